//
// Generated by NVIDIA NVVM Compiler
//
// Compiler Build ID: CL-36424714
// Cuda compilation tools, release 13.0, V13.0.88
// Based on NVVM 20.0.0
//

.version 9.0
.target sm_100
.address_size 64

	// .globl	_Z5addsgPdS_S_S_S_S_S_S_S_S_S_S_S_S_S_S_S_S_S_iii

.visible .entry _Z5addsgPdS_S_S_S_S_S_S_S_S_S_S_S_S_S_S_S_S_S_iii(
	.param .u64 .ptr .align 1 _Z5addsgPdS_S_S_S_S_S_S_S_S_S_S_S_S_S_S_S_S_S_iii_param_0,
	.param .u64 .ptr .align 1 _Z5addsgPdS_S_S_S_S_S_S_S_S_S_S_S_S_S_S_S_S_S_iii_param_1,
	.param .u64 .ptr .align 1 _Z5addsgPdS_S_S_S_S_S_S_S_S_S_S_S_S_S_S_S_S_S_iii_param_2,
	.param .u64 .ptr .align 1 _Z5addsgPdS_S_S_S_S_S_S_S_S_S_S_S_S_S_S_S_S_S_iii_param_3,
	.param .u64 .ptr .align 1 _Z5addsgPdS_S_S_S_S_S_S_S_S_S_S_S_S_S_S_S_S_S_iii_param_4,
	.param .u64 .ptr .align 1 _Z5addsgPdS_S_S_S_S_S_S_S_S_S_S_S_S_S_S_S_S_S_iii_param_5,
	.param .u64 .ptr .align 1 _Z5addsgPdS_S_S_S_S_S_S_S_S_S_S_S_S_S_S_S_S_S_iii_param_6,
	.param .u64 .ptr .align 1 _Z5addsgPdS_S_S_S_S_S_S_S_S_S_S_S_S_S_S_S_S_S_iii_param_7,
	.param .u64 .ptr .align 1 _Z5addsgPdS_S_S_S_S_S_S_S_S_S_S_S_S_S_S_S_S_S_iii_param_8,
	.param .u64 .ptr .align 1 _Z5addsgPdS_S_S_S_S_S_S_S_S_S_S_S_S_S_S_S_S_S_iii_param_9,
	.param .u64 .ptr .align 1 _Z5addsgPdS_S_S_S_S_S_S_S_S_S_S_S_S_S_S_S_S_S_iii_param_10,
	.param .u64 .ptr .align 1 _Z5addsgPdS_S_S_S_S_S_S_S_S_S_S_S_S_S_S_S_S_S_iii_param_11,
	.param .u64 .ptr .align 1 _Z5addsgPdS_S_S_S_S_S_S_S_S_S_S_S_S_S_S_S_S_S_iii_param_12,
	.param .u64 .ptr .align 1 _Z5addsgPdS_S_S_S_S_S_S_S_S_S_S_S_S_S_S_S_S_S_iii_param_13,
	.param .u64 .ptr .align 1 _Z5addsgPdS_S_S_S_S_S_S_S_S_S_S_S_S_S_S_S_S_S_iii_param_14,
	.param .u64 .ptr .align 1 _Z5addsgPdS_S_S_S_S_S_S_S_S_S_S_S_S_S_S_S_S_S_iii_param_15,
	.param .u64 .ptr .align 1 _Z5addsgPdS_S_S_S_S_S_S_S_S_S_S_S_S_S_S_S_S_S_iii_param_16,
	.param .u64 .ptr .align 1 _Z5addsgPdS_S_S_S_S_S_S_S_S_S_S_S_S_S_S_S_S_S_iii_param_17,
	.param .u64 .ptr .align 1 _Z5addsgPdS_S_S_S_S_S_S_S_S_S_S_S_S_S_S_S_S_S_iii_param_18,
	.param .u32 _Z5addsgPdS_S_S_S_S_S_S_S_S_S_S_S_S_S_S_S_S_S_iii_param_19,
	.param .u32 _Z5addsgPdS_S_S_S_S_S_S_S_S_S_S_S_S_S_S_S_S_S_iii_param_20,
	.param .u32 _Z5addsgPdS_S_S_S_S_S_S_S_S_S_S_S_S_S_S_S_S_S_iii_param_21
)
{
	.reg .pred 	%p<58>;
	.reg .b32 	%r<72>;
	.reg .b64 	%rd<518>;
	.reg .b64 	%fd<2937>;

	ld.param.u64 	%rd81, [_Z5addsgPdS_S_S_S_S_S_S_S_S_S_S_S_S_S_S_S_S_S_iii_param_0];
	ld.param.u64 	%rd82, [_Z5addsgPdS_S_S_S_S_S_S_S_S_S_S_S_S_S_S_S_S_S_iii_param_1];
	ld.param.u64 	%rd83, [_Z5addsgPdS_S_S_S_S_S_S_S_S_S_S_S_S_S_S_S_S_S_iii_param_2];
	ld.param.u64 	%rd77, [_Z5addsgPdS_S_S_S_S_S_S_S_S_S_S_S_S_S_S_S_S_S_iii_param_3];
	ld.param.u64 	%rd84, [_Z5addsgPdS_S_S_S_S_S_S_S_S_S_S_S_S_S_S_S_S_S_iii_param_4];
	ld.param.u64 	%rd85, [_Z5addsgPdS_S_S_S_S_S_S_S_S_S_S_S_S_S_S_S_S_S_iii_param_5];
	ld.param.u64 	%rd86, [_Z5addsgPdS_S_S_S_S_S_S_S_S_S_S_S_S_S_S_S_S_S_iii_param_6];
	ld.param.u64 	%rd87, [_Z5addsgPdS_S_S_S_S_S_S_S_S_S_S_S_S_S_S_S_S_S_iii_param_7];
	ld.param.u64 	%rd88, [_Z5addsgPdS_S_S_S_S_S_S_S_S_S_S_S_S_S_S_S_S_S_iii_param_8];
	ld.param.u64 	%rd78, [_Z5addsgPdS_S_S_S_S_S_S_S_S_S_S_S_S_S_S_S_S_S_iii_param_9];
	ld.param.u64 	%rd79, [_Z5addsgPdS_S_S_S_S_S_S_S_S_S_S_S_S_S_S_S_S_S_iii_param_10];
	ld.param.u64 	%rd89, [_Z5addsgPdS_S_S_S_S_S_S_S_S_S_S_S_S_S_S_S_S_S_iii_param_11];
	ld.param.u64 	%rd90, [_Z5addsgPdS_S_S_S_S_S_S_S_S_S_S_S_S_S_S_S_S_S_iii_param_12];
	ld.param.u64 	%rd80, [_Z5addsgPdS_S_S_S_S_S_S_S_S_S_S_S_S_S_S_S_S_S_iii_param_13];
	ld.param.u64 	%rd91, [_Z5addsgPdS_S_S_S_S_S_S_S_S_S_S_S_S_S_S_S_S_S_iii_param_14];
	ld.param.u64 	%rd92, [_Z5addsgPdS_S_S_S_S_S_S_S_S_S_S_S_S_S_S_S_S_S_iii_param_15];
	ld.param.u64 	%rd93, [_Z5addsgPdS_S_S_S_S_S_S_S_S_S_S_S_S_S_S_S_S_S_iii_param_16];
	ld.param.u64 	%rd94, [_Z5addsgPdS_S_S_S_S_S_S_S_S_S_S_S_S_S_S_S_S_S_iii_param_17];
	ld.param.u64 	%rd95, [_Z5addsgPdS_S_S_S_S_S_S_S_S_S_S_S_S_S_S_S_S_S_iii_param_18];
	ld.param.u32 	%r13, [_Z5addsgPdS_S_S_S_S_S_S_S_S_S_S_S_S_S_S_S_S_S_iii_param_19];
	ld.param.u32 	%r14, [_Z5addsgPdS_S_S_S_S_S_S_S_S_S_S_S_S_S_S_S_S_S_iii_param_20];
	ld.param.u32 	%r15, [_Z5addsgPdS_S_S_S_S_S_S_S_S_S_S_S_S_S_S_S_S_S_iii_param_21];
	cvta.to.global.u64 	%rd96, %rd83;
	cvta.to.global.u64 	%rd1, %rd88;
	cvta.to.global.u64 	%rd2, %rd85;
	cvta.to.global.u64 	%rd97, %rd82;
	cvta.to.global.u64 	%rd3, %rd87;
	cvta.to.global.u64 	%rd4, %rd84;
	cvta.to.global.u64 	%rd98, %rd81;
	cvta.to.global.u64 	%rd5, %rd92;
	cvta.to.global.u64 	%rd99, %rd90;
	cvta.to.global.u64 	%rd6, %rd91;
	cvta.to.global.u64 	%rd7, %rd93;
	cvta.to.global.u64 	%rd100, %rd89;
	cvta.to.global.u64 	%rd8, %rd86;
	cvta.to.global.u64 	%rd101, %rd77;
	cvta.to.global.u64 	%rd9, %rd80;
	cvta.to.global.u64 	%rd102, %rd95;
	cvta.to.global.u64 	%rd103, %rd94;
	cvta.to.global.u64 	%rd10, %rd79;
	cvta.to.global.u64 	%rd104, %rd78;
	mov.u32 	%r16, %ctaid.x;
	mov.u32 	%r17, %ntid.x;
	shl.b32 	%r18, %r17, 1;
	mul.lo.s32 	%r19, %r18, %r16;
	mov.u32 	%r20, %tid.x;
	add.s32 	%r21, %r19, %r20;
	mov.u32 	%r22, %ctaid.y;
	mov.u32 	%r2, %ntid.y;
	shl.b32 	%r23, %r2, 1;
	mul.lo.s32 	%r24, %r23, %r22;
	mov.u32 	%r25, %tid.y;
	add.s32 	%r26, %r24, %r25;
	mov.u32 	%r27, %ctaid.z;
	mov.u32 	%r4, %ntid.z;
	shl.b32 	%r28, %r4, 1;
	mul.lo.s32 	%r29, %r28, %r27;
	mov.u32 	%r30, %tid.z;
	add.s32 	%r31, %r29, %r30;
	setp.eq.s32 	%p7, %r27, 0;
	selp.b32 	%r6, 2, %r29, %p7;
	add.s32 	%r32, %r28, %r29;
	add.s32 	%r33, %r32, -1;
	add.s32 	%r34, %r13, -3;
	min.u32 	%r35, %r33, %r34;
	setp.eq.s32 	%p8, %r22, 0;
	selp.b32 	%r36, 2, %r24, %p8;
	add.s32 	%r37, %r23, %r24;
	add.s32 	%r38, %r37, -1;
	add.s32 	%r39, %r14, -3;
	min.u32 	%r40, %r38, %r39;
	setp.eq.s32 	%p9, %r16, 0;
	selp.b32 	%r41, 2, %r19, %p9;
	add.s32 	%r42, %r18, %r19;
	add.s32 	%r43, %r42, -1;
	add.s32 	%r44, %r15, -3;
	min.u32 	%r45, %r43, %r44;
	add.s32 	%r12, %r21, %r17;
	setp.lt.u32 	%p10, %r31, %r6;
	setp.gt.u32 	%p11, %r31, %r35;
	mul.wide.u32 	%rd105, %r31, 819200;
	add.s64 	%rd11, %rd104, %rd105;
	mul.wide.u32 	%rd106, %r31, 8;
	add.s64 	%rd12, %rd102, %rd106;
	add.s64 	%rd13, %rd101, %rd105;
	add.s64 	%rd14, %rd8, %rd105;
	add.s64 	%rd15, %rd99, %rd106;
	add.s64 	%rd16, %rd98, %rd105;
	add.s64 	%rd17, %rd4, %rd105;
	add.s64 	%rd18, %rd3, %rd105;
	add.s64 	%rd19, %rd97, %rd105;
	add.s64 	%rd20, %rd1, %rd105;
	add.s64 	%rd21, %rd96, %rd105;
	setp.lt.u32 	%p12, %r26, %r36;
	setp.gt.u32 	%p13, %r26, %r40;
	mul.wide.u32 	%rd107, %r26, 8;
	add.s64 	%rd22, %rd103, %rd107;
	add.s64 	%rd23, %rd100, %rd107;
	add.s64 	%rd24, %rd6, %rd107;
	or.pred  	%p1, %p10, %p11;
	or.pred  	%p14, %p1, %p12;
	or.pred  	%p2, %p14, %p13;
	setp.lt.s32 	%p15, %r21, %r41;
	or.pred  	%p16, %p2, %p15;
	setp.gt.u32 	%p17, %r21, %r45;
	or.pred  	%p18, %p16, %p17;
	@%p18 bra 	$L__BB0_2;
	mul.wide.u32 	%rd108, %r26, 2560;
	add.s64 	%rd109, %rd11, %rd108;
	mul.wide.u32 	%rd110, %r21, 8;
	add.s64 	%rd111, %rd109, %rd110;
	ld.global.nc.f64 	%fd1, [%rd111];
	mov.f64 	%fd2, 0d3FE4000000000000;
	div.rn.f64 	%fd3, %fd2, %fd1;
	add.s64 	%rd112, %rd10, %rd110;
	ld.global.nc.f64 	%fd4, [%rd112];
	ld.global.nc.f64 	%fd5, [%rd22];
	mul.f64 	%fd6, %fd4, %fd5;
	ld.global.nc.f64 	%fd7, [%rd12];
	mul.f64 	%fd8, %fd6, %fd7;
	ld.global.nc.f64 	%fd9, [%rd111+8];
	add.s64 	%rd113, %rd9, %rd110;
	ld.global.nc.f64 	%fd10, [%rd113+8];
	mul.f64 	%fd11, %fd9, %fd10;
	add.s64 	%rd114, %rd13, %rd108;
	add.s64 	%rd115, %rd114, %rd110;
	ld.global.nc.f64 	%fd12, [%rd115+16];
	ld.global.nc.f64 	%fd13, [%rd115+8];
	add.f64 	%fd14, %fd13, %fd13;
	sub.f64 	%fd15, %fd12, %fd14;
	ld.global.nc.f64 	%fd16, [%rd115];
	add.f64 	%fd17, %fd16, %fd15;
	mul.f64 	%fd18, %fd11, %fd17;
	add.f64 	%fd19, %fd1, %fd1;
	ld.global.nc.f64 	%fd20, [%rd113];
	mul.f64 	%fd21, %fd19, %fd20;
	add.f64 	%fd22, %fd16, %fd16;
	sub.f64 	%fd23, %fd13, %fd22;
	mul.wide.s32 	%rd116, %r21, 8;
	add.s64 	%rd117, %rd114, %rd116;
	ld.global.nc.f64 	%fd24, [%rd117+-8];
	add.f64 	%fd25, %fd24, %fd23;
	mul.f64 	%fd26, %fd21, %fd25;
	sub.f64 	%fd27, %fd18, %fd26;
	add.s64 	%rd118, %rd109, %rd116;
	ld.global.nc.f64 	%fd28, [%rd118+-8];
	add.s64 	%rd119, %rd9, %rd116;
	ld.global.nc.f64 	%fd29, [%rd119+-8];
	mul.f64 	%fd30, %fd28, %fd29;
	add.f64 	%fd31, %fd24, %fd24;
	sub.f64 	%fd32, %fd16, %fd31;
	ld.global.nc.f64 	%fd33, [%rd117+-16];
	add.f64 	%fd34, %fd33, %fd32;
	fma.rn.f64 	%fd35, %fd30, %fd34, %fd27;
	add.s64 	%rd120, %rd14, %rd108;
	add.s64 	%rd121, %rd120, %rd110;
	ld.global.nc.f64 	%fd36, [%rd121+16];
	ld.global.nc.f64 	%fd37, [%rd121+8];
	add.f64 	%fd38, %fd37, %fd37;
	sub.f64 	%fd39, %fd36, %fd38;
	ld.global.nc.f64 	%fd40, [%rd121];
	add.f64 	%fd41, %fd40, %fd39;
	mul.f64 	%fd42, %fd11, %fd41;
	sub.f64 	%fd43, %fd35, %fd42;
	add.f64 	%fd44, %fd40, %fd40;
	sub.f64 	%fd45, %fd37, %fd44;
	add.s64 	%rd122, %rd120, %rd116;
	ld.global.nc.f64 	%fd46, [%rd122+-8];
	add.f64 	%fd47, %fd46, %fd45;
	fma.rn.f64 	%fd48, %fd21, %fd47, %fd43;
	add.f64 	%fd49, %fd46, %fd46;
	sub.f64 	%fd50, %fd40, %fd49;
	ld.global.nc.f64 	%fd51, [%rd122+-16];
	add.f64 	%fd52, %fd51, %fd50;
	mul.f64 	%fd53, %fd30, %fd52;
	sub.f64 	%fd54, %fd48, %fd53;
	ld.global.nc.f64 	%fd55, [%rd23];
	add.s64 	%rd123, %rd7, %rd110;
	ld.global.nc.f64 	%fd56, [%rd123];
	mul.f64 	%fd57, %fd55, %fd56;
	mul.f64 	%fd58, %fd57, %fd7;
	ld.global.nc.f64 	%fd59, [%rd111+2560];
	ld.global.nc.f64 	%fd60, [%rd24+8];
	mul.f64 	%fd61, %fd59, %fd60;
	ld.global.nc.f64 	%fd62, [%rd115+5120];
	ld.global.nc.f64 	%fd63, [%rd115+2560];
	add.f64 	%fd64, %fd63, %fd63;
	sub.f64 	%fd65, %fd62, %fd64;
	add.f64 	%fd66, %fd16, %fd65;
	mul.f64 	%fd67, %fd61, %fd66;
	ld.global.nc.f64 	%fd68, [%rd24];
	mul.f64 	%fd69, %fd19, %fd68;
	sub.f64 	%fd70, %fd63, %fd22;
	ld.global.nc.f64 	%fd71, [%rd115+-2560];
	add.f64 	%fd72, %fd71, %fd70;
	mul.f64 	%fd73, %fd69, %fd72;
	sub.f64 	%fd74, %fd67, %fd73;
	ld.global.nc.f64 	%fd75, [%rd111+-2560];
	ld.global.nc.f64 	%fd76, [%rd24+-8];
	mul.f64 	%fd77, %fd75, %fd76;
	add.f64 	%fd78, %fd71, %fd71;
	sub.f64 	%fd79, %fd16, %fd78;
	ld.global.nc.f64 	%fd80, [%rd115+-5120];
	add.f64 	%fd81, %fd80, %fd79;
	fma.rn.f64 	%fd82, %fd77, %fd81, %fd74;
	ld.global.nc.f64 	%fd83, [%rd121+5120];
	ld.global.nc.f64 	%fd84, [%rd121+2560];
	add.f64 	%fd85, %fd84, %fd84;
	sub.f64 	%fd86, %fd83, %fd85;
	add.f64 	%fd87, %fd40, %fd86;
	mul.f64 	%fd88, %fd61, %fd87;
	sub.f64 	%fd89, %fd82, %fd88;
	sub.f64 	%fd90, %fd84, %fd44;
	ld.global.nc.f64 	%fd91, [%rd121+-2560];
	add.f64 	%fd92, %fd91, %fd90;
	fma.rn.f64 	%fd93, %fd69, %fd92, %fd89;
	add.f64 	%fd94, %fd91, %fd91;
	sub.f64 	%fd95, %fd40, %fd94;
	ld.global.nc.f64 	%fd96, [%rd121+-5120];
	add.f64 	%fd97, %fd96, %fd95;
	mul.f64 	%fd98, %fd77, %fd97;
	sub.f64 	%fd99, %fd93, %fd98;
	mul.f64 	%fd100, %fd58, %fd99;
	fma.rn.f64 	%fd101, %fd8, %fd54, %fd100;
	ld.global.nc.f64 	%fd102, [%rd15];
	mul.f64 	%fd103, %fd102, %fd56;
	mul.f64 	%fd104, %fd103, %fd5;
	ld.global.nc.f64 	%fd105, [%rd111+819200];
	mul.wide.u32 	%rd124, %r31, 8;
	add.s64 	%rd125, %rd5, %rd124;
	ld.global.nc.f64 	%fd106, [%rd125+8];
	mul.f64 	%fd107, %fd105, %fd106;
	ld.global.nc.f64 	%fd108, [%rd115+1638400];
	ld.global.nc.f64 	%fd109, [%rd115+819200];
	add.f64 	%fd110, %fd109, %fd109;
	sub.f64 	%fd111, %fd108, %fd110;
	add.f64 	%fd112, %fd16, %fd111;
	mul.f64 	%fd113, %fd107, %fd112;
	ld.global.nc.f64 	%fd114, [%rd125];
	mul.f64 	%fd115, %fd19, %fd114;
	sub.f64 	%fd116, %fd109, %fd22;
	ld.global.nc.f64 	%fd117, [%rd115+-819200];
	add.f64 	%fd118, %fd117, %fd116;
	mul.f64 	%fd119, %fd115, %fd118;
	sub.f64 	%fd120, %fd113, %fd119;
	ld.global.nc.f64 	%fd121, [%rd111+-819200];
	ld.global.nc.f64 	%fd122, [%rd125+-8];
	mul.f64 	%fd123, %fd121, %fd122;
	add.f64 	%fd124, %fd117, %fd117;
	sub.f64 	%fd125, %fd16, %fd124;
	ld.global.nc.f64 	%fd126, [%rd115+-1638400];
	add.f64 	%fd127, %fd126, %fd125;
	fma.rn.f64 	%fd128, %fd123, %fd127, %fd120;
	ld.global.nc.f64 	%fd129, [%rd121+1638400];
	ld.global.nc.f64 	%fd130, [%rd121+819200];
	add.f64 	%fd131, %fd130, %fd130;
	sub.f64 	%fd132, %fd129, %fd131;
	add.f64 	%fd133, %fd40, %fd132;
	mul.f64 	%fd134, %fd107, %fd133;
	sub.f64 	%fd135, %fd128, %fd134;
	sub.f64 	%fd136, %fd130, %fd44;
	ld.global.nc.f64 	%fd137, [%rd121+-819200];
	add.f64 	%fd138, %fd137, %fd136;
	fma.rn.f64 	%fd139, %fd115, %fd138, %fd135;
	add.f64 	%fd140, %fd137, %fd137;
	sub.f64 	%fd141, %fd40, %fd140;
	ld.global.nc.f64 	%fd142, [%rd121+-1638400];
	add.f64 	%fd143, %fd142, %fd141;
	mul.f64 	%fd144, %fd123, %fd143;
	sub.f64 	%fd145, %fd139, %fd144;
	fma.rn.f64 	%fd146, %fd104, %fd145, %fd101;
	mul.f64 	%fd147, %fd3, %fd146;
	add.s64 	%rd126, %rd16, %rd108;
	add.s64 	%rd127, %rd126, %rd110;
	ld.global.f64 	%fd148, [%rd127];
	sub.f64 	%fd149, %fd148, %fd147;
	st.global.f64 	[%rd127], %fd149;
	add.s64 	%rd128, %rd17, %rd108;
	add.s64 	%rd129, %rd128, %rd110;
	ld.global.nc.f64 	%fd150, [%rd129+16];
	ld.global.nc.f64 	%fd151, [%rd129+8];
	add.f64 	%fd152, %fd151, %fd151;
	sub.f64 	%fd153, %fd150, %fd152;
	ld.global.nc.f64 	%fd154, [%rd129];
	add.f64 	%fd155, %fd154, %fd153;
	mul.f64 	%fd156, %fd11, %fd155;
	add.f64 	%fd157, %fd154, %fd154;
	sub.f64 	%fd158, %fd151, %fd157;
	add.s64 	%rd130, %rd128, %rd116;
	ld.global.nc.f64 	%fd159, [%rd130+-8];
	add.f64 	%fd160, %fd159, %fd158;
	mul.f64 	%fd161, %fd21, %fd160;
	sub.f64 	%fd162, %fd156, %fd161;
	add.f64 	%fd163, %fd159, %fd159;
	sub.f64 	%fd164, %fd154, %fd163;
	ld.global.nc.f64 	%fd165, [%rd130+-16];
	add.f64 	%fd166, %fd165, %fd164;
	fma.rn.f64 	%fd167, %fd30, %fd166, %fd162;
	add.s64 	%rd131, %rd18, %rd108;
	add.s64 	%rd132, %rd131, %rd110;
	ld.global.nc.f64 	%fd168, [%rd132+16];
	ld.global.nc.f64 	%fd169, [%rd132+8];
	add.f64 	%fd170, %fd169, %fd169;
	sub.f64 	%fd171, %fd168, %fd170;
	ld.global.nc.f64 	%fd172, [%rd132];
	add.f64 	%fd173, %fd172, %fd171;
	mul.f64 	%fd174, %fd11, %fd173;
	sub.f64 	%fd175, %fd167, %fd174;
	add.f64 	%fd176, %fd172, %fd172;
	sub.f64 	%fd177, %fd169, %fd176;
	add.s64 	%rd133, %rd131, %rd116;
	ld.global.nc.f64 	%fd178, [%rd133+-8];
	add.f64 	%fd179, %fd178, %fd177;
	fma.rn.f64 	%fd180, %fd21, %fd179, %fd175;
	add.f64 	%fd181, %fd178, %fd178;
	sub.f64 	%fd182, %fd172, %fd181;
	ld.global.nc.f64 	%fd183, [%rd133+-16];
	add.f64 	%fd184, %fd183, %fd182;
	mul.f64 	%fd185, %fd30, %fd184;
	sub.f64 	%fd186, %fd180, %fd185;
	ld.global.nc.f64 	%fd187, [%rd129+5120];
	ld.global.nc.f64 	%fd188, [%rd129+2560];
	add.f64 	%fd189, %fd188, %fd188;
	sub.f64 	%fd190, %fd187, %fd189;
	add.f64 	%fd191, %fd154, %fd190;
	mul.f64 	%fd192, %fd61, %fd191;
	sub.f64 	%fd193, %fd188, %fd157;
	ld.global.nc.f64 	%fd194, [%rd129+-2560];
	add.f64 	%fd195, %fd194, %fd193;
	mul.f64 	%fd196, %fd69, %fd195;
	sub.f64 	%fd197, %fd192, %fd196;
	add.f64 	%fd198, %fd194, %fd194;
	sub.f64 	%fd199, %fd154, %fd198;
	ld.global.nc.f64 	%fd200, [%rd129+-5120];
	add.f64 	%fd201, %fd200, %fd199;
	fma.rn.f64 	%fd202, %fd77, %fd201, %fd197;
	ld.global.nc.f64 	%fd203, [%rd132+5120];
	ld.global.nc.f64 	%fd204, [%rd132+2560];
	add.f64 	%fd205, %fd204, %fd204;
	sub.f64 	%fd206, %fd203, %fd205;
	add.f64 	%fd207, %fd172, %fd206;
	mul.f64 	%fd208, %fd61, %fd207;
	sub.f64 	%fd209, %fd202, %fd208;
	sub.f64 	%fd210, %fd204, %fd176;
	ld.global.nc.f64 	%fd211, [%rd132+-2560];
	add.f64 	%fd212, %fd211, %fd210;
	fma.rn.f64 	%fd213, %fd69, %fd212, %fd209;
	add.f64 	%fd214, %fd211, %fd211;
	sub.f64 	%fd215, %fd172, %fd214;
	ld.global.nc.f64 	%fd216, [%rd132+-5120];
	add.f64 	%fd217, %fd216, %fd215;
	mul.f64 	%fd218, %fd77, %fd217;
	sub.f64 	%fd219, %fd213, %fd218;
	mul.f64 	%fd220, %fd58, %fd219;
	fma.rn.f64 	%fd221, %fd8, %fd186, %fd220;
	ld.global.nc.f64 	%fd222, [%rd129+1638400];
	ld.global.nc.f64 	%fd223, [%rd129+819200];
	add.f64 	%fd224, %fd223, %fd223;
	sub.f64 	%fd225, %fd222, %fd224;
	add.f64 	%fd226, %fd154, %fd225;
	mul.f64 	%fd227, %fd107, %fd226;
	sub.f64 	%fd228, %fd223, %fd157;
	ld.global.nc.f64 	%fd229, [%rd129+-819200];
	add.f64 	%fd230, %fd229, %fd228;
	mul.f64 	%fd231, %fd115, %fd230;
	sub.f64 	%fd232, %fd227, %fd231;
	add.f64 	%fd233, %fd229, %fd229;
	sub.f64 	%fd234, %fd154, %fd233;
	ld.global.nc.f64 	%fd235, [%rd129+-1638400];
	add.f64 	%fd236, %fd235, %fd234;
	fma.rn.f64 	%fd237, %fd123, %fd236, %fd232;
	ld.global.nc.f64 	%fd238, [%rd132+1638400];
	ld.global.nc.f64 	%fd239, [%rd132+819200];
	add.f64 	%fd240, %fd239, %fd239;
	sub.f64 	%fd241, %fd238, %fd240;
	add.f64 	%fd242, %fd172, %fd241;
	mul.f64 	%fd243, %fd107, %fd242;
	sub.f64 	%fd244, %fd237, %fd243;
	sub.f64 	%fd245, %fd239, %fd176;
	ld.global.nc.f64 	%fd246, [%rd132+-819200];
	add.f64 	%fd247, %fd246, %fd245;
	fma.rn.f64 	%fd248, %fd115, %fd247, %fd244;
	add.f64 	%fd249, %fd246, %fd246;
	sub.f64 	%fd250, %fd172, %fd249;
	ld.global.nc.f64 	%fd251, [%rd132+-1638400];
	add.f64 	%fd252, %fd251, %fd250;
	mul.f64 	%fd253, %fd123, %fd252;
	sub.f64 	%fd254, %fd248, %fd253;
	fma.rn.f64 	%fd255, %fd104, %fd254, %fd221;
	mul.f64 	%fd256, %fd3, %fd255;
	add.s64 	%rd134, %rd19, %rd108;
	add.s64 	%rd135, %rd134, %rd110;
	ld.global.f64 	%fd257, [%rd135];
	sub.f64 	%fd258, %fd257, %fd256;
	st.global.f64 	[%rd135], %fd258;
	mul.wide.u32 	%rd136, %r31, 819200;
	add.s64 	%rd137, %rd2, %rd136;
	add.s64 	%rd138, %rd137, %rd108;
	add.s64 	%rd139, %rd138, %rd110;
	ld.global.nc.f64 	%fd259, [%rd139+16];
	ld.global.nc.f64 	%fd260, [%rd139+8];
	add.f64 	%fd261, %fd260, %fd260;
	sub.f64 	%fd262, %fd259, %fd261;
	ld.global.nc.f64 	%fd263, [%rd139];
	add.f64 	%fd264, %fd263, %fd262;
	mul.f64 	%fd265, %fd11, %fd264;
	add.f64 	%fd266, %fd263, %fd263;
	sub.f64 	%fd267, %fd260, %fd266;
	add.s64 	%rd140, %rd138, %rd116;
	ld.global.nc.f64 	%fd268, [%rd140+-8];
	add.f64 	%fd269, %fd268, %fd267;
	mul.f64 	%fd270, %fd21, %fd269;
	sub.f64 	%fd271, %fd265, %fd270;
	add.f64 	%fd272, %fd268, %fd268;
	sub.f64 	%fd273, %fd263, %fd272;
	ld.global.nc.f64 	%fd274, [%rd140+-16];
	add.f64 	%fd275, %fd274, %fd273;
	fma.rn.f64 	%fd276, %fd30, %fd275, %fd271;
	add.s64 	%rd141, %rd20, %rd108;
	add.s64 	%rd142, %rd141, %rd110;
	ld.global.nc.f64 	%fd277, [%rd142+16];
	ld.global.nc.f64 	%fd278, [%rd142+8];
	add.f64 	%fd279, %fd278, %fd278;
	sub.f64 	%fd280, %fd277, %fd279;
	ld.global.nc.f64 	%fd281, [%rd142];
	add.f64 	%fd282, %fd281, %fd280;
	mul.f64 	%fd283, %fd11, %fd282;
	sub.f64 	%fd284, %fd276, %fd283;
	add.f64 	%fd285, %fd281, %fd281;
	sub.f64 	%fd286, %fd278, %fd285;
	add.s64 	%rd143, %rd141, %rd116;
	ld.global.nc.f64 	%fd287, [%rd143+-8];
	add.f64 	%fd288, %fd287, %fd286;
	fma.rn.f64 	%fd289, %fd21, %fd288, %fd284;
	add.f64 	%fd290, %fd287, %fd287;
	sub.f64 	%fd291, %fd281, %fd290;
	ld.global.nc.f64 	%fd292, [%rd143+-16];
	add.f64 	%fd293, %fd292, %fd291;
	mul.f64 	%fd294, %fd30, %fd293;
	sub.f64 	%fd295, %fd289, %fd294;
	ld.global.nc.f64 	%fd296, [%rd139+5120];
	ld.global.nc.f64 	%fd297, [%rd139+2560];
	add.f64 	%fd298, %fd297, %fd297;
	sub.f64 	%fd299, %fd296, %fd298;
	add.f64 	%fd300, %fd263, %fd299;
	mul.f64 	%fd301, %fd61, %fd300;
	sub.f64 	%fd302, %fd297, %fd266;
	ld.global.nc.f64 	%fd303, [%rd139+-2560];
	add.f64 	%fd304, %fd303, %fd302;
	mul.f64 	%fd305, %fd69, %fd304;
	sub.f64 	%fd306, %fd301, %fd305;
	add.f64 	%fd307, %fd303, %fd303;
	sub.f64 	%fd308, %fd263, %fd307;
	ld.global.nc.f64 	%fd309, [%rd139+-5120];
	add.f64 	%fd310, %fd309, %fd308;
	fma.rn.f64 	%fd311, %fd77, %fd310, %fd306;
	ld.global.nc.f64 	%fd312, [%rd142+5120];
	ld.global.nc.f64 	%fd313, [%rd142+2560];
	add.f64 	%fd314, %fd313, %fd313;
	sub.f64 	%fd315, %fd312, %fd314;
	add.f64 	%fd316, %fd281, %fd315;
	mul.f64 	%fd317, %fd61, %fd316;
	sub.f64 	%fd318, %fd311, %fd317;
	sub.f64 	%fd319, %fd313, %fd285;
	ld.global.nc.f64 	%fd320, [%rd142+-2560];
	add.f64 	%fd321, %fd320, %fd319;
	fma.rn.f64 	%fd322, %fd69, %fd321, %fd318;
	add.f64 	%fd323, %fd320, %fd320;
	sub.f64 	%fd324, %fd281, %fd323;
	ld.global.nc.f64 	%fd325, [%rd142+-5120];
	add.f64 	%fd326, %fd325, %fd324;
	mul.f64 	%fd327, %fd77, %fd326;
	sub.f64 	%fd328, %fd322, %fd327;
	mul.f64 	%fd329, %fd58, %fd328;
	fma.rn.f64 	%fd330, %fd8, %fd295, %fd329;
	ld.global.nc.f64 	%fd331, [%rd139+1638400];
	ld.global.nc.f64 	%fd332, [%rd139+819200];
	add.f64 	%fd333, %fd332, %fd332;
	sub.f64 	%fd334, %fd331, %fd333;
	add.f64 	%fd335, %fd263, %fd334;
	mul.f64 	%fd336, %fd107, %fd335;
	sub.f64 	%fd337, %fd332, %fd266;
	ld.global.nc.f64 	%fd338, [%rd139+-819200];
	add.f64 	%fd339, %fd338, %fd337;
	mul.f64 	%fd340, %fd115, %fd339;
	sub.f64 	%fd341, %fd336, %fd340;
	add.f64 	%fd342, %fd338, %fd338;
	sub.f64 	%fd343, %fd263, %fd342;
	ld.global.nc.f64 	%fd344, [%rd139+-1638400];
	add.f64 	%fd345, %fd344, %fd343;
	fma.rn.f64 	%fd346, %fd123, %fd345, %fd341;
	ld.global.nc.f64 	%fd347, [%rd142+1638400];
	ld.global.nc.f64 	%fd348, [%rd142+819200];
	add.f64 	%fd349, %fd348, %fd348;
	sub.f64 	%fd350, %fd347, %fd349;
	add.f64 	%fd351, %fd281, %fd350;
	mul.f64 	%fd352, %fd107, %fd351;
	sub.f64 	%fd353, %fd346, %fd352;
	sub.f64 	%fd354, %fd348, %fd285;
	ld.global.nc.f64 	%fd355, [%rd142+-819200];
	add.f64 	%fd356, %fd355, %fd354;
	fma.rn.f64 	%fd357, %fd115, %fd356, %fd353;
	add.f64 	%fd358, %fd355, %fd355;
	sub.f64 	%fd359, %fd281, %fd358;
	ld.global.nc.f64 	%fd360, [%rd142+-1638400];
	add.f64 	%fd361, %fd360, %fd359;
	mul.f64 	%fd362, %fd123, %fd361;
	sub.f64 	%fd363, %fd357, %fd362;
	fma.rn.f64 	%fd364, %fd104, %fd363, %fd330;
	mul.f64 	%fd365, %fd3, %fd364;
	add.s64 	%rd144, %rd21, %rd108;
	add.s64 	%rd145, %rd144, %rd110;
	ld.global.f64 	%fd366, [%rd145];
	sub.f64 	%fd367, %fd366, %fd365;
	st.global.f64 	[%rd145], %fd367;
$L__BB0_2:
	setp.lt.s32 	%p19, %r12, %r41;
	or.pred  	%p20, %p2, %p19;
	setp.gt.u32 	%p21, %r12, %r45;
	or.pred  	%p22, %p20, %p21;
	@%p22 bra 	$L__BB0_4;
	ld.param.u64 	%rd511, [_Z5addsgPdS_S_S_S_S_S_S_S_S_S_S_S_S_S_S_S_S_S_iii_param_13];
	mul.wide.u32 	%rd146, %r26, 2560;
	add.s64 	%rd147, %rd11, %rd146;
	mul.wide.u32 	%rd148, %r12, 8;
	add.s64 	%rd149, %rd147, %rd148;
	ld.global.nc.f64 	%fd368, [%rd149];
	mov.f64 	%fd369, 0d3FE4000000000000;
	div.rn.f64 	%fd370, %fd369, %fd368;
	add.s64 	%rd150, %rd10, %rd148;
	ld.global.nc.f64 	%fd371, [%rd150];
	ld.global.nc.f64 	%fd372, [%rd22];
	mul.f64 	%fd373, %fd371, %fd372;
	ld.global.nc.f64 	%fd374, [%rd12];
	mul.f64 	%fd375, %fd373, %fd374;
	ld.global.nc.f64 	%fd376, [%rd149+8];
	cvta.to.global.u64 	%rd151, %rd511;
	add.s64 	%rd152, %rd151, %rd148;
	ld.global.nc.f64 	%fd377, [%rd152+8];
	mul.f64 	%fd378, %fd376, %fd377;
	add.s64 	%rd153, %rd13, %rd146;
	add.s64 	%rd154, %rd153, %rd148;
	ld.global.nc.f64 	%fd379, [%rd154+16];
	ld.global.nc.f64 	%fd380, [%rd154+8];
	add.f64 	%fd381, %fd380, %fd380;
	sub.f64 	%fd382, %fd379, %fd381;
	ld.global.nc.f64 	%fd383, [%rd154];
	add.f64 	%fd384, %fd383, %fd382;
	mul.f64 	%fd385, %fd378, %fd384;
	add.f64 	%fd386, %fd368, %fd368;
	ld.global.nc.f64 	%fd387, [%rd152];
	mul.f64 	%fd388, %fd386, %fd387;
	add.f64 	%fd389, %fd383, %fd383;
	sub.f64 	%fd390, %fd380, %fd389;
	mul.wide.s32 	%rd155, %r12, 8;
	add.s64 	%rd156, %rd153, %rd155;
	ld.global.nc.f64 	%fd391, [%rd156+-8];
	add.f64 	%fd392, %fd391, %fd390;
	mul.f64 	%fd393, %fd388, %fd392;
	sub.f64 	%fd394, %fd385, %fd393;
	add.s64 	%rd157, %rd147, %rd155;
	ld.global.nc.f64 	%fd395, [%rd157+-8];
	add.s64 	%rd158, %rd151, %rd155;
	ld.global.nc.f64 	%fd396, [%rd158+-8];
	mul.f64 	%fd397, %fd395, %fd396;
	add.f64 	%fd398, %fd391, %fd391;
	sub.f64 	%fd399, %fd383, %fd398;
	ld.global.nc.f64 	%fd400, [%rd156+-16];
	add.f64 	%fd401, %fd400, %fd399;
	fma.rn.f64 	%fd402, %fd397, %fd401, %fd394;
	add.s64 	%rd159, %rd14, %rd146;
	add.s64 	%rd160, %rd159, %rd148;
	ld.global.nc.f64 	%fd403, [%rd160+16];
	ld.global.nc.f64 	%fd404, [%rd160+8];
	add.f64 	%fd405, %fd404, %fd404;
	sub.f64 	%fd406, %fd403, %fd405;
	ld.global.nc.f64 	%fd407, [%rd160];
	add.f64 	%fd408, %fd407, %fd406;
	mul.f64 	%fd409, %fd378, %fd408;
	sub.f64 	%fd410, %fd402, %fd409;
	add.f64 	%fd411, %fd407, %fd407;
	sub.f64 	%fd412, %fd404, %fd411;
	add.s64 	%rd161, %rd159, %rd155;
	ld.global.nc.f64 	%fd413, [%rd161+-8];
	add.f64 	%fd414, %fd413, %fd412;
	fma.rn.f64 	%fd415, %fd388, %fd414, %fd410;
	add.f64 	%fd416, %fd413, %fd413;
	sub.f64 	%fd417, %fd407, %fd416;
	ld.global.nc.f64 	%fd418, [%rd161+-16];
	add.f64 	%fd419, %fd418, %fd417;
	mul.f64 	%fd420, %fd397, %fd419;
	sub.f64 	%fd421, %fd415, %fd420;
	ld.global.nc.f64 	%fd422, [%rd23];
	add.s64 	%rd162, %rd7, %rd148;
	ld.global.nc.f64 	%fd423, [%rd162];
	mul.f64 	%fd424, %fd422, %fd423;
	mul.f64 	%fd425, %fd424, %fd374;
	ld.global.nc.f64 	%fd426, [%rd149+2560];
	ld.global.nc.f64 	%fd427, [%rd24+8];
	mul.f64 	%fd428, %fd426, %fd427;
	ld.global.nc.f64 	%fd429, [%rd154+5120];
	ld.global.nc.f64 	%fd430, [%rd154+2560];
	add.f64 	%fd431, %fd430, %fd430;
	sub.f64 	%fd432, %fd429, %fd431;
	add.f64 	%fd433, %fd383, %fd432;
	mul.f64 	%fd434, %fd428, %fd433;
	ld.global.nc.f64 	%fd435, [%rd24];
	mul.f64 	%fd436, %fd386, %fd435;
	sub.f64 	%fd437, %fd430, %fd389;
	ld.global.nc.f64 	%fd438, [%rd154+-2560];
	add.f64 	%fd439, %fd438, %fd437;
	mul.f64 	%fd440, %fd436, %fd439;
	sub.f64 	%fd441, %fd434, %fd440;
	ld.global.nc.f64 	%fd442, [%rd149+-2560];
	ld.global.nc.f64 	%fd443, [%rd24+-8];
	mul.f64 	%fd444, %fd442, %fd443;
	add.f64 	%fd445, %fd438, %fd438;
	sub.f64 	%fd446, %fd383, %fd445;
	ld.global.nc.f64 	%fd447, [%rd154+-5120];
	add.f64 	%fd448, %fd447, %fd446;
	fma.rn.f64 	%fd449, %fd444, %fd448, %fd441;
	ld.global.nc.f64 	%fd450, [%rd160+5120];
	ld.global.nc.f64 	%fd451, [%rd160+2560];
	add.f64 	%fd452, %fd451, %fd451;
	sub.f64 	%fd453, %fd450, %fd452;
	add.f64 	%fd454, %fd407, %fd453;
	mul.f64 	%fd455, %fd428, %fd454;
	sub.f64 	%fd456, %fd449, %fd455;
	sub.f64 	%fd457, %fd451, %fd411;
	ld.global.nc.f64 	%fd458, [%rd160+-2560];
	add.f64 	%fd459, %fd458, %fd457;
	fma.rn.f64 	%fd460, %fd436, %fd459, %fd456;
	add.f64 	%fd461, %fd458, %fd458;
	sub.f64 	%fd462, %fd407, %fd461;
	ld.global.nc.f64 	%fd463, [%rd160+-5120];
	add.f64 	%fd464, %fd463, %fd462;
	mul.f64 	%fd465, %fd444, %fd464;
	sub.f64 	%fd466, %fd460, %fd465;
	mul.f64 	%fd467, %fd425, %fd466;
	fma.rn.f64 	%fd468, %fd375, %fd421, %fd467;
	ld.global.nc.f64 	%fd469, [%rd15];
	mul.f64 	%fd470, %fd469, %fd423;
	mul.f64 	%fd471, %fd470, %fd372;
	ld.global.nc.f64 	%fd472, [%rd149+819200];
	mul.wide.u32 	%rd163, %r31, 8;
	add.s64 	%rd164, %rd5, %rd163;
	ld.global.nc.f64 	%fd473, [%rd164+8];
	mul.f64 	%fd474, %fd472, %fd473;
	ld.global.nc.f64 	%fd475, [%rd154+1638400];
	ld.global.nc.f64 	%fd476, [%rd154+819200];
	add.f64 	%fd477, %fd476, %fd476;
	sub.f64 	%fd478, %fd475, %fd477;
	add.f64 	%fd479, %fd383, %fd478;
	mul.f64 	%fd480, %fd474, %fd479;
	ld.global.nc.f64 	%fd481, [%rd164];
	mul.f64 	%fd482, %fd386, %fd481;
	sub.f64 	%fd483, %fd476, %fd389;
	ld.global.nc.f64 	%fd484, [%rd154+-819200];
	add.f64 	%fd485, %fd484, %fd483;
	mul.f64 	%fd486, %fd482, %fd485;
	sub.f64 	%fd487, %fd480, %fd486;
	ld.global.nc.f64 	%fd488, [%rd149+-819200];
	ld.global.nc.f64 	%fd489, [%rd164+-8];
	mul.f64 	%fd490, %fd488, %fd489;
	add.f64 	%fd491, %fd484, %fd484;
	sub.f64 	%fd492, %fd383, %fd491;
	ld.global.nc.f64 	%fd493, [%rd154+-1638400];
	add.f64 	%fd494, %fd493, %fd492;
	fma.rn.f64 	%fd495, %fd490, %fd494, %fd487;
	ld.global.nc.f64 	%fd496, [%rd160+1638400];
	ld.global.nc.f64 	%fd497, [%rd160+819200];
	add.f64 	%fd498, %fd497, %fd497;
	sub.f64 	%fd499, %fd496, %fd498;
	add.f64 	%fd500, %fd407, %fd499;
	mul.f64 	%fd501, %fd474, %fd500;
	sub.f64 	%fd502, %fd495, %fd501;
	sub.f64 	%fd503, %fd497, %fd411;
	ld.global.nc.f64 	%fd504, [%rd160+-819200];
	add.f64 	%fd505, %fd504, %fd503;
	fma.rn.f64 	%fd506, %fd482, %fd505, %fd502;
	add.f64 	%fd507, %fd504, %fd504;
	sub.f64 	%fd508, %fd407, %fd507;
	ld.global.nc.f64 	%fd509, [%rd160+-1638400];
	add.f64 	%fd510, %fd509, %fd508;
	mul.f64 	%fd511, %fd490, %fd510;
	sub.f64 	%fd512, %fd506, %fd511;
	fma.rn.f64 	%fd513, %fd471, %fd512, %fd468;
	mul.f64 	%fd514, %fd370, %fd513;
	add.s64 	%rd165, %rd16, %rd146;
	add.s64 	%rd166, %rd165, %rd148;
	ld.global.f64 	%fd515, [%rd166];
	sub.f64 	%fd516, %fd515, %fd514;
	st.global.f64 	[%rd166], %fd516;
	add.s64 	%rd167, %rd17, %rd146;
	add.s64 	%rd168, %rd167, %rd148;
	ld.global.nc.f64 	%fd517, [%rd168+16];
	ld.global.nc.f64 	%fd518, [%rd168+8];
	add.f64 	%fd519, %fd518, %fd518;
	sub.f64 	%fd520, %fd517, %fd519;
	ld.global.nc.f64 	%fd521, [%rd168];
	add.f64 	%fd522, %fd521, %fd520;
	mul.f64 	%fd523, %fd378, %fd522;
	add.f64 	%fd524, %fd521, %fd521;
	sub.f64 	%fd525, %fd518, %fd524;
	add.s64 	%rd169, %rd167, %rd155;
	ld.global.nc.f64 	%fd526, [%rd169+-8];
	add.f64 	%fd527, %fd526, %fd525;
	mul.f64 	%fd528, %fd388, %fd527;
	sub.f64 	%fd529, %fd523, %fd528;
	add.f64 	%fd530, %fd526, %fd526;
	sub.f64 	%fd531, %fd521, %fd530;
	ld.global.nc.f64 	%fd532, [%rd169+-16];
	add.f64 	%fd533, %fd532, %fd531;
	fma.rn.f64 	%fd534, %fd397, %fd533, %fd529;
	add.s64 	%rd170, %rd18, %rd146;
	add.s64 	%rd171, %rd170, %rd148;
	ld.global.nc.f64 	%fd535, [%rd171+16];
	ld.global.nc.f64 	%fd536, [%rd171+8];
	add.f64 	%fd537, %fd536, %fd536;
	sub.f64 	%fd538, %fd535, %fd537;
	ld.global.nc.f64 	%fd539, [%rd171];
	add.f64 	%fd540, %fd539, %fd538;
	mul.f64 	%fd541, %fd378, %fd540;
	sub.f64 	%fd542, %fd534, %fd541;
	add.f64 	%fd543, %fd539, %fd539;
	sub.f64 	%fd544, %fd536, %fd543;
	add.s64 	%rd172, %rd170, %rd155;
	ld.global.nc.f64 	%fd545, [%rd172+-8];
	add.f64 	%fd546, %fd545, %fd544;
	fma.rn.f64 	%fd547, %fd388, %fd546, %fd542;
	add.f64 	%fd548, %fd545, %fd545;
	sub.f64 	%fd549, %fd539, %fd548;
	ld.global.nc.f64 	%fd550, [%rd172+-16];
	add.f64 	%fd551, %fd550, %fd549;
	mul.f64 	%fd552, %fd397, %fd551;
	sub.f64 	%fd553, %fd547, %fd552;
	ld.global.nc.f64 	%fd554, [%rd168+5120];
	ld.global.nc.f64 	%fd555, [%rd168+2560];
	add.f64 	%fd556, %fd555, %fd555;
	sub.f64 	%fd557, %fd554, %fd556;
	add.f64 	%fd558, %fd521, %fd557;
	mul.f64 	%fd559, %fd428, %fd558;
	sub.f64 	%fd560, %fd555, %fd524;
	ld.global.nc.f64 	%fd561, [%rd168+-2560];
	add.f64 	%fd562, %fd561, %fd560;
	mul.f64 	%fd563, %fd436, %fd562;
	sub.f64 	%fd564, %fd559, %fd563;
	add.f64 	%fd565, %fd561, %fd561;
	sub.f64 	%fd566, %fd521, %fd565;
	ld.global.nc.f64 	%fd567, [%rd168+-5120];
	add.f64 	%fd568, %fd567, %fd566;
	fma.rn.f64 	%fd569, %fd444, %fd568, %fd564;
	ld.global.nc.f64 	%fd570, [%rd171+5120];
	ld.global.nc.f64 	%fd571, [%rd171+2560];
	add.f64 	%fd572, %fd571, %fd571;
	sub.f64 	%fd573, %fd570, %fd572;
	add.f64 	%fd574, %fd539, %fd573;
	mul.f64 	%fd575, %fd428, %fd574;
	sub.f64 	%fd576, %fd569, %fd575;
	sub.f64 	%fd577, %fd571, %fd543;
	ld.global.nc.f64 	%fd578, [%rd171+-2560];
	add.f64 	%fd579, %fd578, %fd577;
	fma.rn.f64 	%fd580, %fd436, %fd579, %fd576;
	add.f64 	%fd581, %fd578, %fd578;
	sub.f64 	%fd582, %fd539, %fd581;
	ld.global.nc.f64 	%fd583, [%rd171+-5120];
	add.f64 	%fd584, %fd583, %fd582;
	mul.f64 	%fd585, %fd444, %fd584;
	sub.f64 	%fd586, %fd580, %fd585;
	mul.f64 	%fd587, %fd425, %fd586;
	fma.rn.f64 	%fd588, %fd375, %fd553, %fd587;
	ld.global.nc.f64 	%fd589, [%rd168+1638400];
	ld.global.nc.f64 	%fd590, [%rd168+819200];
	add.f64 	%fd591, %fd590, %fd590;
	sub.f64 	%fd592, %fd589, %fd591;
	add.f64 	%fd593, %fd521, %fd592;
	mul.f64 	%fd594, %fd474, %fd593;
	sub.f64 	%fd595, %fd590, %fd524;
	ld.global.nc.f64 	%fd596, [%rd168+-819200];
	add.f64 	%fd597, %fd596, %fd595;
	mul.f64 	%fd598, %fd482, %fd597;
	sub.f64 	%fd599, %fd594, %fd598;
	add.f64 	%fd600, %fd596, %fd596;
	sub.f64 	%fd601, %fd521, %fd600;
	ld.global.nc.f64 	%fd602, [%rd168+-1638400];
	add.f64 	%fd603, %fd602, %fd601;
	fma.rn.f64 	%fd604, %fd490, %fd603, %fd599;
	ld.global.nc.f64 	%fd605, [%rd171+1638400];
	ld.global.nc.f64 	%fd606, [%rd171+819200];
	add.f64 	%fd607, %fd606, %fd606;
	sub.f64 	%fd608, %fd605, %fd607;
	add.f64 	%fd609, %fd539, %fd608;
	mul.f64 	%fd610, %fd474, %fd609;
	sub.f64 	%fd611, %fd604, %fd610;
	sub.f64 	%fd612, %fd606, %fd543;
	ld.global.nc.f64 	%fd613, [%rd171+-819200];
	add.f64 	%fd614, %fd613, %fd612;
	fma.rn.f64 	%fd615, %fd482, %fd614, %fd611;
	add.f64 	%fd616, %fd613, %fd613;
	sub.f64 	%fd617, %fd539, %fd616;
	ld.global.nc.f64 	%fd618, [%rd171+-1638400];
	add.f64 	%fd619, %fd618, %fd617;
	mul.f64 	%fd620, %fd490, %fd619;
	sub.f64 	%fd621, %fd615, %fd620;
	fma.rn.f64 	%fd622, %fd471, %fd621, %fd588;
	mul.f64 	%fd623, %fd370, %fd622;
	add.s64 	%rd173, %rd19, %rd146;
	add.s64 	%rd174, %rd173, %rd148;
	ld.global.f64 	%fd624, [%rd174];
	sub.f64 	%fd625, %fd624, %fd623;
	st.global.f64 	[%rd174], %fd625;
	mul.wide.u32 	%rd175, %r31, 819200;
	add.s64 	%rd176, %rd2, %rd175;
	add.s64 	%rd177, %rd176, %rd146;
	add.s64 	%rd178, %rd177, %rd148;
	ld.global.nc.f64 	%fd626, [%rd178+16];
	ld.global.nc.f64 	%fd627, [%rd178+8];
	add.f64 	%fd628, %fd627, %fd627;
	sub.f64 	%fd629, %fd626, %fd628;
	ld.global.nc.f64 	%fd630, [%rd178];
	add.f64 	%fd631, %fd630, %fd629;
	mul.f64 	%fd632, %fd378, %fd631;
	add.f64 	%fd633, %fd630, %fd630;
	sub.f64 	%fd634, %fd627, %fd633;
	add.s64 	%rd179, %rd177, %rd155;
	ld.global.nc.f64 	%fd635, [%rd179+-8];
	add.f64 	%fd636, %fd635, %fd634;
	mul.f64 	%fd637, %fd388, %fd636;
	sub.f64 	%fd638, %fd632, %fd637;
	add.f64 	%fd639, %fd635, %fd635;
	sub.f64 	%fd640, %fd630, %fd639;
	ld.global.nc.f64 	%fd641, [%rd179+-16];
	add.f64 	%fd642, %fd641, %fd640;
	fma.rn.f64 	%fd643, %fd397, %fd642, %fd638;
	add.s64 	%rd180, %rd20, %rd146;
	add.s64 	%rd181, %rd180, %rd148;
	ld.global.nc.f64 	%fd644, [%rd181+16];
	ld.global.nc.f64 	%fd645, [%rd181+8];
	add.f64 	%fd646, %fd645, %fd645;
	sub.f64 	%fd647, %fd644, %fd646;
	ld.global.nc.f64 	%fd648, [%rd181];
	add.f64 	%fd649, %fd648, %fd647;
	mul.f64 	%fd650, %fd378, %fd649;
	sub.f64 	%fd651, %fd643, %fd650;
	add.f64 	%fd652, %fd648, %fd648;
	sub.f64 	%fd653, %fd645, %fd652;
	add.s64 	%rd182, %rd180, %rd155;
	ld.global.nc.f64 	%fd654, [%rd182+-8];
	add.f64 	%fd655, %fd654, %fd653;
	fma.rn.f64 	%fd656, %fd388, %fd655, %fd651;
	add.f64 	%fd657, %fd654, %fd654;
	sub.f64 	%fd658, %fd648, %fd657;
	ld.global.nc.f64 	%fd659, [%rd182+-16];
	add.f64 	%fd660, %fd659, %fd658;
	mul.f64 	%fd661, %fd397, %fd660;
	sub.f64 	%fd662, %fd656, %fd661;
	ld.global.nc.f64 	%fd663, [%rd178+5120];
	ld.global.nc.f64 	%fd664, [%rd178+2560];
	add.f64 	%fd665, %fd664, %fd664;
	sub.f64 	%fd666, %fd663, %fd665;
	add.f64 	%fd667, %fd630, %fd666;
	mul.f64 	%fd668, %fd428, %fd667;
	sub.f64 	%fd669, %fd664, %fd633;
	ld.global.nc.f64 	%fd670, [%rd178+-2560];
	add.f64 	%fd671, %fd670, %fd669;
	mul.f64 	%fd672, %fd436, %fd671;
	sub.f64 	%fd673, %fd668, %fd672;
	add.f64 	%fd674, %fd670, %fd670;
	sub.f64 	%fd675, %fd630, %fd674;
	ld.global.nc.f64 	%fd676, [%rd178+-5120];
	add.f64 	%fd677, %fd676, %fd675;
	fma.rn.f64 	%fd678, %fd444, %fd677, %fd673;
	ld.global.nc.f64 	%fd679, [%rd181+5120];
	ld.global.nc.f64 	%fd680, [%rd181+2560];
	add.f64 	%fd681, %fd680, %fd680;
	sub.f64 	%fd682, %fd679, %fd681;
	add.f64 	%fd683, %fd648, %fd682;
	mul.f64 	%fd684, %fd428, %fd683;
	sub.f64 	%fd685, %fd678, %fd684;
	sub.f64 	%fd686, %fd680, %fd652;
	ld.global.nc.f64 	%fd687, [%rd181+-2560];
	add.f64 	%fd688, %fd687, %fd686;
	fma.rn.f64 	%fd689, %fd436, %fd688, %fd685;
	add.f64 	%fd690, %fd687, %fd687;
	sub.f64 	%fd691, %fd648, %fd690;
	ld.global.nc.f64 	%fd692, [%rd181+-5120];
	add.f64 	%fd693, %fd692, %fd691;
	mul.f64 	%fd694, %fd444, %fd693;
	sub.f64 	%fd695, %fd689, %fd694;
	mul.f64 	%fd696, %fd425, %fd695;
	fma.rn.f64 	%fd697, %fd375, %fd662, %fd696;
	ld.global.nc.f64 	%fd698, [%rd178+1638400];
	ld.global.nc.f64 	%fd699, [%rd178+819200];
	add.f64 	%fd700, %fd699, %fd699;
	sub.f64 	%fd701, %fd698, %fd700;
	add.f64 	%fd702, %fd630, %fd701;
	mul.f64 	%fd703, %fd474, %fd702;
	sub.f64 	%fd704, %fd699, %fd633;
	ld.global.nc.f64 	%fd705, [%rd178+-819200];
	add.f64 	%fd706, %fd705, %fd704;
	mul.f64 	%fd707, %fd482, %fd706;
	sub.f64 	%fd708, %fd703, %fd707;
	add.f64 	%fd709, %fd705, %fd705;
	sub.f64 	%fd710, %fd630, %fd709;
	ld.global.nc.f64 	%fd711, [%rd178+-1638400];
	add.f64 	%fd712, %fd711, %fd710;
	fma.rn.f64 	%fd713, %fd490, %fd712, %fd708;
	ld.global.nc.f64 	%fd714, [%rd181+1638400];
	ld.global.nc.f64 	%fd715, [%rd181+819200];
	add.f64 	%fd716, %fd715, %fd715;
	sub.f64 	%fd717, %fd714, %fd716;
	add.f64 	%fd718, %fd648, %fd717;
	mul.f64 	%fd719, %fd474, %fd718;
	sub.f64 	%fd720, %fd713, %fd719;
	sub.f64 	%fd721, %fd715, %fd652;
	ld.global.nc.f64 	%fd722, [%rd181+-819200];
	add.f64 	%fd723, %fd722, %fd721;
	fma.rn.f64 	%fd724, %fd482, %fd723, %fd720;
	add.f64 	%fd725, %fd722, %fd722;
	sub.f64 	%fd726, %fd648, %fd725;
	ld.global.nc.f64 	%fd727, [%rd181+-1638400];
	add.f64 	%fd728, %fd727, %fd726;
	mul.f64 	%fd729, %fd490, %fd728;
	sub.f64 	%fd730, %fd724, %fd729;
	fma.rn.f64 	%fd731, %fd471, %fd730, %fd697;
	mul.f64 	%fd732, %fd370, %fd731;
	add.s64 	%rd183, %rd21, %rd146;
	add.s64 	%rd184, %rd183, %rd148;
	ld.global.f64 	%fd733, [%rd184];
	sub.f64 	%fd734, %fd733, %fd732;
	st.global.f64 	[%rd184], %fd734;
$L__BB0_4:
	setp.gt.u32 	%p23, %r21, %r45;
	setp.lt.s32 	%p24, %r21, %r41;
	add.s32 	%r46, %r26, %r2;
	setp.lt.u32 	%p25, %r46, %r36;
	setp.gt.u32 	%p26, %r46, %r40;
	mul.wide.s32 	%rd185, %r2, 8;
	add.s64 	%rd25, %rd22, %rd185;
	add.s64 	%rd26, %rd23, %rd185;
	add.s64 	%rd27, %rd24, %rd185;
	add.s32 	%r47, %r46, -1;
	mul.wide.u32 	%rd186, %r47, 8;
	add.s64 	%rd28, %rd6, %rd186;
	or.pred  	%p27, %p1, %p25;
	or.pred  	%p3, %p27, %p26;
	or.pred  	%p28, %p3, %p24;
	or.pred  	%p29, %p28, %p23;
	@%p29 bra 	$L__BB0_6;
	ld.param.u64 	%rd512, [_Z5addsgPdS_S_S_S_S_S_S_S_S_S_S_S_S_S_S_S_S_S_iii_param_13];
	mul.wide.u32 	%rd187, %r26, 2560;
	add.s64 	%rd188, %rd11, %rd187;
	mul.wide.s32 	%rd189, %r2, 2560;
	add.s64 	%rd190, %rd188, %rd189;
	mul.wide.u32 	%rd191, %r21, 8;
	add.s64 	%rd192, %rd190, %rd191;
	ld.global.nc.f64 	%fd735, [%rd192];
	mov.f64 	%fd736, 0d3FE4000000000000;
	div.rn.f64 	%fd737, %fd736, %fd735;
	add.s64 	%rd193, %rd10, %rd191;
	ld.global.nc.f64 	%fd738, [%rd193];
	ld.global.nc.f64 	%fd739, [%rd25];
	mul.f64 	%fd740, %fd738, %fd739;
	ld.global.nc.f64 	%fd741, [%rd12];
	mul.f64 	%fd742, %fd740, %fd741;
	ld.global.nc.f64 	%fd743, [%rd192+8];
	cvta.to.global.u64 	%rd194, %rd512;
	add.s64 	%rd195, %rd194, %rd191;
	ld.global.nc.f64 	%fd744, [%rd195+8];
	mul.f64 	%fd745, %fd743, %fd744;
	add.s64 	%rd196, %rd13, %rd187;
	add.s64 	%rd197, %rd196, %rd189;
	add.s64 	%rd198, %rd197, %rd191;
	ld.global.nc.f64 	%fd746, [%rd198+16];
	ld.global.nc.f64 	%fd747, [%rd198+8];
	add.f64 	%fd748, %fd747, %fd747;
	sub.f64 	%fd749, %fd746, %fd748;
	ld.global.nc.f64 	%fd750, [%rd198];
	add.f64 	%fd751, %fd750, %fd749;
	mul.f64 	%fd752, %fd745, %fd751;
	add.f64 	%fd753, %fd735, %fd735;
	ld.global.nc.f64 	%fd754, [%rd195];
	mul.f64 	%fd755, %fd753, %fd754;
	add.f64 	%fd756, %fd750, %fd750;
	sub.f64 	%fd757, %fd747, %fd756;
	mul.wide.s32 	%rd199, %r21, 8;
	add.s64 	%rd200, %rd197, %rd199;
	ld.global.nc.f64 	%fd758, [%rd200+-8];
	add.f64 	%fd759, %fd758, %fd757;
	mul.f64 	%fd760, %fd755, %fd759;
	sub.f64 	%fd761, %fd752, %fd760;
	add.s64 	%rd201, %rd190, %rd199;
	ld.global.nc.f64 	%fd762, [%rd201+-8];
	add.s64 	%rd202, %rd194, %rd199;
	ld.global.nc.f64 	%fd763, [%rd202+-8];
	mul.f64 	%fd764, %fd762, %fd763;
	add.f64 	%fd765, %fd758, %fd758;
	sub.f64 	%fd766, %fd750, %fd765;
	ld.global.nc.f64 	%fd767, [%rd200+-16];
	add.f64 	%fd768, %fd767, %fd766;
	fma.rn.f64 	%fd769, %fd764, %fd768, %fd761;
	mul.wide.u32 	%rd203, %r31, 819200;
	add.s64 	%rd204, %rd8, %rd203;
	add.s64 	%rd205, %rd204, %rd187;
	add.s64 	%rd206, %rd205, %rd189;
	add.s64 	%rd207, %rd206, %rd191;
	ld.global.nc.f64 	%fd770, [%rd207+16];
	ld.global.nc.f64 	%fd771, [%rd207+8];
	add.f64 	%fd772, %fd771, %fd771;
	sub.f64 	%fd773, %fd770, %fd772;
	ld.global.nc.f64 	%fd774, [%rd207];
	add.f64 	%fd775, %fd774, %fd773;
	mul.f64 	%fd776, %fd745, %fd775;
	sub.f64 	%fd777, %fd769, %fd776;
	add.f64 	%fd778, %fd774, %fd774;
	sub.f64 	%fd779, %fd771, %fd778;
	add.s64 	%rd208, %rd206, %rd199;
	ld.global.nc.f64 	%fd780, [%rd208+-8];
	add.f64 	%fd781, %fd780, %fd779;
	fma.rn.f64 	%fd782, %fd755, %fd781, %fd777;
	add.f64 	%fd783, %fd780, %fd780;
	sub.f64 	%fd784, %fd774, %fd783;
	ld.global.nc.f64 	%fd785, [%rd208+-16];
	add.f64 	%fd786, %fd785, %fd784;
	mul.f64 	%fd787, %fd764, %fd786;
	sub.f64 	%fd788, %fd782, %fd787;
	ld.global.nc.f64 	%fd789, [%rd26];
	add.s64 	%rd209, %rd7, %rd191;
	ld.global.nc.f64 	%fd790, [%rd209];
	mul.f64 	%fd791, %fd789, %fd790;
	mul.f64 	%fd792, %fd791, %fd741;
	ld.global.nc.f64 	%fd793, [%rd192+2560];
	ld.global.nc.f64 	%fd794, [%rd27+8];
	mul.f64 	%fd795, %fd793, %fd794;
	ld.global.nc.f64 	%fd796, [%rd198+5120];
	ld.global.nc.f64 	%fd797, [%rd198+2560];
	add.f64 	%fd798, %fd797, %fd797;
	sub.f64 	%fd799, %fd796, %fd798;
	add.f64 	%fd800, %fd750, %fd799;
	mul.f64 	%fd801, %fd795, %fd800;
	ld.global.nc.f64 	%fd802, [%rd27];
	mul.f64 	%fd803, %fd753, %fd802;
	sub.f64 	%fd804, %fd797, %fd756;
	add.s32 	%r48, %r26, %r2;
	add.s32 	%r49, %r48, -1;
	mul.wide.u32 	%rd210, %r49, 2560;
	add.s64 	%rd211, %rd13, %rd210;
	add.s64 	%rd212, %rd211, %rd191;
	ld.global.nc.f64 	%fd805, [%rd212];
	add.f64 	%fd806, %fd805, %fd804;
	mul.f64 	%fd807, %fd803, %fd806;
	sub.f64 	%fd808, %fd801, %fd807;
	add.s64 	%rd213, %rd11, %rd210;
	add.s64 	%rd214, %rd213, %rd191;
	ld.global.nc.f64 	%fd809, [%rd214];
	ld.global.nc.f64 	%fd810, [%rd28];
	mul.f64 	%fd811, %fd809, %fd810;
	add.f64 	%fd812, %fd805, %fd805;
	sub.f64 	%fd813, %fd750, %fd812;
	ld.global.nc.f64 	%fd814, [%rd198+-5120];
	add.f64 	%fd815, %fd814, %fd813;
	fma.rn.f64 	%fd816, %fd811, %fd815, %fd808;
	ld.global.nc.f64 	%fd817, [%rd207+5120];
	ld.global.nc.f64 	%fd818, [%rd207+2560];
	add.f64 	%fd819, %fd818, %fd818;
	sub.f64 	%fd820, %fd817, %fd819;
	add.f64 	%fd821, %fd774, %fd820;
	mul.f64 	%fd822, %fd795, %fd821;
	sub.f64 	%fd823, %fd816, %fd822;
	sub.f64 	%fd824, %fd818, %fd778;
	add.s64 	%rd215, %rd204, %rd210;
	add.s64 	%rd216, %rd215, %rd191;
	ld.global.nc.f64 	%fd825, [%rd216];
	add.f64 	%fd826, %fd825, %fd824;
	fma.rn.f64 	%fd827, %fd803, %fd826, %fd823;
	add.f64 	%fd828, %fd825, %fd825;
	sub.f64 	%fd829, %fd774, %fd828;
	ld.global.nc.f64 	%fd830, [%rd207+-5120];
	add.f64 	%fd831, %fd830, %fd829;
	mul.f64 	%fd832, %fd811, %fd831;
	sub.f64 	%fd833, %fd827, %fd832;
	mul.f64 	%fd834, %fd792, %fd833;
	fma.rn.f64 	%fd835, %fd742, %fd788, %fd834;
	ld.global.nc.f64 	%fd836, [%rd15];
	mul.f64 	%fd837, %fd836, %fd790;
	mul.f64 	%fd838, %fd837, %fd739;
	ld.global.nc.f64 	%fd839, [%rd192+819200];
	mul.wide.u32 	%rd217, %r31, 8;
	add.s64 	%rd218, %rd5, %rd217;
	ld.global.nc.f64 	%fd840, [%rd218+8];
	mul.f64 	%fd841, %fd839, %fd840;
	ld.global.nc.f64 	%fd842, [%rd198+1638400];
	ld.global.nc.f64 	%fd843, [%rd198+819200];
	add.f64 	%fd844, %fd843, %fd843;
	sub.f64 	%fd845, %fd842, %fd844;
	add.f64 	%fd846, %fd750, %fd845;
	mul.f64 	%fd847, %fd841, %fd846;
	ld.global.nc.f64 	%fd848, [%rd218];
	mul.f64 	%fd849, %fd753, %fd848;
	sub.f64 	%fd850, %fd843, %fd756;
	ld.global.nc.f64 	%fd851, [%rd198+-819200];
	add.f64 	%fd852, %fd851, %fd850;
	mul.f64 	%fd853, %fd849, %fd852;
	sub.f64 	%fd854, %fd847, %fd853;
	ld.global.nc.f64 	%fd855, [%rd192+-819200];
	ld.global.nc.f64 	%fd856, [%rd218+-8];
	mul.f64 	%fd857, %fd855, %fd856;
	add.f64 	%fd858, %fd851, %fd851;
	sub.f64 	%fd859, %fd750, %fd858;
	ld.global.nc.f64 	%fd860, [%rd198+-1638400];
	add.f64 	%fd861, %fd860, %fd859;
	fma.rn.f64 	%fd862, %fd857, %fd861, %fd854;
	ld.global.nc.f64 	%fd863, [%rd207+1638400];
	ld.global.nc.f64 	%fd864, [%rd207+819200];
	add.f64 	%fd865, %fd864, %fd864;
	sub.f64 	%fd866, %fd863, %fd865;
	add.f64 	%fd867, %fd774, %fd866;
	mul.f64 	%fd868, %fd841, %fd867;
	sub.f64 	%fd869, %fd862, %fd868;
	sub.f64 	%fd870, %fd864, %fd778;
	ld.global.nc.f64 	%fd871, [%rd207+-819200];
	add.f64 	%fd872, %fd871, %fd870;
	fma.rn.f64 	%fd873, %fd849, %fd872, %fd869;
	add.f64 	%fd874, %fd871, %fd871;
	sub.f64 	%fd875, %fd774, %fd874;
	ld.global.nc.f64 	%fd876, [%rd207+-1638400];
	add.f64 	%fd877, %fd876, %fd875;
	mul.f64 	%fd878, %fd857, %fd877;
	sub.f64 	%fd879, %fd873, %fd878;
	fma.rn.f64 	%fd880, %fd838, %fd879, %fd835;
	mul.f64 	%fd881, %fd737, %fd880;
	add.s64 	%rd219, %rd16, %rd187;
	add.s64 	%rd220, %rd219, %rd189;
	add.s64 	%rd221, %rd220, %rd191;
	ld.global.f64 	%fd882, [%rd221];
	sub.f64 	%fd883, %fd882, %fd881;
	st.global.f64 	[%rd221], %fd883;
	add.s64 	%rd222, %rd17, %rd187;
	add.s64 	%rd223, %rd222, %rd189;
	add.s64 	%rd224, %rd223, %rd191;
	ld.global.nc.f64 	%fd884, [%rd224+16];
	ld.global.nc.f64 	%fd885, [%rd224+8];
	add.f64 	%fd886, %fd885, %fd885;
	sub.f64 	%fd887, %fd884, %fd886;
	ld.global.nc.f64 	%fd888, [%rd224];
	add.f64 	%fd889, %fd888, %fd887;
	mul.f64 	%fd890, %fd745, %fd889;
	add.f64 	%fd891, %fd888, %fd888;
	sub.f64 	%fd892, %fd885, %fd891;
	add.s64 	%rd225, %rd223, %rd199;
	ld.global.nc.f64 	%fd893, [%rd225+-8];
	add.f64 	%fd894, %fd893, %fd892;
	mul.f64 	%fd895, %fd755, %fd894;
	sub.f64 	%fd896, %fd890, %fd895;
	add.f64 	%fd897, %fd893, %fd893;
	sub.f64 	%fd898, %fd888, %fd897;
	ld.global.nc.f64 	%fd899, [%rd225+-16];
	add.f64 	%fd900, %fd899, %fd898;
	fma.rn.f64 	%fd901, %fd764, %fd900, %fd896;
	add.s64 	%rd226, %rd18, %rd187;
	add.s64 	%rd227, %rd226, %rd189;
	add.s64 	%rd228, %rd227, %rd191;
	ld.global.nc.f64 	%fd902, [%rd228+16];
	ld.global.nc.f64 	%fd903, [%rd228+8];
	add.f64 	%fd904, %fd903, %fd903;
	sub.f64 	%fd905, %fd902, %fd904;
	ld.global.nc.f64 	%fd906, [%rd228];
	add.f64 	%fd907, %fd906, %fd905;
	mul.f64 	%fd908, %fd745, %fd907;
	sub.f64 	%fd909, %fd901, %fd908;
	add.f64 	%fd910, %fd906, %fd906;
	sub.f64 	%fd911, %fd903, %fd910;
	add.s64 	%rd229, %rd227, %rd199;
	ld.global.nc.f64 	%fd912, [%rd229+-8];
	add.f64 	%fd913, %fd912, %fd911;
	fma.rn.f64 	%fd914, %fd755, %fd913, %fd909;
	add.f64 	%fd915, %fd912, %fd912;
	sub.f64 	%fd916, %fd906, %fd915;
	ld.global.nc.f64 	%fd917, [%rd229+-16];
	add.f64 	%fd918, %fd917, %fd916;
	mul.f64 	%fd919, %fd764, %fd918;
	sub.f64 	%fd920, %fd914, %fd919;
	ld.global.nc.f64 	%fd921, [%rd224+5120];
	ld.global.nc.f64 	%fd922, [%rd224+2560];
	add.f64 	%fd923, %fd922, %fd922;
	sub.f64 	%fd924, %fd921, %fd923;
	add.f64 	%fd925, %fd888, %fd924;
	mul.f64 	%fd926, %fd795, %fd925;
	sub.f64 	%fd927, %fd922, %fd891;
	add.s64 	%rd230, %rd17, %rd210;
	add.s64 	%rd231, %rd230, %rd191;
	ld.global.nc.f64 	%fd928, [%rd231];
	add.f64 	%fd929, %fd928, %fd927;
	mul.f64 	%fd930, %fd803, %fd929;
	sub.f64 	%fd931, %fd926, %fd930;
	add.f64 	%fd932, %fd928, %fd928;
	sub.f64 	%fd933, %fd888, %fd932;
	ld.global.nc.f64 	%fd934, [%rd224+-5120];
	add.f64 	%fd935, %fd934, %fd933;
	fma.rn.f64 	%fd936, %fd811, %fd935, %fd931;
	ld.global.nc.f64 	%fd937, [%rd228+5120];
	ld.global.nc.f64 	%fd938, [%rd228+2560];
	add.f64 	%fd939, %fd938, %fd938;
	sub.f64 	%fd940, %fd937, %fd939;
	add.f64 	%fd941, %fd906, %fd940;
	mul.f64 	%fd942, %fd795, %fd941;
	sub.f64 	%fd943, %fd936, %fd942;
	sub.f64 	%fd944, %fd938, %fd910;
	add.s64 	%rd232, %rd18, %rd210;
	add.s64 	%rd233, %rd232, %rd191;
	ld.global.nc.f64 	%fd945, [%rd233];
	add.f64 	%fd946, %fd945, %fd944;
	fma.rn.f64 	%fd947, %fd803, %fd946, %fd943;
	add.f64 	%fd948, %fd945, %fd945;
	sub.f64 	%fd949, %fd906, %fd948;
	ld.global.nc.f64 	%fd950, [%rd228+-5120];
	add.f64 	%fd951, %fd950, %fd949;
	mul.f64 	%fd952, %fd811, %fd951;
	sub.f64 	%fd953, %fd947, %fd952;
	mul.f64 	%fd954, %fd792, %fd953;
	fma.rn.f64 	%fd955, %fd742, %fd920, %fd954;
	ld.global.nc.f64 	%fd956, [%rd224+1638400];
	ld.global.nc.f64 	%fd957, [%rd224+819200];
	add.f64 	%fd958, %fd957, %fd957;
	sub.f64 	%fd959, %fd956, %fd958;
	add.f64 	%fd960, %fd888, %fd959;
	mul.f64 	%fd961, %fd841, %fd960;
	sub.f64 	%fd962, %fd957, %fd891;
	ld.global.nc.f64 	%fd963, [%rd224+-819200];
	add.f64 	%fd964, %fd963, %fd962;
	mul.f64 	%fd965, %fd849, %fd964;
	sub.f64 	%fd966, %fd961, %fd965;
	add.f64 	%fd967, %fd963, %fd963;
	sub.f64 	%fd968, %fd888, %fd967;
	ld.global.nc.f64 	%fd969, [%rd224+-1638400];
	add.f64 	%fd970, %fd969, %fd968;
	fma.rn.f64 	%fd971, %fd857, %fd970, %fd966;
	ld.global.nc.f64 	%fd972, [%rd228+1638400];
	ld.global.nc.f64 	%fd973, [%rd228+819200];
	add.f64 	%fd974, %fd973, %fd973;
	sub.f64 	%fd975, %fd972, %fd974;
	add.f64 	%fd976, %fd906, %fd975;
	mul.f64 	%fd977, %fd841, %fd976;
	sub.f64 	%fd978, %fd971, %fd977;
	sub.f64 	%fd979, %fd973, %fd910;
	ld.global.nc.f64 	%fd980, [%rd228+-819200];
	add.f64 	%fd981, %fd980, %fd979;
	fma.rn.f64 	%fd982, %fd849, %fd981, %fd978;
	add.f64 	%fd983, %fd980, %fd980;
	sub.f64 	%fd984, %fd906, %fd983;
	ld.global.nc.f64 	%fd985, [%rd228+-1638400];
	add.f64 	%fd986, %fd985, %fd984;
	mul.f64 	%fd987, %fd857, %fd986;
	sub.f64 	%fd988, %fd982, %fd987;
	fma.rn.f64 	%fd989, %fd838, %fd988, %fd955;
	mul.f64 	%fd990, %fd737, %fd989;
	add.s64 	%rd234, %rd19, %rd187;
	add.s64 	%rd235, %rd234, %rd189;
	add.s64 	%rd236, %rd235, %rd191;
	ld.global.f64 	%fd991, [%rd236];
	sub.f64 	%fd992, %fd991, %fd990;
	st.global.f64 	[%rd236], %fd992;
	add.s64 	%rd237, %rd2, %rd203;
	add.s64 	%rd238, %rd237, %rd187;
	add.s64 	%rd239, %rd238, %rd189;
	add.s64 	%rd240, %rd239, %rd191;
	ld.global.nc.f64 	%fd993, [%rd240+16];
	ld.global.nc.f64 	%fd994, [%rd240+8];
	add.f64 	%fd995, %fd994, %fd994;
	sub.f64 	%fd996, %fd993, %fd995;
	ld.global.nc.f64 	%fd997, [%rd240];
	add.f64 	%fd998, %fd997, %fd996;
	mul.f64 	%fd999, %fd745, %fd998;
	add.f64 	%fd1000, %fd997, %fd997;
	sub.f64 	%fd1001, %fd994, %fd1000;
	add.s64 	%rd241, %rd239, %rd199;
	ld.global.nc.f64 	%fd1002, [%rd241+-8];
	add.f64 	%fd1003, %fd1002, %fd1001;
	mul.f64 	%fd1004, %fd755, %fd1003;
	sub.f64 	%fd1005, %fd999, %fd1004;
	add.f64 	%fd1006, %fd1002, %fd1002;
	sub.f64 	%fd1007, %fd997, %fd1006;
	ld.global.nc.f64 	%fd1008, [%rd241+-16];
	add.f64 	%fd1009, %fd1008, %fd1007;
	fma.rn.f64 	%fd1010, %fd764, %fd1009, %fd1005;
	add.s64 	%rd242, %rd1, %rd203;
	add.s64 	%rd243, %rd242, %rd187;
	add.s64 	%rd244, %rd243, %rd189;
	add.s64 	%rd245, %rd244, %rd191;
	ld.global.nc.f64 	%fd1011, [%rd245+16];
	ld.global.nc.f64 	%fd1012, [%rd245+8];
	add.f64 	%fd1013, %fd1012, %fd1012;
	sub.f64 	%fd1014, %fd1011, %fd1013;
	ld.global.nc.f64 	%fd1015, [%rd245];
	add.f64 	%fd1016, %fd1015, %fd1014;
	mul.f64 	%fd1017, %fd745, %fd1016;
	sub.f64 	%fd1018, %fd1010, %fd1017;
	add.f64 	%fd1019, %fd1015, %fd1015;
	sub.f64 	%fd1020, %fd1012, %fd1019;
	add.s64 	%rd246, %rd244, %rd199;
	ld.global.nc.f64 	%fd1021, [%rd246+-8];
	add.f64 	%fd1022, %fd1021, %fd1020;
	fma.rn.f64 	%fd1023, %fd755, %fd1022, %fd1018;
	add.f64 	%fd1024, %fd1021, %fd1021;
	sub.f64 	%fd1025, %fd1015, %fd1024;
	ld.global.nc.f64 	%fd1026, [%rd246+-16];
	add.f64 	%fd1027, %fd1026, %fd1025;
	mul.f64 	%fd1028, %fd764, %fd1027;
	sub.f64 	%fd1029, %fd1023, %fd1028;
	ld.global.nc.f64 	%fd1030, [%rd240+5120];
	ld.global.nc.f64 	%fd1031, [%rd240+2560];
	add.f64 	%fd1032, %fd1031, %fd1031;
	sub.f64 	%fd1033, %fd1030, %fd1032;
	add.f64 	%fd1034, %fd997, %fd1033;
	mul.f64 	%fd1035, %fd795, %fd1034;
	sub.f64 	%fd1036, %fd1031, %fd1000;
	add.s64 	%rd247, %rd237, %rd210;
	add.s64 	%rd248, %rd247, %rd191;
	ld.global.nc.f64 	%fd1037, [%rd248];
	add.f64 	%fd1038, %fd1037, %fd1036;
	mul.f64 	%fd1039, %fd803, %fd1038;
	sub.f64 	%fd1040, %fd1035, %fd1039;
	add.f64 	%fd1041, %fd1037, %fd1037;
	sub.f64 	%fd1042, %fd997, %fd1041;
	ld.global.nc.f64 	%fd1043, [%rd240+-5120];
	add.f64 	%fd1044, %fd1043, %fd1042;
	fma.rn.f64 	%fd1045, %fd811, %fd1044, %fd1040;
	ld.global.nc.f64 	%fd1046, [%rd245+5120];
	ld.global.nc.f64 	%fd1047, [%rd245+2560];
	add.f64 	%fd1048, %fd1047, %fd1047;
	sub.f64 	%fd1049, %fd1046, %fd1048;
	add.f64 	%fd1050, %fd1015, %fd1049;
	mul.f64 	%fd1051, %fd795, %fd1050;
	sub.f64 	%fd1052, %fd1045, %fd1051;
	sub.f64 	%fd1053, %fd1047, %fd1019;
	add.s64 	%rd249, %rd242, %rd210;
	add.s64 	%rd250, %rd249, %rd191;
	ld.global.nc.f64 	%fd1054, [%rd250];
	add.f64 	%fd1055, %fd1054, %fd1053;
	fma.rn.f64 	%fd1056, %fd803, %fd1055, %fd1052;
	add.f64 	%fd1057, %fd1054, %fd1054;
	sub.f64 	%fd1058, %fd1015, %fd1057;
	ld.global.nc.f64 	%fd1059, [%rd245+-5120];
	add.f64 	%fd1060, %fd1059, %fd1058;
	mul.f64 	%fd1061, %fd811, %fd1060;
	sub.f64 	%fd1062, %fd1056, %fd1061;
	mul.f64 	%fd1063, %fd792, %fd1062;
	fma.rn.f64 	%fd1064, %fd742, %fd1029, %fd1063;
	ld.global.nc.f64 	%fd1065, [%rd240+1638400];
	ld.global.nc.f64 	%fd1066, [%rd240+819200];
	add.f64 	%fd1067, %fd1066, %fd1066;
	sub.f64 	%fd1068, %fd1065, %fd1067;
	add.f64 	%fd1069, %fd997, %fd1068;
	mul.f64 	%fd1070, %fd841, %fd1069;
	sub.f64 	%fd1071, %fd1066, %fd1000;
	ld.global.nc.f64 	%fd1072, [%rd240+-819200];
	add.f64 	%fd1073, %fd1072, %fd1071;
	mul.f64 	%fd1074, %fd849, %fd1073;
	sub.f64 	%fd1075, %fd1070, %fd1074;
	add.f64 	%fd1076, %fd1072, %fd1072;
	sub.f64 	%fd1077, %fd997, %fd1076;
	ld.global.nc.f64 	%fd1078, [%rd240+-1638400];
	add.f64 	%fd1079, %fd1078, %fd1077;
	fma.rn.f64 	%fd1080, %fd857, %fd1079, %fd1075;
	ld.global.nc.f64 	%fd1081, [%rd245+1638400];
	ld.global.nc.f64 	%fd1082, [%rd245+819200];
	add.f64 	%fd1083, %fd1082, %fd1082;
	sub.f64 	%fd1084, %fd1081, %fd1083;
	add.f64 	%fd1085, %fd1015, %fd1084;
	mul.f64 	%fd1086, %fd841, %fd1085;
	sub.f64 	%fd1087, %fd1080, %fd1086;
	sub.f64 	%fd1088, %fd1082, %fd1019;
	ld.global.nc.f64 	%fd1089, [%rd245+-819200];
	add.f64 	%fd1090, %fd1089, %fd1088;
	fma.rn.f64 	%fd1091, %fd849, %fd1090, %fd1087;
	add.f64 	%fd1092, %fd1089, %fd1089;
	sub.f64 	%fd1093, %fd1015, %fd1092;
	ld.global.nc.f64 	%fd1094, [%rd245+-1638400];
	add.f64 	%fd1095, %fd1094, %fd1093;
	mul.f64 	%fd1096, %fd857, %fd1095;
	sub.f64 	%fd1097, %fd1091, %fd1096;
	fma.rn.f64 	%fd1098, %fd838, %fd1097, %fd1064;
	mul.f64 	%fd1099, %fd737, %fd1098;
	add.s64 	%rd251, %rd21, %rd187;
	add.s64 	%rd252, %rd251, %rd189;
	add.s64 	%rd253, %rd252, %rd191;
	ld.global.f64 	%fd1100, [%rd253];
	sub.f64 	%fd1101, %fd1100, %fd1099;
	st.global.f64 	[%rd253], %fd1101;
$L__BB0_6:
	mul.wide.u32 	%rd254, %r31, 819200;
	add.s64 	%rd29, %rd8, %rd254;
	add.s64 	%rd30, %rd1, %rd254;
	add.s64 	%rd31, %rd2, %rd254;
	or.pred  	%p32, %p3, %p19;
	or.pred  	%p33, %p32, %p21;
	@%p33 bra 	$L__BB0_8;
	ld.param.u64 	%rd513, [_Z5addsgPdS_S_S_S_S_S_S_S_S_S_S_S_S_S_S_S_S_S_iii_param_13];
	mul.wide.u32 	%rd255, %r26, 2560;
	add.s64 	%rd256, %rd11, %rd255;
	mul.wide.s32 	%rd257, %r2, 2560;
	add.s64 	%rd258, %rd256, %rd257;
	mul.wide.u32 	%rd259, %r12, 8;
	add.s64 	%rd260, %rd258, %rd259;
	ld.global.nc.f64 	%fd1102, [%rd260];
	mov.f64 	%fd1103, 0d3FE4000000000000;
	div.rn.f64 	%fd1104, %fd1103, %fd1102;
	add.s64 	%rd261, %rd10, %rd259;
	ld.global.nc.f64 	%fd1105, [%rd261];
	ld.global.nc.f64 	%fd1106, [%rd25];
	mul.f64 	%fd1107, %fd1105, %fd1106;
	ld.global.nc.f64 	%fd1108, [%rd12];
	mul.f64 	%fd1109, %fd1107, %fd1108;
	ld.global.nc.f64 	%fd1110, [%rd260+8];
	cvta.to.global.u64 	%rd262, %rd513;
	add.s64 	%rd263, %rd262, %rd259;
	ld.global.nc.f64 	%fd1111, [%rd263+8];
	mul.f64 	%fd1112, %fd1110, %fd1111;
	add.s64 	%rd264, %rd13, %rd255;
	add.s64 	%rd265, %rd264, %rd257;
	add.s64 	%rd266, %rd265, %rd259;
	ld.global.nc.f64 	%fd1113, [%rd266+16];
	ld.global.nc.f64 	%fd1114, [%rd266+8];
	add.f64 	%fd1115, %fd1114, %fd1114;
	sub.f64 	%fd1116, %fd1113, %fd1115;
	ld.global.nc.f64 	%fd1117, [%rd266];
	add.f64 	%fd1118, %fd1117, %fd1116;
	mul.f64 	%fd1119, %fd1112, %fd1118;
	add.f64 	%fd1120, %fd1102, %fd1102;
	ld.global.nc.f64 	%fd1121, [%rd263];
	mul.f64 	%fd1122, %fd1120, %fd1121;
	add.f64 	%fd1123, %fd1117, %fd1117;
	sub.f64 	%fd1124, %fd1114, %fd1123;
	mul.wide.s32 	%rd267, %r12, 8;
	add.s64 	%rd268, %rd265, %rd267;
	ld.global.nc.f64 	%fd1125, [%rd268+-8];
	add.f64 	%fd1126, %fd1125, %fd1124;
	mul.f64 	%fd1127, %fd1122, %fd1126;
	sub.f64 	%fd1128, %fd1119, %fd1127;
	add.s64 	%rd269, %rd258, %rd267;
	ld.global.nc.f64 	%fd1129, [%rd269+-8];
	add.s64 	%rd270, %rd262, %rd267;
	ld.global.nc.f64 	%fd1130, [%rd270+-8];
	mul.f64 	%fd1131, %fd1129, %fd1130;
	add.f64 	%fd1132, %fd1125, %fd1125;
	sub.f64 	%fd1133, %fd1117, %fd1132;
	ld.global.nc.f64 	%fd1134, [%rd268+-16];
	add.f64 	%fd1135, %fd1134, %fd1133;
	fma.rn.f64 	%fd1136, %fd1131, %fd1135, %fd1128;
	add.s64 	%rd271, %rd29, %rd255;
	add.s64 	%rd272, %rd271, %rd257;
	add.s64 	%rd273, %rd272, %rd259;
	ld.global.nc.f64 	%fd1137, [%rd273+16];
	ld.global.nc.f64 	%fd1138, [%rd273+8];
	add.f64 	%fd1139, %fd1138, %fd1138;
	sub.f64 	%fd1140, %fd1137, %fd1139;
	ld.global.nc.f64 	%fd1141, [%rd273];
	add.f64 	%fd1142, %fd1141, %fd1140;
	mul.f64 	%fd1143, %fd1112, %fd1142;
	sub.f64 	%fd1144, %fd1136, %fd1143;
	add.f64 	%fd1145, %fd1141, %fd1141;
	sub.f64 	%fd1146, %fd1138, %fd1145;
	add.s64 	%rd274, %rd272, %rd267;
	ld.global.nc.f64 	%fd1147, [%rd274+-8];
	add.f64 	%fd1148, %fd1147, %fd1146;
	fma.rn.f64 	%fd1149, %fd1122, %fd1148, %fd1144;
	add.f64 	%fd1150, %fd1147, %fd1147;
	sub.f64 	%fd1151, %fd1141, %fd1150;
	ld.global.nc.f64 	%fd1152, [%rd274+-16];
	add.f64 	%fd1153, %fd1152, %fd1151;
	mul.f64 	%fd1154, %fd1131, %fd1153;
	sub.f64 	%fd1155, %fd1149, %fd1154;
	ld.global.nc.f64 	%fd1156, [%rd26];
	add.s64 	%rd275, %rd7, %rd259;
	ld.global.nc.f64 	%fd1157, [%rd275];
	mul.f64 	%fd1158, %fd1156, %fd1157;
	mul.f64 	%fd1159, %fd1158, %fd1108;
	ld.global.nc.f64 	%fd1160, [%rd260+2560];
	ld.global.nc.f64 	%fd1161, [%rd27+8];
	mul.f64 	%fd1162, %fd1160, %fd1161;
	ld.global.nc.f64 	%fd1163, [%rd266+5120];
	ld.global.nc.f64 	%fd1164, [%rd266+2560];
	add.f64 	%fd1165, %fd1164, %fd1164;
	sub.f64 	%fd1166, %fd1163, %fd1165;
	add.f64 	%fd1167, %fd1117, %fd1166;
	mul.f64 	%fd1168, %fd1162, %fd1167;
	ld.global.nc.f64 	%fd1169, [%rd27];
	mul.f64 	%fd1170, %fd1120, %fd1169;
	sub.f64 	%fd1171, %fd1164, %fd1123;
	add.s32 	%r50, %r26, %r2;
	add.s32 	%r51, %r50, -1;
	mul.wide.u32 	%rd276, %r51, 2560;
	add.s64 	%rd277, %rd13, %rd276;
	add.s64 	%rd278, %rd277, %rd259;
	ld.global.nc.f64 	%fd1172, [%rd278];
	add.f64 	%fd1173, %fd1172, %fd1171;
	mul.f64 	%fd1174, %fd1170, %fd1173;
	sub.f64 	%fd1175, %fd1168, %fd1174;
	add.s64 	%rd279, %rd11, %rd276;
	add.s64 	%rd280, %rd279, %rd259;
	ld.global.nc.f64 	%fd1176, [%rd280];
	ld.global.nc.f64 	%fd1177, [%rd28];
	mul.f64 	%fd1178, %fd1176, %fd1177;
	add.f64 	%fd1179, %fd1172, %fd1172;
	sub.f64 	%fd1180, %fd1117, %fd1179;
	ld.global.nc.f64 	%fd1181, [%rd266+-5120];
	add.f64 	%fd1182, %fd1181, %fd1180;
	fma.rn.f64 	%fd1183, %fd1178, %fd1182, %fd1175;
	ld.global.nc.f64 	%fd1184, [%rd273+5120];
	ld.global.nc.f64 	%fd1185, [%rd273+2560];
	add.f64 	%fd1186, %fd1185, %fd1185;
	sub.f64 	%fd1187, %fd1184, %fd1186;
	add.f64 	%fd1188, %fd1141, %fd1187;
	mul.f64 	%fd1189, %fd1162, %fd1188;
	sub.f64 	%fd1190, %fd1183, %fd1189;
	sub.f64 	%fd1191, %fd1185, %fd1145;
	add.s64 	%rd281, %rd29, %rd276;
	add.s64 	%rd282, %rd281, %rd259;
	ld.global.nc.f64 	%fd1192, [%rd282];
	add.f64 	%fd1193, %fd1192, %fd1191;
	fma.rn.f64 	%fd1194, %fd1170, %fd1193, %fd1190;
	add.f64 	%fd1195, %fd1192, %fd1192;
	sub.f64 	%fd1196, %fd1141, %fd1195;
	ld.global.nc.f64 	%fd1197, [%rd273+-5120];
	add.f64 	%fd1198, %fd1197, %fd1196;
	mul.f64 	%fd1199, %fd1178, %fd1198;
	sub.f64 	%fd1200, %fd1194, %fd1199;
	mul.f64 	%fd1201, %fd1159, %fd1200;
	fma.rn.f64 	%fd1202, %fd1109, %fd1155, %fd1201;
	ld.global.nc.f64 	%fd1203, [%rd15];
	mul.f64 	%fd1204, %fd1203, %fd1157;
	mul.f64 	%fd1205, %fd1204, %fd1106;
	ld.global.nc.f64 	%fd1206, [%rd260+819200];
	mul.wide.u32 	%rd283, %r31, 8;
	add.s64 	%rd284, %rd5, %rd283;
	ld.global.nc.f64 	%fd1207, [%rd284+8];
	mul.f64 	%fd1208, %fd1206, %fd1207;
	ld.global.nc.f64 	%fd1209, [%rd266+1638400];
	ld.global.nc.f64 	%fd1210, [%rd266+819200];
	add.f64 	%fd1211, %fd1210, %fd1210;
	sub.f64 	%fd1212, %fd1209, %fd1211;
	add.f64 	%fd1213, %fd1117, %fd1212;
	mul.f64 	%fd1214, %fd1208, %fd1213;
	ld.global.nc.f64 	%fd1215, [%rd284];
	mul.f64 	%fd1216, %fd1120, %fd1215;
	sub.f64 	%fd1217, %fd1210, %fd1123;
	ld.global.nc.f64 	%fd1218, [%rd266+-819200];
	add.f64 	%fd1219, %fd1218, %fd1217;
	mul.f64 	%fd1220, %fd1216, %fd1219;
	sub.f64 	%fd1221, %fd1214, %fd1220;
	ld.global.nc.f64 	%fd1222, [%rd260+-819200];
	ld.global.nc.f64 	%fd1223, [%rd284+-8];
	mul.f64 	%fd1224, %fd1222, %fd1223;
	add.f64 	%fd1225, %fd1218, %fd1218;
	sub.f64 	%fd1226, %fd1117, %fd1225;
	ld.global.nc.f64 	%fd1227, [%rd266+-1638400];
	add.f64 	%fd1228, %fd1227, %fd1226;
	fma.rn.f64 	%fd1229, %fd1224, %fd1228, %fd1221;
	ld.global.nc.f64 	%fd1230, [%rd273+1638400];
	ld.global.nc.f64 	%fd1231, [%rd273+819200];
	add.f64 	%fd1232, %fd1231, %fd1231;
	sub.f64 	%fd1233, %fd1230, %fd1232;
	add.f64 	%fd1234, %fd1141, %fd1233;
	mul.f64 	%fd1235, %fd1208, %fd1234;
	sub.f64 	%fd1236, %fd1229, %fd1235;
	sub.f64 	%fd1237, %fd1231, %fd1145;
	ld.global.nc.f64 	%fd1238, [%rd273+-819200];
	add.f64 	%fd1239, %fd1238, %fd1237;
	fma.rn.f64 	%fd1240, %fd1216, %fd1239, %fd1236;
	add.f64 	%fd1241, %fd1238, %fd1238;
	sub.f64 	%fd1242, %fd1141, %fd1241;
	ld.global.nc.f64 	%fd1243, [%rd273+-1638400];
	add.f64 	%fd1244, %fd1243, %fd1242;
	mul.f64 	%fd1245, %fd1224, %fd1244;
	sub.f64 	%fd1246, %fd1240, %fd1245;
	fma.rn.f64 	%fd1247, %fd1205, %fd1246, %fd1202;
	mul.f64 	%fd1248, %fd1104, %fd1247;
	add.s64 	%rd285, %rd16, %rd255;
	add.s64 	%rd286, %rd285, %rd257;
	add.s64 	%rd287, %rd286, %rd259;
	ld.global.f64 	%fd1249, [%rd287];
	sub.f64 	%fd1250, %fd1249, %fd1248;
	st.global.f64 	[%rd287], %fd1250;
	add.s64 	%rd288, %rd17, %rd255;
	add.s64 	%rd289, %rd288, %rd257;
	add.s64 	%rd290, %rd289, %rd259;
	ld.global.nc.f64 	%fd1251, [%rd290+16];
	ld.global.nc.f64 	%fd1252, [%rd290+8];
	add.f64 	%fd1253, %fd1252, %fd1252;
	sub.f64 	%fd1254, %fd1251, %fd1253;
	ld.global.nc.f64 	%fd1255, [%rd290];
	add.f64 	%fd1256, %fd1255, %fd1254;
	mul.f64 	%fd1257, %fd1112, %fd1256;
	add.f64 	%fd1258, %fd1255, %fd1255;
	sub.f64 	%fd1259, %fd1252, %fd1258;
	add.s64 	%rd291, %rd289, %rd267;
	ld.global.nc.f64 	%fd1260, [%rd291+-8];
	add.f64 	%fd1261, %fd1260, %fd1259;
	mul.f64 	%fd1262, %fd1122, %fd1261;
	sub.f64 	%fd1263, %fd1257, %fd1262;
	add.f64 	%fd1264, %fd1260, %fd1260;
	sub.f64 	%fd1265, %fd1255, %fd1264;
	ld.global.nc.f64 	%fd1266, [%rd291+-16];
	add.f64 	%fd1267, %fd1266, %fd1265;
	fma.rn.f64 	%fd1268, %fd1131, %fd1267, %fd1263;
	add.s64 	%rd292, %rd18, %rd255;
	add.s64 	%rd293, %rd292, %rd257;
	add.s64 	%rd294, %rd293, %rd259;
	ld.global.nc.f64 	%fd1269, [%rd294+16];
	ld.global.nc.f64 	%fd1270, [%rd294+8];
	add.f64 	%fd1271, %fd1270, %fd1270;
	sub.f64 	%fd1272, %fd1269, %fd1271;
	ld.global.nc.f64 	%fd1273, [%rd294];
	add.f64 	%fd1274, %fd1273, %fd1272;
	mul.f64 	%fd1275, %fd1112, %fd1274;
	sub.f64 	%fd1276, %fd1268, %fd1275;
	add.f64 	%fd1277, %fd1273, %fd1273;
	sub.f64 	%fd1278, %fd1270, %fd1277;
	add.s64 	%rd295, %rd293, %rd267;
	ld.global.nc.f64 	%fd1279, [%rd295+-8];
	add.f64 	%fd1280, %fd1279, %fd1278;
	fma.rn.f64 	%fd1281, %fd1122, %fd1280, %fd1276;
	add.f64 	%fd1282, %fd1279, %fd1279;
	sub.f64 	%fd1283, %fd1273, %fd1282;
	ld.global.nc.f64 	%fd1284, [%rd295+-16];
	add.f64 	%fd1285, %fd1284, %fd1283;
	mul.f64 	%fd1286, %fd1131, %fd1285;
	sub.f64 	%fd1287, %fd1281, %fd1286;
	ld.global.nc.f64 	%fd1288, [%rd290+5120];
	ld.global.nc.f64 	%fd1289, [%rd290+2560];
	add.f64 	%fd1290, %fd1289, %fd1289;
	sub.f64 	%fd1291, %fd1288, %fd1290;
	add.f64 	%fd1292, %fd1255, %fd1291;
	mul.f64 	%fd1293, %fd1162, %fd1292;
	sub.f64 	%fd1294, %fd1289, %fd1258;
	add.s64 	%rd296, %rd17, %rd276;
	add.s64 	%rd297, %rd296, %rd259;
	ld.global.nc.f64 	%fd1295, [%rd297];
	add.f64 	%fd1296, %fd1295, %fd1294;
	mul.f64 	%fd1297, %fd1170, %fd1296;
	sub.f64 	%fd1298, %fd1293, %fd1297;
	add.f64 	%fd1299, %fd1295, %fd1295;
	sub.f64 	%fd1300, %fd1255, %fd1299;
	ld.global.nc.f64 	%fd1301, [%rd290+-5120];
	add.f64 	%fd1302, %fd1301, %fd1300;
	fma.rn.f64 	%fd1303, %fd1178, %fd1302, %fd1298;
	ld.global.nc.f64 	%fd1304, [%rd294+5120];
	ld.global.nc.f64 	%fd1305, [%rd294+2560];
	add.f64 	%fd1306, %fd1305, %fd1305;
	sub.f64 	%fd1307, %fd1304, %fd1306;
	add.f64 	%fd1308, %fd1273, %fd1307;
	mul.f64 	%fd1309, %fd1162, %fd1308;
	sub.f64 	%fd1310, %fd1303, %fd1309;
	sub.f64 	%fd1311, %fd1305, %fd1277;
	add.s64 	%rd298, %rd18, %rd276;
	add.s64 	%rd299, %rd298, %rd259;
	ld.global.nc.f64 	%fd1312, [%rd299];
	add.f64 	%fd1313, %fd1312, %fd1311;
	fma.rn.f64 	%fd1314, %fd1170, %fd1313, %fd1310;
	add.f64 	%fd1315, %fd1312, %fd1312;
	sub.f64 	%fd1316, %fd1273, %fd1315;
	ld.global.nc.f64 	%fd1317, [%rd294+-5120];
	add.f64 	%fd1318, %fd1317, %fd1316;
	mul.f64 	%fd1319, %fd1178, %fd1318;
	sub.f64 	%fd1320, %fd1314, %fd1319;
	mul.f64 	%fd1321, %fd1159, %fd1320;
	fma.rn.f64 	%fd1322, %fd1109, %fd1287, %fd1321;
	ld.global.nc.f64 	%fd1323, [%rd290+1638400];
	ld.global.nc.f64 	%fd1324, [%rd290+819200];
	add.f64 	%fd1325, %fd1324, %fd1324;
	sub.f64 	%fd1326, %fd1323, %fd1325;
	add.f64 	%fd1327, %fd1255, %fd1326;
	mul.f64 	%fd1328, %fd1208, %fd1327;
	sub.f64 	%fd1329, %fd1324, %fd1258;
	ld.global.nc.f64 	%fd1330, [%rd290+-819200];
	add.f64 	%fd1331, %fd1330, %fd1329;
	mul.f64 	%fd1332, %fd1216, %fd1331;
	sub.f64 	%fd1333, %fd1328, %fd1332;
	add.f64 	%fd1334, %fd1330, %fd1330;
	sub.f64 	%fd1335, %fd1255, %fd1334;
	ld.global.nc.f64 	%fd1336, [%rd290+-1638400];
	add.f64 	%fd1337, %fd1336, %fd1335;
	fma.rn.f64 	%fd1338, %fd1224, %fd1337, %fd1333;
	ld.global.nc.f64 	%fd1339, [%rd294+1638400];
	ld.global.nc.f64 	%fd1340, [%rd294+819200];
	add.f64 	%fd1341, %fd1340, %fd1340;
	sub.f64 	%fd1342, %fd1339, %fd1341;
	add.f64 	%fd1343, %fd1273, %fd1342;
	mul.f64 	%fd1344, %fd1208, %fd1343;
	sub.f64 	%fd1345, %fd1338, %fd1344;
	sub.f64 	%fd1346, %fd1340, %fd1277;
	ld.global.nc.f64 	%fd1347, [%rd294+-819200];
	add.f64 	%fd1348, %fd1347, %fd1346;
	fma.rn.f64 	%fd1349, %fd1216, %fd1348, %fd1345;
	add.f64 	%fd1350, %fd1347, %fd1347;
	sub.f64 	%fd1351, %fd1273, %fd1350;
	ld.global.nc.f64 	%fd1352, [%rd294+-1638400];
	add.f64 	%fd1353, %fd1352, %fd1351;
	mul.f64 	%fd1354, %fd1224, %fd1353;
	sub.f64 	%fd1355, %fd1349, %fd1354;
	fma.rn.f64 	%fd1356, %fd1205, %fd1355, %fd1322;
	mul.f64 	%fd1357, %fd1104, %fd1356;
	add.s64 	%rd300, %rd19, %rd255;
	add.s64 	%rd301, %rd300, %rd257;
	add.s64 	%rd302, %rd301, %rd259;
	ld.global.f64 	%fd1358, [%rd302];
	sub.f64 	%fd1359, %fd1358, %fd1357;
	st.global.f64 	[%rd302], %fd1359;
	add.s64 	%rd303, %rd31, %rd255;
	add.s64 	%rd304, %rd303, %rd257;
	add.s64 	%rd305, %rd304, %rd259;
	ld.global.nc.f64 	%fd1360, [%rd305+16];
	ld.global.nc.f64 	%fd1361, [%rd305+8];
	add.f64 	%fd1362, %fd1361, %fd1361;
	sub.f64 	%fd1363, %fd1360, %fd1362;
	ld.global.nc.f64 	%fd1364, [%rd305];
	add.f64 	%fd1365, %fd1364, %fd1363;
	mul.f64 	%fd1366, %fd1112, %fd1365;
	add.f64 	%fd1367, %fd1364, %fd1364;
	sub.f64 	%fd1368, %fd1361, %fd1367;
	add.s64 	%rd306, %rd304, %rd267;
	ld.global.nc.f64 	%fd1369, [%rd306+-8];
	add.f64 	%fd1370, %fd1369, %fd1368;
	mul.f64 	%fd1371, %fd1122, %fd1370;
	sub.f64 	%fd1372, %fd1366, %fd1371;
	add.f64 	%fd1373, %fd1369, %fd1369;
	sub.f64 	%fd1374, %fd1364, %fd1373;
	ld.global.nc.f64 	%fd1375, [%rd306+-16];
	add.f64 	%fd1376, %fd1375, %fd1374;
	fma.rn.f64 	%fd1377, %fd1131, %fd1376, %fd1372;
	add.s64 	%rd307, %rd30, %rd255;
	add.s64 	%rd308, %rd307, %rd257;
	add.s64 	%rd309, %rd308, %rd259;
	ld.global.nc.f64 	%fd1378, [%rd309+16];
	ld.global.nc.f64 	%fd1379, [%rd309+8];
	add.f64 	%fd1380, %fd1379, %fd1379;
	sub.f64 	%fd1381, %fd1378, %fd1380;
	ld.global.nc.f64 	%fd1382, [%rd309];
	add.f64 	%fd1383, %fd1382, %fd1381;
	mul.f64 	%fd1384, %fd1112, %fd1383;
	sub.f64 	%fd1385, %fd1377, %fd1384;
	add.f64 	%fd1386, %fd1382, %fd1382;
	sub.f64 	%fd1387, %fd1379, %fd1386;
	add.s64 	%rd310, %rd308, %rd267;
	ld.global.nc.f64 	%fd1388, [%rd310+-8];
	add.f64 	%fd1389, %fd1388, %fd1387;
	fma.rn.f64 	%fd1390, %fd1122, %fd1389, %fd1385;
	add.f64 	%fd1391, %fd1388, %fd1388;
	sub.f64 	%fd1392, %fd1382, %fd1391;
	ld.global.nc.f64 	%fd1393, [%rd310+-16];
	add.f64 	%fd1394, %fd1393, %fd1392;
	mul.f64 	%fd1395, %fd1131, %fd1394;
	sub.f64 	%fd1396, %fd1390, %fd1395;
	ld.global.nc.f64 	%fd1397, [%rd305+5120];
	ld.global.nc.f64 	%fd1398, [%rd305+2560];
	add.f64 	%fd1399, %fd1398, %fd1398;
	sub.f64 	%fd1400, %fd1397, %fd1399;
	add.f64 	%fd1401, %fd1364, %fd1400;
	mul.f64 	%fd1402, %fd1162, %fd1401;
	sub.f64 	%fd1403, %fd1398, %fd1367;
	add.s64 	%rd311, %rd31, %rd276;
	add.s64 	%rd312, %rd311, %rd259;
	ld.global.nc.f64 	%fd1404, [%rd312];
	add.f64 	%fd1405, %fd1404, %fd1403;
	mul.f64 	%fd1406, %fd1170, %fd1405;
	sub.f64 	%fd1407, %fd1402, %fd1406;
	add.f64 	%fd1408, %fd1404, %fd1404;
	sub.f64 	%fd1409, %fd1364, %fd1408;
	ld.global.nc.f64 	%fd1410, [%rd305+-5120];
	add.f64 	%fd1411, %fd1410, %fd1409;
	fma.rn.f64 	%fd1412, %fd1178, %fd1411, %fd1407;
	ld.global.nc.f64 	%fd1413, [%rd309+5120];
	ld.global.nc.f64 	%fd1414, [%rd309+2560];
	add.f64 	%fd1415, %fd1414, %fd1414;
	sub.f64 	%fd1416, %fd1413, %fd1415;
	add.f64 	%fd1417, %fd1382, %fd1416;
	mul.f64 	%fd1418, %fd1162, %fd1417;
	sub.f64 	%fd1419, %fd1412, %fd1418;
	sub.f64 	%fd1420, %fd1414, %fd1386;
	add.s64 	%rd313, %rd30, %rd276;
	add.s64 	%rd314, %rd313, %rd259;
	ld.global.nc.f64 	%fd1421, [%rd314];
	add.f64 	%fd1422, %fd1421, %fd1420;
	fma.rn.f64 	%fd1423, %fd1170, %fd1422, %fd1419;
	add.f64 	%fd1424, %fd1421, %fd1421;
	sub.f64 	%fd1425, %fd1382, %fd1424;
	ld.global.nc.f64 	%fd1426, [%rd309+-5120];
	add.f64 	%fd1427, %fd1426, %fd1425;
	mul.f64 	%fd1428, %fd1178, %fd1427;
	sub.f64 	%fd1429, %fd1423, %fd1428;
	mul.f64 	%fd1430, %fd1159, %fd1429;
	fma.rn.f64 	%fd1431, %fd1109, %fd1396, %fd1430;
	ld.global.nc.f64 	%fd1432, [%rd305+1638400];
	ld.global.nc.f64 	%fd1433, [%rd305+819200];
	add.f64 	%fd1434, %fd1433, %fd1433;
	sub.f64 	%fd1435, %fd1432, %fd1434;
	add.f64 	%fd1436, %fd1364, %fd1435;
	mul.f64 	%fd1437, %fd1208, %fd1436;
	sub.f64 	%fd1438, %fd1433, %fd1367;
	ld.global.nc.f64 	%fd1439, [%rd305+-819200];
	add.f64 	%fd1440, %fd1439, %fd1438;
	mul.f64 	%fd1441, %fd1216, %fd1440;
	sub.f64 	%fd1442, %fd1437, %fd1441;
	add.f64 	%fd1443, %fd1439, %fd1439;
	sub.f64 	%fd1444, %fd1364, %fd1443;
	ld.global.nc.f64 	%fd1445, [%rd305+-1638400];
	add.f64 	%fd1446, %fd1445, %fd1444;
	fma.rn.f64 	%fd1447, %fd1224, %fd1446, %fd1442;
	ld.global.nc.f64 	%fd1448, [%rd309+1638400];
	ld.global.nc.f64 	%fd1449, [%rd309+819200];
	add.f64 	%fd1450, %fd1449, %fd1449;
	sub.f64 	%fd1451, %fd1448, %fd1450;
	add.f64 	%fd1452, %fd1382, %fd1451;
	mul.f64 	%fd1453, %fd1208, %fd1452;
	sub.f64 	%fd1454, %fd1447, %fd1453;
	sub.f64 	%fd1455, %fd1449, %fd1386;
	ld.global.nc.f64 	%fd1456, [%rd309+-819200];
	add.f64 	%fd1457, %fd1456, %fd1455;
	fma.rn.f64 	%fd1458, %fd1216, %fd1457, %fd1454;
	add.f64 	%fd1459, %fd1456, %fd1456;
	sub.f64 	%fd1460, %fd1382, %fd1459;
	ld.global.nc.f64 	%fd1461, [%rd309+-1638400];
	add.f64 	%fd1462, %fd1461, %fd1460;
	mul.f64 	%fd1463, %fd1224, %fd1462;
	sub.f64 	%fd1464, %fd1458, %fd1463;
	fma.rn.f64 	%fd1465, %fd1205, %fd1464, %fd1431;
	mul.f64 	%fd1466, %fd1104, %fd1465;
	add.s64 	%rd315, %rd21, %rd255;
	add.s64 	%rd316, %rd315, %rd257;
	add.s64 	%rd317, %rd316, %rd259;
	ld.global.f64 	%fd1467, [%rd317];
	sub.f64 	%fd1468, %fd1467, %fd1466;
	st.global.f64 	[%rd317], %fd1468;
$L__BB0_8:
	ld.param.u64 	%rd506, [_Z5addsgPdS_S_S_S_S_S_S_S_S_S_S_S_S_S_S_S_S_S_iii_param_9];
	ld.param.u64 	%rd505, [_Z5addsgPdS_S_S_S_S_S_S_S_S_S_S_S_S_S_S_S_S_S_iii_param_3];
	add.s32 	%r52, %r31, %r4;
	setp.gt.u32 	%p34, %r21, %r45;
	setp.lt.s32 	%p35, %r21, %r41;
	setp.gt.u32 	%p36, %r26, %r40;
	setp.lt.u32 	%p37, %r26, %r36;
	setp.lt.u32 	%p38, %r52, %r6;
	setp.gt.u32 	%p39, %r52, %r35;
	mul.wide.s32 	%rd318, %r4, 819200;
	add.s64 	%rd32, %rd11, %rd318;
	mul.wide.s32 	%rd319, %r4, 8;
	add.s64 	%rd33, %rd12, %rd319;
	add.s64 	%rd34, %rd13, %rd318;
	add.s64 	%rd35, %rd29, %rd318;
	add.s64 	%rd36, %rd15, %rd319;
	mul.wide.u32 	%rd320, %r31, 8;
	add.s64 	%rd321, %rd5, %rd320;
	add.s64 	%rd37, %rd321, %rd319;
	add.s32 	%r53, %r52, -1;
	cvta.to.global.u64 	%rd322, %rd505;
	mul.wide.u32 	%rd323, %r53, 819200;
	add.s64 	%rd324, %rd322, %rd323;
	cvta.to.global.u64 	%rd325, %rd506;
	add.s64 	%rd326, %rd325, %rd323;
	mul.wide.u32 	%rd327, %r53, 8;
	add.s64 	%rd38, %rd5, %rd327;
	add.s64 	%rd328, %rd8, %rd323;
	add.s64 	%rd329, %rd16, %rd318;
	add.s64 	%rd39, %rd17, %rd318;
	add.s64 	%rd40, %rd18, %rd318;
	add.s64 	%rd330, %rd4, %rd323;
	add.s64 	%rd331, %rd3, %rd323;
	add.s64 	%rd332, %rd19, %rd318;
	add.s64 	%rd41, %rd31, %rd318;
	add.s64 	%rd42, %rd30, %rd318;
	add.s64 	%rd333, %rd2, %rd323;
	add.s64 	%rd334, %rd1, %rd323;
	add.s64 	%rd335, %rd21, %rd318;
	mul.wide.u32 	%rd336, %r26, 2560;
	add.s64 	%rd43, %rd324, %rd336;
	add.s64 	%rd44, %rd326, %rd336;
	add.s64 	%rd45, %rd328, %rd336;
	add.s64 	%rd46, %rd329, %rd336;
	add.s64 	%rd47, %rd330, %rd336;
	add.s64 	%rd48, %rd331, %rd336;
	add.s64 	%rd49, %rd332, %rd336;
	add.s64 	%rd50, %rd333, %rd336;
	add.s64 	%rd51, %rd334, %rd336;
	add.s64 	%rd52, %rd335, %rd336;
	or.pred  	%p4, %p38, %p39;
	or.pred  	%p40, %p4, %p37;
	or.pred  	%p5, %p40, %p36;
	or.pred  	%p41, %p5, %p35;
	or.pred  	%p42, %p41, %p34;
	@%p42 bra 	$L__BB0_10;
	ld.param.u64 	%rd514, [_Z5addsgPdS_S_S_S_S_S_S_S_S_S_S_S_S_S_S_S_S_S_iii_param_13];
	ld.param.u64 	%rd507, [_Z5addsgPdS_S_S_S_S_S_S_S_S_S_S_S_S_S_S_S_S_S_iii_param_10];
	mov.u32 	%r54, %ctaid.y;
	mul.lo.s32 	%r55, %r2, %r54;
	shl.b32 	%r56, %r55, 1;
	mov.u32 	%r57, %tid.y;
	add.s32 	%r58, %r56, %r57;
	mul.wide.u32 	%rd337, %r58, 2560;
	add.s64 	%rd338, %rd32, %rd337;
	mul.wide.u32 	%rd339, %r21, 8;
	add.s64 	%rd340, %rd338, %rd339;
	ld.global.nc.f64 	%fd1469, [%rd340];
	mov.f64 	%fd1470, 0d3FE4000000000000;
	div.rn.f64 	%fd1471, %fd1470, %fd1469;
	cvta.to.global.u64 	%rd341, %rd507;
	add.s64 	%rd342, %rd341, %rd339;
	ld.global.nc.f64 	%fd1472, [%rd342];
	ld.global.nc.f64 	%fd1473, [%rd22];
	mul.f64 	%fd1474, %fd1472, %fd1473;
	ld.global.nc.f64 	%fd1475, [%rd33];
	mul.f64 	%fd1476, %fd1474, %fd1475;
	ld.global.nc.f64 	%fd1477, [%rd340+8];
	cvta.to.global.u64 	%rd343, %rd514;
	add.s64 	%rd344, %rd343, %rd339;
	ld.global.nc.f64 	%fd1478, [%rd344+8];
	mul.f64 	%fd1479, %fd1477, %fd1478;
	add.s64 	%rd345, %rd34, %rd337;
	add.s64 	%rd346, %rd345, %rd339;
	ld.global.nc.f64 	%fd1480, [%rd346+16];
	ld.global.nc.f64 	%fd1481, [%rd346+8];
	add.f64 	%fd1482, %fd1481, %fd1481;
	sub.f64 	%fd1483, %fd1480, %fd1482;
	ld.global.nc.f64 	%fd1484, [%rd346];
	add.f64 	%fd1485, %fd1484, %fd1483;
	mul.f64 	%fd1486, %fd1479, %fd1485;
	add.f64 	%fd1487, %fd1469, %fd1469;
	ld.global.nc.f64 	%fd1488, [%rd344];
	mul.f64 	%fd1489, %fd1487, %fd1488;
	add.f64 	%fd1490, %fd1484, %fd1484;
	sub.f64 	%fd1491, %fd1481, %fd1490;
	mul.wide.s32 	%rd347, %r21, 8;
	add.s64 	%rd348, %rd345, %rd347;
	ld.global.nc.f64 	%fd1492, [%rd348+-8];
	add.f64 	%fd1493, %fd1492, %fd1491;
	mul.f64 	%fd1494, %fd1489, %fd1493;
	sub.f64 	%fd1495, %fd1486, %fd1494;
	add.s64 	%rd349, %rd338, %rd347;
	ld.global.nc.f64 	%fd1496, [%rd349+-8];
	add.s64 	%rd350, %rd343, %rd347;
	ld.global.nc.f64 	%fd1497, [%rd350+-8];
	mul.f64 	%fd1498, %fd1496, %fd1497;
	add.f64 	%fd1499, %fd1492, %fd1492;
	sub.f64 	%fd1500, %fd1484, %fd1499;
	ld.global.nc.f64 	%fd1501, [%rd348+-16];
	add.f64 	%fd1502, %fd1501, %fd1500;
	fma.rn.f64 	%fd1503, %fd1498, %fd1502, %fd1495;
	add.s64 	%rd351, %rd35, %rd337;
	add.s64 	%rd352, %rd351, %rd339;
	ld.global.nc.f64 	%fd1504, [%rd352+16];
	ld.global.nc.f64 	%fd1505, [%rd352+8];
	add.f64 	%fd1506, %fd1505, %fd1505;
	sub.f64 	%fd1507, %fd1504, %fd1506;
	ld.global.nc.f64 	%fd1508, [%rd352];
	add.f64 	%fd1509, %fd1508, %fd1507;
	mul.f64 	%fd1510, %fd1479, %fd1509;
	sub.f64 	%fd1511, %fd1503, %fd1510;
	add.f64 	%fd1512, %fd1508, %fd1508;
	sub.f64 	%fd1513, %fd1505, %fd1512;
	add.s64 	%rd353, %rd351, %rd347;
	ld.global.nc.f64 	%fd1514, [%rd353+-8];
	add.f64 	%fd1515, %fd1514, %fd1513;
	fma.rn.f64 	%fd1516, %fd1489, %fd1515, %fd1511;
	add.f64 	%fd1517, %fd1514, %fd1514;
	sub.f64 	%fd1518, %fd1508, %fd1517;
	ld.global.nc.f64 	%fd1519, [%rd353+-16];
	add.f64 	%fd1520, %fd1519, %fd1518;
	mul.f64 	%fd1521, %fd1498, %fd1520;
	sub.f64 	%fd1522, %fd1516, %fd1521;
	ld.global.nc.f64 	%fd1523, [%rd23];
	add.s64 	%rd354, %rd7, %rd339;
	ld.global.nc.f64 	%fd1524, [%rd354];
	mul.f64 	%fd1525, %fd1523, %fd1524;
	mul.f64 	%fd1526, %fd1525, %fd1475;
	ld.global.nc.f64 	%fd1527, [%rd340+2560];
	ld.global.nc.f64 	%fd1528, [%rd24+8];
	mul.f64 	%fd1529, %fd1527, %fd1528;
	ld.global.nc.f64 	%fd1530, [%rd346+5120];
	ld.global.nc.f64 	%fd1531, [%rd346+2560];
	add.f64 	%fd1532, %fd1531, %fd1531;
	sub.f64 	%fd1533, %fd1530, %fd1532;
	add.f64 	%fd1534, %fd1484, %fd1533;
	mul.f64 	%fd1535, %fd1529, %fd1534;
	ld.global.nc.f64 	%fd1536, [%rd24];
	mul.f64 	%fd1537, %fd1487, %fd1536;
	sub.f64 	%fd1538, %fd1531, %fd1490;
	ld.global.nc.f64 	%fd1539, [%rd346+-2560];
	add.f64 	%fd1540, %fd1539, %fd1538;
	mul.f64 	%fd1541, %fd1537, %fd1540;
	sub.f64 	%fd1542, %fd1535, %fd1541;
	ld.global.nc.f64 	%fd1543, [%rd340+-2560];
	ld.global.nc.f64 	%fd1544, [%rd24+-8];
	mul.f64 	%fd1545, %fd1543, %fd1544;
	add.f64 	%fd1546, %fd1539, %fd1539;
	sub.f64 	%fd1547, %fd1484, %fd1546;
	ld.global.nc.f64 	%fd1548, [%rd346+-5120];
	add.f64 	%fd1549, %fd1548, %fd1547;
	fma.rn.f64 	%fd1550, %fd1545, %fd1549, %fd1542;
	ld.global.nc.f64 	%fd1551, [%rd352+5120];
	ld.global.nc.f64 	%fd1552, [%rd352+2560];
	add.f64 	%fd1553, %fd1552, %fd1552;
	sub.f64 	%fd1554, %fd1551, %fd1553;
	add.f64 	%fd1555, %fd1508, %fd1554;
	mul.f64 	%fd1556, %fd1529, %fd1555;
	sub.f64 	%fd1557, %fd1550, %fd1556;
	sub.f64 	%fd1558, %fd1552, %fd1512;
	ld.global.nc.f64 	%fd1559, [%rd352+-2560];
	add.f64 	%fd1560, %fd1559, %fd1558;
	fma.rn.f64 	%fd1561, %fd1537, %fd1560, %fd1557;
	add.f64 	%fd1562, %fd1559, %fd1559;
	sub.f64 	%fd1563, %fd1508, %fd1562;
	ld.global.nc.f64 	%fd1564, [%rd352+-5120];
	add.f64 	%fd1565, %fd1564, %fd1563;
	mul.f64 	%fd1566, %fd1545, %fd1565;
	sub.f64 	%fd1567, %fd1561, %fd1566;
	mul.f64 	%fd1568, %fd1526, %fd1567;
	fma.rn.f64 	%fd1569, %fd1476, %fd1522, %fd1568;
	ld.global.nc.f64 	%fd1570, [%rd36];
	mul.f64 	%fd1571, %fd1570, %fd1524;
	mul.f64 	%fd1572, %fd1571, %fd1473;
	ld.global.nc.f64 	%fd1573, [%rd340+819200];
	ld.global.nc.f64 	%fd1574, [%rd37+8];
	mul.f64 	%fd1575, %fd1573, %fd1574;
	ld.global.nc.f64 	%fd1576, [%rd346+1638400];
	ld.global.nc.f64 	%fd1577, [%rd346+819200];
	add.f64 	%fd1578, %fd1577, %fd1577;
	sub.f64 	%fd1579, %fd1576, %fd1578;
	add.f64 	%fd1580, %fd1484, %fd1579;
	mul.f64 	%fd1581, %fd1575, %fd1580;
	ld.global.nc.f64 	%fd1582, [%rd37];
	mul.f64 	%fd1583, %fd1487, %fd1582;
	sub.f64 	%fd1584, %fd1577, %fd1490;
	add.s64 	%rd355, %rd43, %rd339;
	ld.global.nc.f64 	%fd1585, [%rd355];
	add.f64 	%fd1586, %fd1585, %fd1584;
	mul.f64 	%fd1587, %fd1583, %fd1586;
	sub.f64 	%fd1588, %fd1581, %fd1587;
	add.s64 	%rd356, %rd44, %rd339;
	ld.global.nc.f64 	%fd1589, [%rd356];
	ld.global.nc.f64 	%fd1590, [%rd38];
	mul.f64 	%fd1591, %fd1589, %fd1590;
	add.f64 	%fd1592, %fd1585, %fd1585;
	sub.f64 	%fd1593, %fd1484, %fd1592;
	ld.global.nc.f64 	%fd1594, [%rd346+-1638400];
	add.f64 	%fd1595, %fd1594, %fd1593;
	fma.rn.f64 	%fd1596, %fd1591, %fd1595, %fd1588;
	ld.global.nc.f64 	%fd1597, [%rd352+1638400];
	ld.global.nc.f64 	%fd1598, [%rd352+819200];
	add.f64 	%fd1599, %fd1598, %fd1598;
	sub.f64 	%fd1600, %fd1597, %fd1599;
	add.f64 	%fd1601, %fd1508, %fd1600;
	mul.f64 	%fd1602, %fd1575, %fd1601;
	sub.f64 	%fd1603, %fd1596, %fd1602;
	sub.f64 	%fd1604, %fd1598, %fd1512;
	add.s64 	%rd357, %rd45, %rd339;
	ld.global.nc.f64 	%fd1605, [%rd357];
	add.f64 	%fd1606, %fd1605, %fd1604;
	fma.rn.f64 	%fd1607, %fd1583, %fd1606, %fd1603;
	add.f64 	%fd1608, %fd1605, %fd1605;
	sub.f64 	%fd1609, %fd1508, %fd1608;
	ld.global.nc.f64 	%fd1610, [%rd352+-1638400];
	add.f64 	%fd1611, %fd1610, %fd1609;
	mul.f64 	%fd1612, %fd1591, %fd1611;
	sub.f64 	%fd1613, %fd1607, %fd1612;
	fma.rn.f64 	%fd1614, %fd1572, %fd1613, %fd1569;
	mul.f64 	%fd1615, %fd1471, %fd1614;
	add.s64 	%rd358, %rd46, %rd339;
	ld.global.f64 	%fd1616, [%rd358];
	sub.f64 	%fd1617, %fd1616, %fd1615;
	st.global.f64 	[%rd358], %fd1617;
	add.s64 	%rd359, %rd39, %rd337;
	add.s64 	%rd360, %rd359, %rd339;
	ld.global.nc.f64 	%fd1618, [%rd360+16];
	ld.global.nc.f64 	%fd1619, [%rd360+8];
	add.f64 	%fd1620, %fd1619, %fd1619;
	sub.f64 	%fd1621, %fd1618, %fd1620;
	ld.global.nc.f64 	%fd1622, [%rd360];
	add.f64 	%fd1623, %fd1622, %fd1621;
	mul.f64 	%fd1624, %fd1479, %fd1623;
	add.f64 	%fd1625, %fd1622, %fd1622;
	sub.f64 	%fd1626, %fd1619, %fd1625;
	add.s64 	%rd361, %rd359, %rd347;
	ld.global.nc.f64 	%fd1627, [%rd361+-8];
	add.f64 	%fd1628, %fd1627, %fd1626;
	mul.f64 	%fd1629, %fd1489, %fd1628;
	sub.f64 	%fd1630, %fd1624, %fd1629;
	add.f64 	%fd1631, %fd1627, %fd1627;
	sub.f64 	%fd1632, %fd1622, %fd1631;
	ld.global.nc.f64 	%fd1633, [%rd361+-16];
	add.f64 	%fd1634, %fd1633, %fd1632;
	fma.rn.f64 	%fd1635, %fd1498, %fd1634, %fd1630;
	add.s64 	%rd362, %rd40, %rd337;
	add.s64 	%rd363, %rd362, %rd339;
	ld.global.nc.f64 	%fd1636, [%rd363+16];
	ld.global.nc.f64 	%fd1637, [%rd363+8];
	add.f64 	%fd1638, %fd1637, %fd1637;
	sub.f64 	%fd1639, %fd1636, %fd1638;
	ld.global.nc.f64 	%fd1640, [%rd363];
	add.f64 	%fd1641, %fd1640, %fd1639;
	mul.f64 	%fd1642, %fd1479, %fd1641;
	sub.f64 	%fd1643, %fd1635, %fd1642;
	add.f64 	%fd1644, %fd1640, %fd1640;
	sub.f64 	%fd1645, %fd1637, %fd1644;
	add.s64 	%rd364, %rd362, %rd347;
	ld.global.nc.f64 	%fd1646, [%rd364+-8];
	add.f64 	%fd1647, %fd1646, %fd1645;
	fma.rn.f64 	%fd1648, %fd1489, %fd1647, %fd1643;
	add.f64 	%fd1649, %fd1646, %fd1646;
	sub.f64 	%fd1650, %fd1640, %fd1649;
	ld.global.nc.f64 	%fd1651, [%rd364+-16];
	add.f64 	%fd1652, %fd1651, %fd1650;
	mul.f64 	%fd1653, %fd1498, %fd1652;
	sub.f64 	%fd1654, %fd1648, %fd1653;
	ld.global.nc.f64 	%fd1655, [%rd360+5120];
	ld.global.nc.f64 	%fd1656, [%rd360+2560];
	add.f64 	%fd1657, %fd1656, %fd1656;
	sub.f64 	%fd1658, %fd1655, %fd1657;
	add.f64 	%fd1659, %fd1622, %fd1658;
	mul.f64 	%fd1660, %fd1529, %fd1659;
	sub.f64 	%fd1661, %fd1656, %fd1625;
	ld.global.nc.f64 	%fd1662, [%rd360+-2560];
	add.f64 	%fd1663, %fd1662, %fd1661;
	mul.f64 	%fd1664, %fd1537, %fd1663;
	sub.f64 	%fd1665, %fd1660, %fd1664;
	add.f64 	%fd1666, %fd1662, %fd1662;
	sub.f64 	%fd1667, %fd1622, %fd1666;
	ld.global.nc.f64 	%fd1668, [%rd360+-5120];
	add.f64 	%fd1669, %fd1668, %fd1667;
	fma.rn.f64 	%fd1670, %fd1545, %fd1669, %fd1665;
	ld.global.nc.f64 	%fd1671, [%rd363+5120];
	ld.global.nc.f64 	%fd1672, [%rd363+2560];
	add.f64 	%fd1673, %fd1672, %fd1672;
	sub.f64 	%fd1674, %fd1671, %fd1673;
	add.f64 	%fd1675, %fd1640, %fd1674;
	mul.f64 	%fd1676, %fd1529, %fd1675;
	sub.f64 	%fd1677, %fd1670, %fd1676;
	sub.f64 	%fd1678, %fd1672, %fd1644;
	ld.global.nc.f64 	%fd1679, [%rd363+-2560];
	add.f64 	%fd1680, %fd1679, %fd1678;
	fma.rn.f64 	%fd1681, %fd1537, %fd1680, %fd1677;
	add.f64 	%fd1682, %fd1679, %fd1679;
	sub.f64 	%fd1683, %fd1640, %fd1682;
	ld.global.nc.f64 	%fd1684, [%rd363+-5120];
	add.f64 	%fd1685, %fd1684, %fd1683;
	mul.f64 	%fd1686, %fd1545, %fd1685;
	sub.f64 	%fd1687, %fd1681, %fd1686;
	mul.f64 	%fd1688, %fd1526, %fd1687;
	fma.rn.f64 	%fd1689, %fd1476, %fd1654, %fd1688;
	ld.global.nc.f64 	%fd1690, [%rd360+1638400];
	ld.global.nc.f64 	%fd1691, [%rd360+819200];
	add.f64 	%fd1692, %fd1691, %fd1691;
	sub.f64 	%fd1693, %fd1690, %fd1692;
	add.f64 	%fd1694, %fd1622, %fd1693;
	mul.f64 	%fd1695, %fd1575, %fd1694;
	sub.f64 	%fd1696, %fd1691, %fd1625;
	add.s64 	%rd365, %rd47, %rd339;
	ld.global.nc.f64 	%fd1697, [%rd365];
	add.f64 	%fd1698, %fd1697, %fd1696;
	mul.f64 	%fd1699, %fd1583, %fd1698;
	sub.f64 	%fd1700, %fd1695, %fd1699;
	add.f64 	%fd1701, %fd1697, %fd1697;
	sub.f64 	%fd1702, %fd1622, %fd1701;
	ld.global.nc.f64 	%fd1703, [%rd360+-1638400];
	add.f64 	%fd1704, %fd1703, %fd1702;
	fma.rn.f64 	%fd1705, %fd1591, %fd1704, %fd1700;
	ld.global.nc.f64 	%fd1706, [%rd363+1638400];
	ld.global.nc.f64 	%fd1707, [%rd363+819200];
	add.f64 	%fd1708, %fd1707, %fd1707;
	sub.f64 	%fd1709, %fd1706, %fd1708;
	add.f64 	%fd1710, %fd1640, %fd1709;
	mul.f64 	%fd1711, %fd1575, %fd1710;
	sub.f64 	%fd1712, %fd1705, %fd1711;
	sub.f64 	%fd1713, %fd1707, %fd1644;
	add.s64 	%rd366, %rd48, %rd339;
	ld.global.nc.f64 	%fd1714, [%rd366];
	add.f64 	%fd1715, %fd1714, %fd1713;
	fma.rn.f64 	%fd1716, %fd1583, %fd1715, %fd1712;
	add.f64 	%fd1717, %fd1714, %fd1714;
	sub.f64 	%fd1718, %fd1640, %fd1717;
	ld.global.nc.f64 	%fd1719, [%rd363+-1638400];
	add.f64 	%fd1720, %fd1719, %fd1718;
	mul.f64 	%fd1721, %fd1591, %fd1720;
	sub.f64 	%fd1722, %fd1716, %fd1721;
	fma.rn.f64 	%fd1723, %fd1572, %fd1722, %fd1689;
	mul.f64 	%fd1724, %fd1471, %fd1723;
	add.s64 	%rd367, %rd49, %rd339;
	ld.global.f64 	%fd1725, [%rd367];
	sub.f64 	%fd1726, %fd1725, %fd1724;
	st.global.f64 	[%rd367], %fd1726;
	add.s64 	%rd368, %rd41, %rd337;
	add.s64 	%rd369, %rd368, %rd339;
	ld.global.nc.f64 	%fd1727, [%rd369+16];
	ld.global.nc.f64 	%fd1728, [%rd369+8];
	add.f64 	%fd1729, %fd1728, %fd1728;
	sub.f64 	%fd1730, %fd1727, %fd1729;
	ld.global.nc.f64 	%fd1731, [%rd369];
	add.f64 	%fd1732, %fd1731, %fd1730;
	mul.f64 	%fd1733, %fd1479, %fd1732;
	add.f64 	%fd1734, %fd1731, %fd1731;
	sub.f64 	%fd1735, %fd1728, %fd1734;
	add.s64 	%rd370, %rd368, %rd347;
	ld.global.nc.f64 	%fd1736, [%rd370+-8];
	add.f64 	%fd1737, %fd1736, %fd1735;
	mul.f64 	%fd1738, %fd1489, %fd1737;
	sub.f64 	%fd1739, %fd1733, %fd1738;
	add.f64 	%fd1740, %fd1736, %fd1736;
	sub.f64 	%fd1741, %fd1731, %fd1740;
	ld.global.nc.f64 	%fd1742, [%rd370+-16];
	add.f64 	%fd1743, %fd1742, %fd1741;
	fma.rn.f64 	%fd1744, %fd1498, %fd1743, %fd1739;
	add.s64 	%rd371, %rd42, %rd337;
	add.s64 	%rd372, %rd371, %rd339;
	ld.global.nc.f64 	%fd1745, [%rd372+16];
	ld.global.nc.f64 	%fd1746, [%rd372+8];
	add.f64 	%fd1747, %fd1746, %fd1746;
	sub.f64 	%fd1748, %fd1745, %fd1747;
	ld.global.nc.f64 	%fd1749, [%rd372];
	add.f64 	%fd1750, %fd1749, %fd1748;
	mul.f64 	%fd1751, %fd1479, %fd1750;
	sub.f64 	%fd1752, %fd1744, %fd1751;
	add.f64 	%fd1753, %fd1749, %fd1749;
	sub.f64 	%fd1754, %fd1746, %fd1753;
	add.s64 	%rd373, %rd371, %rd347;
	ld.global.nc.f64 	%fd1755, [%rd373+-8];
	add.f64 	%fd1756, %fd1755, %fd1754;
	fma.rn.f64 	%fd1757, %fd1489, %fd1756, %fd1752;
	add.f64 	%fd1758, %fd1755, %fd1755;
	sub.f64 	%fd1759, %fd1749, %fd1758;
	ld.global.nc.f64 	%fd1760, [%rd373+-16];
	add.f64 	%fd1761, %fd1760, %fd1759;
	mul.f64 	%fd1762, %fd1498, %fd1761;
	sub.f64 	%fd1763, %fd1757, %fd1762;
	ld.global.nc.f64 	%fd1764, [%rd369+5120];
	ld.global.nc.f64 	%fd1765, [%rd369+2560];
	add.f64 	%fd1766, %fd1765, %fd1765;
	sub.f64 	%fd1767, %fd1764, %fd1766;
	add.f64 	%fd1768, %fd1731, %fd1767;
	mul.f64 	%fd1769, %fd1529, %fd1768;
	sub.f64 	%fd1770, %fd1765, %fd1734;
	ld.global.nc.f64 	%fd1771, [%rd369+-2560];
	add.f64 	%fd1772, %fd1771, %fd1770;
	mul.f64 	%fd1773, %fd1537, %fd1772;
	sub.f64 	%fd1774, %fd1769, %fd1773;
	add.f64 	%fd1775, %fd1771, %fd1771;
	sub.f64 	%fd1776, %fd1731, %fd1775;
	ld.global.nc.f64 	%fd1777, [%rd369+-5120];
	add.f64 	%fd1778, %fd1777, %fd1776;
	fma.rn.f64 	%fd1779, %fd1545, %fd1778, %fd1774;
	ld.global.nc.f64 	%fd1780, [%rd372+5120];
	ld.global.nc.f64 	%fd1781, [%rd372+2560];
	add.f64 	%fd1782, %fd1781, %fd1781;
	sub.f64 	%fd1783, %fd1780, %fd1782;
	add.f64 	%fd1784, %fd1749, %fd1783;
	mul.f64 	%fd1785, %fd1529, %fd1784;
	sub.f64 	%fd1786, %fd1779, %fd1785;
	sub.f64 	%fd1787, %fd1781, %fd1753;
	ld.global.nc.f64 	%fd1788, [%rd372+-2560];
	add.f64 	%fd1789, %fd1788, %fd1787;
	fma.rn.f64 	%fd1790, %fd1537, %fd1789, %fd1786;
	add.f64 	%fd1791, %fd1788, %fd1788;
	sub.f64 	%fd1792, %fd1749, %fd1791;
	ld.global.nc.f64 	%fd1793, [%rd372+-5120];
	add.f64 	%fd1794, %fd1793, %fd1792;
	mul.f64 	%fd1795, %fd1545, %fd1794;
	sub.f64 	%fd1796, %fd1790, %fd1795;
	mul.f64 	%fd1797, %fd1526, %fd1796;
	fma.rn.f64 	%fd1798, %fd1476, %fd1763, %fd1797;
	ld.global.nc.f64 	%fd1799, [%rd369+1638400];
	ld.global.nc.f64 	%fd1800, [%rd369+819200];
	add.f64 	%fd1801, %fd1800, %fd1800;
	sub.f64 	%fd1802, %fd1799, %fd1801;
	add.f64 	%fd1803, %fd1731, %fd1802;
	mul.f64 	%fd1804, %fd1575, %fd1803;
	sub.f64 	%fd1805, %fd1800, %fd1734;
	add.s64 	%rd374, %rd50, %rd339;
	ld.global.nc.f64 	%fd1806, [%rd374];
	add.f64 	%fd1807, %fd1806, %fd1805;
	mul.f64 	%fd1808, %fd1583, %fd1807;
	sub.f64 	%fd1809, %fd1804, %fd1808;
	add.f64 	%fd1810, %fd1806, %fd1806;
	sub.f64 	%fd1811, %fd1731, %fd1810;
	ld.global.nc.f64 	%fd1812, [%rd369+-1638400];
	add.f64 	%fd1813, %fd1812, %fd1811;
	fma.rn.f64 	%fd1814, %fd1591, %fd1813, %fd1809;
	ld.global.nc.f64 	%fd1815, [%rd372+1638400];
	ld.global.nc.f64 	%fd1816, [%rd372+819200];
	add.f64 	%fd1817, %fd1816, %fd1816;
	sub.f64 	%fd1818, %fd1815, %fd1817;
	add.f64 	%fd1819, %fd1749, %fd1818;
	mul.f64 	%fd1820, %fd1575, %fd1819;
	sub.f64 	%fd1821, %fd1814, %fd1820;
	sub.f64 	%fd1822, %fd1816, %fd1753;
	add.s64 	%rd375, %rd51, %rd339;
	ld.global.nc.f64 	%fd1823, [%rd375];
	add.f64 	%fd1824, %fd1823, %fd1822;
	fma.rn.f64 	%fd1825, %fd1583, %fd1824, %fd1821;
	add.f64 	%fd1826, %fd1823, %fd1823;
	sub.f64 	%fd1827, %fd1749, %fd1826;
	ld.global.nc.f64 	%fd1828, [%rd372+-1638400];
	add.f64 	%fd1829, %fd1828, %fd1827;
	mul.f64 	%fd1830, %fd1591, %fd1829;
	sub.f64 	%fd1831, %fd1825, %fd1830;
	fma.rn.f64 	%fd1832, %fd1572, %fd1831, %fd1798;
	mul.f64 	%fd1833, %fd1471, %fd1832;
	add.s64 	%rd376, %rd52, %rd339;
	ld.global.f64 	%fd1834, [%rd376];
	sub.f64 	%fd1835, %fd1834, %fd1833;
	st.global.f64 	[%rd376], %fd1835;
$L__BB0_10:
	setp.gt.u32 	%p43, %r12, %r45;
	setp.lt.s32 	%p44, %r12, %r41;
	or.pred  	%p45, %p5, %p44;
	or.pred  	%p46, %p45, %p43;
	@%p46 bra 	$L__BB0_12;
	ld.param.u64 	%rd515, [_Z5addsgPdS_S_S_S_S_S_S_S_S_S_S_S_S_S_S_S_S_S_iii_param_13];
	ld.param.u64 	%rd508, [_Z5addsgPdS_S_S_S_S_S_S_S_S_S_S_S_S_S_S_S_S_S_iii_param_10];
	mov.u32 	%r59, %ctaid.y;
	mul.lo.s32 	%r60, %r2, %r59;
	shl.b32 	%r61, %r60, 1;
	mov.u32 	%r62, %tid.y;
	add.s32 	%r63, %r61, %r62;
	mul.wide.u32 	%rd377, %r63, 2560;
	add.s64 	%rd378, %rd32, %rd377;
	mul.wide.u32 	%rd379, %r12, 8;
	add.s64 	%rd380, %rd378, %rd379;
	ld.global.nc.f64 	%fd1836, [%rd380];
	mov.f64 	%fd1837, 0d3FE4000000000000;
	div.rn.f64 	%fd1838, %fd1837, %fd1836;
	cvta.to.global.u64 	%rd381, %rd508;
	add.s64 	%rd382, %rd381, %rd379;
	ld.global.nc.f64 	%fd1839, [%rd382];
	ld.global.nc.f64 	%fd1840, [%rd22];
	mul.f64 	%fd1841, %fd1839, %fd1840;
	ld.global.nc.f64 	%fd1842, [%rd33];
	mul.f64 	%fd1843, %fd1841, %fd1842;
	ld.global.nc.f64 	%fd1844, [%rd380+8];
	cvta.to.global.u64 	%rd383, %rd515;
	add.s64 	%rd384, %rd383, %rd379;
	ld.global.nc.f64 	%fd1845, [%rd384+8];
	mul.f64 	%fd1846, %fd1844, %fd1845;
	add.s64 	%rd385, %rd34, %rd377;
	add.s64 	%rd386, %rd385, %rd379;
	ld.global.nc.f64 	%fd1847, [%rd386+16];
	ld.global.nc.f64 	%fd1848, [%rd386+8];
	add.f64 	%fd1849, %fd1848, %fd1848;
	sub.f64 	%fd1850, %fd1847, %fd1849;
	ld.global.nc.f64 	%fd1851, [%rd386];
	add.f64 	%fd1852, %fd1851, %fd1850;
	mul.f64 	%fd1853, %fd1846, %fd1852;
	add.f64 	%fd1854, %fd1836, %fd1836;
	ld.global.nc.f64 	%fd1855, [%rd384];
	mul.f64 	%fd1856, %fd1854, %fd1855;
	add.f64 	%fd1857, %fd1851, %fd1851;
	sub.f64 	%fd1858, %fd1848, %fd1857;
	mul.wide.s32 	%rd387, %r12, 8;
	add.s64 	%rd388, %rd385, %rd387;
	ld.global.nc.f64 	%fd1859, [%rd388+-8];
	add.f64 	%fd1860, %fd1859, %fd1858;
	mul.f64 	%fd1861, %fd1856, %fd1860;
	sub.f64 	%fd1862, %fd1853, %fd1861;
	add.s64 	%rd389, %rd378, %rd387;
	ld.global.nc.f64 	%fd1863, [%rd389+-8];
	add.s64 	%rd390, %rd383, %rd387;
	ld.global.nc.f64 	%fd1864, [%rd390+-8];
	mul.f64 	%fd1865, %fd1863, %fd1864;
	add.f64 	%fd1866, %fd1859, %fd1859;
	sub.f64 	%fd1867, %fd1851, %fd1866;
	ld.global.nc.f64 	%fd1868, [%rd388+-16];
	add.f64 	%fd1869, %fd1868, %fd1867;
	fma.rn.f64 	%fd1870, %fd1865, %fd1869, %fd1862;
	add.s64 	%rd391, %rd35, %rd377;
	add.s64 	%rd392, %rd391, %rd379;
	ld.global.nc.f64 	%fd1871, [%rd392+16];
	ld.global.nc.f64 	%fd1872, [%rd392+8];
	add.f64 	%fd1873, %fd1872, %fd1872;
	sub.f64 	%fd1874, %fd1871, %fd1873;
	ld.global.nc.f64 	%fd1875, [%rd392];
	add.f64 	%fd1876, %fd1875, %fd1874;
	mul.f64 	%fd1877, %fd1846, %fd1876;
	sub.f64 	%fd1878, %fd1870, %fd1877;
	add.f64 	%fd1879, %fd1875, %fd1875;
	sub.f64 	%fd1880, %fd1872, %fd1879;
	add.s64 	%rd393, %rd391, %rd387;
	ld.global.nc.f64 	%fd1881, [%rd393+-8];
	add.f64 	%fd1882, %fd1881, %fd1880;
	fma.rn.f64 	%fd1883, %fd1856, %fd1882, %fd1878;
	add.f64 	%fd1884, %fd1881, %fd1881;
	sub.f64 	%fd1885, %fd1875, %fd1884;
	ld.global.nc.f64 	%fd1886, [%rd393+-16];
	add.f64 	%fd1887, %fd1886, %fd1885;
	mul.f64 	%fd1888, %fd1865, %fd1887;
	sub.f64 	%fd1889, %fd1883, %fd1888;
	ld.global.nc.f64 	%fd1890, [%rd23];
	add.s64 	%rd394, %rd7, %rd379;
	ld.global.nc.f64 	%fd1891, [%rd394];
	mul.f64 	%fd1892, %fd1890, %fd1891;
	mul.f64 	%fd1893, %fd1892, %fd1842;
	ld.global.nc.f64 	%fd1894, [%rd380+2560];
	ld.global.nc.f64 	%fd1895, [%rd24+8];
	mul.f64 	%fd1896, %fd1894, %fd1895;
	ld.global.nc.f64 	%fd1897, [%rd386+5120];
	ld.global.nc.f64 	%fd1898, [%rd386+2560];
	add.f64 	%fd1899, %fd1898, %fd1898;
	sub.f64 	%fd1900, %fd1897, %fd1899;
	add.f64 	%fd1901, %fd1851, %fd1900;
	mul.f64 	%fd1902, %fd1896, %fd1901;
	ld.global.nc.f64 	%fd1903, [%rd24];
	mul.f64 	%fd1904, %fd1854, %fd1903;
	sub.f64 	%fd1905, %fd1898, %fd1857;
	ld.global.nc.f64 	%fd1906, [%rd386+-2560];
	add.f64 	%fd1907, %fd1906, %fd1905;
	mul.f64 	%fd1908, %fd1904, %fd1907;
	sub.f64 	%fd1909, %fd1902, %fd1908;
	ld.global.nc.f64 	%fd1910, [%rd380+-2560];
	ld.global.nc.f64 	%fd1911, [%rd24+-8];
	mul.f64 	%fd1912, %fd1910, %fd1911;
	add.f64 	%fd1913, %fd1906, %fd1906;
	sub.f64 	%fd1914, %fd1851, %fd1913;
	ld.global.nc.f64 	%fd1915, [%rd386+-5120];
	add.f64 	%fd1916, %fd1915, %fd1914;
	fma.rn.f64 	%fd1917, %fd1912, %fd1916, %fd1909;
	ld.global.nc.f64 	%fd1918, [%rd392+5120];
	ld.global.nc.f64 	%fd1919, [%rd392+2560];
	add.f64 	%fd1920, %fd1919, %fd1919;
	sub.f64 	%fd1921, %fd1918, %fd1920;
	add.f64 	%fd1922, %fd1875, %fd1921;
	mul.f64 	%fd1923, %fd1896, %fd1922;
	sub.f64 	%fd1924, %fd1917, %fd1923;
	sub.f64 	%fd1925, %fd1919, %fd1879;
	ld.global.nc.f64 	%fd1926, [%rd392+-2560];
	add.f64 	%fd1927, %fd1926, %fd1925;
	fma.rn.f64 	%fd1928, %fd1904, %fd1927, %fd1924;
	add.f64 	%fd1929, %fd1926, %fd1926;
	sub.f64 	%fd1930, %fd1875, %fd1929;
	ld.global.nc.f64 	%fd1931, [%rd392+-5120];
	add.f64 	%fd1932, %fd1931, %fd1930;
	mul.f64 	%fd1933, %fd1912, %fd1932;
	sub.f64 	%fd1934, %fd1928, %fd1933;
	mul.f64 	%fd1935, %fd1893, %fd1934;
	fma.rn.f64 	%fd1936, %fd1843, %fd1889, %fd1935;
	ld.global.nc.f64 	%fd1937, [%rd36];
	mul.f64 	%fd1938, %fd1937, %fd1891;
	mul.f64 	%fd1939, %fd1938, %fd1840;
	ld.global.nc.f64 	%fd1940, [%rd380+819200];
	ld.global.nc.f64 	%fd1941, [%rd37+8];
	mul.f64 	%fd1942, %fd1940, %fd1941;
	ld.global.nc.f64 	%fd1943, [%rd386+1638400];
	ld.global.nc.f64 	%fd1944, [%rd386+819200];
	add.f64 	%fd1945, %fd1944, %fd1944;
	sub.f64 	%fd1946, %fd1943, %fd1945;
	add.f64 	%fd1947, %fd1851, %fd1946;
	mul.f64 	%fd1948, %fd1942, %fd1947;
	ld.global.nc.f64 	%fd1949, [%rd37];
	mul.f64 	%fd1950, %fd1854, %fd1949;
	sub.f64 	%fd1951, %fd1944, %fd1857;
	add.s64 	%rd395, %rd43, %rd379;
	ld.global.nc.f64 	%fd1952, [%rd395];
	add.f64 	%fd1953, %fd1952, %fd1951;
	mul.f64 	%fd1954, %fd1950, %fd1953;
	sub.f64 	%fd1955, %fd1948, %fd1954;
	add.s64 	%rd396, %rd44, %rd379;
	ld.global.nc.f64 	%fd1956, [%rd396];
	ld.global.nc.f64 	%fd1957, [%rd38];
	mul.f64 	%fd1958, %fd1956, %fd1957;
	add.f64 	%fd1959, %fd1952, %fd1952;
	sub.f64 	%fd1960, %fd1851, %fd1959;
	ld.global.nc.f64 	%fd1961, [%rd386+-1638400];
	add.f64 	%fd1962, %fd1961, %fd1960;
	fma.rn.f64 	%fd1963, %fd1958, %fd1962, %fd1955;
	ld.global.nc.f64 	%fd1964, [%rd392+1638400];
	ld.global.nc.f64 	%fd1965, [%rd392+819200];
	add.f64 	%fd1966, %fd1965, %fd1965;
	sub.f64 	%fd1967, %fd1964, %fd1966;
	add.f64 	%fd1968, %fd1875, %fd1967;
	mul.f64 	%fd1969, %fd1942, %fd1968;
	sub.f64 	%fd1970, %fd1963, %fd1969;
	sub.f64 	%fd1971, %fd1965, %fd1879;
	add.s64 	%rd397, %rd45, %rd379;
	ld.global.nc.f64 	%fd1972, [%rd397];
	add.f64 	%fd1973, %fd1972, %fd1971;
	fma.rn.f64 	%fd1974, %fd1950, %fd1973, %fd1970;
	add.f64 	%fd1975, %fd1972, %fd1972;
	sub.f64 	%fd1976, %fd1875, %fd1975;
	ld.global.nc.f64 	%fd1977, [%rd392+-1638400];
	add.f64 	%fd1978, %fd1977, %fd1976;
	mul.f64 	%fd1979, %fd1958, %fd1978;
	sub.f64 	%fd1980, %fd1974, %fd1979;
	fma.rn.f64 	%fd1981, %fd1939, %fd1980, %fd1936;
	mul.f64 	%fd1982, %fd1838, %fd1981;
	add.s64 	%rd398, %rd46, %rd379;
	ld.global.f64 	%fd1983, [%rd398];
	sub.f64 	%fd1984, %fd1983, %fd1982;
	st.global.f64 	[%rd398], %fd1984;
	add.s64 	%rd399, %rd39, %rd377;
	add.s64 	%rd400, %rd399, %rd379;
	ld.global.nc.f64 	%fd1985, [%rd400+16];
	ld.global.nc.f64 	%fd1986, [%rd400+8];
	add.f64 	%fd1987, %fd1986, %fd1986;
	sub.f64 	%fd1988, %fd1985, %fd1987;
	ld.global.nc.f64 	%fd1989, [%rd400];
	add.f64 	%fd1990, %fd1989, %fd1988;
	mul.f64 	%fd1991, %fd1846, %fd1990;
	add.f64 	%fd1992, %fd1989, %fd1989;
	sub.f64 	%fd1993, %fd1986, %fd1992;
	add.s64 	%rd401, %rd399, %rd387;
	ld.global.nc.f64 	%fd1994, [%rd401+-8];
	add.f64 	%fd1995, %fd1994, %fd1993;
	mul.f64 	%fd1996, %fd1856, %fd1995;
	sub.f64 	%fd1997, %fd1991, %fd1996;
	add.f64 	%fd1998, %fd1994, %fd1994;
	sub.f64 	%fd1999, %fd1989, %fd1998;
	ld.global.nc.f64 	%fd2000, [%rd401+-16];
	add.f64 	%fd2001, %fd2000, %fd1999;
	fma.rn.f64 	%fd2002, %fd1865, %fd2001, %fd1997;
	add.s64 	%rd402, %rd40, %rd377;
	add.s64 	%rd403, %rd402, %rd379;
	ld.global.nc.f64 	%fd2003, [%rd403+16];
	ld.global.nc.f64 	%fd2004, [%rd403+8];
	add.f64 	%fd2005, %fd2004, %fd2004;
	sub.f64 	%fd2006, %fd2003, %fd2005;
	ld.global.nc.f64 	%fd2007, [%rd403];
	add.f64 	%fd2008, %fd2007, %fd2006;
	mul.f64 	%fd2009, %fd1846, %fd2008;
	sub.f64 	%fd2010, %fd2002, %fd2009;
	add.f64 	%fd2011, %fd2007, %fd2007;
	sub.f64 	%fd2012, %fd2004, %fd2011;
	add.s64 	%rd404, %rd402, %rd387;
	ld.global.nc.f64 	%fd2013, [%rd404+-8];
	add.f64 	%fd2014, %fd2013, %fd2012;
	fma.rn.f64 	%fd2015, %fd1856, %fd2014, %fd2010;
	add.f64 	%fd2016, %fd2013, %fd2013;
	sub.f64 	%fd2017, %fd2007, %fd2016;
	ld.global.nc.f64 	%fd2018, [%rd404+-16];
	add.f64 	%fd2019, %fd2018, %fd2017;
	mul.f64 	%fd2020, %fd1865, %fd2019;
	sub.f64 	%fd2021, %fd2015, %fd2020;
	ld.global.nc.f64 	%fd2022, [%rd400+5120];
	ld.global.nc.f64 	%fd2023, [%rd400+2560];
	add.f64 	%fd2024, %fd2023, %fd2023;
	sub.f64 	%fd2025, %fd2022, %fd2024;
	add.f64 	%fd2026, %fd1989, %fd2025;
	mul.f64 	%fd2027, %fd1896, %fd2026;
	sub.f64 	%fd2028, %fd2023, %fd1992;
	ld.global.nc.f64 	%fd2029, [%rd400+-2560];
	add.f64 	%fd2030, %fd2029, %fd2028;
	mul.f64 	%fd2031, %fd1904, %fd2030;
	sub.f64 	%fd2032, %fd2027, %fd2031;
	add.f64 	%fd2033, %fd2029, %fd2029;
	sub.f64 	%fd2034, %fd1989, %fd2033;
	ld.global.nc.f64 	%fd2035, [%rd400+-5120];
	add.f64 	%fd2036, %fd2035, %fd2034;
	fma.rn.f64 	%fd2037, %fd1912, %fd2036, %fd2032;
	ld.global.nc.f64 	%fd2038, [%rd403+5120];
	ld.global.nc.f64 	%fd2039, [%rd403+2560];
	add.f64 	%fd2040, %fd2039, %fd2039;
	sub.f64 	%fd2041, %fd2038, %fd2040;
	add.f64 	%fd2042, %fd2007, %fd2041;
	mul.f64 	%fd2043, %fd1896, %fd2042;
	sub.f64 	%fd2044, %fd2037, %fd2043;
	sub.f64 	%fd2045, %fd2039, %fd2011;
	ld.global.nc.f64 	%fd2046, [%rd403+-2560];
	add.f64 	%fd2047, %fd2046, %fd2045;
	fma.rn.f64 	%fd2048, %fd1904, %fd2047, %fd2044;
	add.f64 	%fd2049, %fd2046, %fd2046;
	sub.f64 	%fd2050, %fd2007, %fd2049;
	ld.global.nc.f64 	%fd2051, [%rd403+-5120];
	add.f64 	%fd2052, %fd2051, %fd2050;
	mul.f64 	%fd2053, %fd1912, %fd2052;
	sub.f64 	%fd2054, %fd2048, %fd2053;
	mul.f64 	%fd2055, %fd1893, %fd2054;
	fma.rn.f64 	%fd2056, %fd1843, %fd2021, %fd2055;
	ld.global.nc.f64 	%fd2057, [%rd400+1638400];
	ld.global.nc.f64 	%fd2058, [%rd400+819200];
	add.f64 	%fd2059, %fd2058, %fd2058;
	sub.f64 	%fd2060, %fd2057, %fd2059;
	add.f64 	%fd2061, %fd1989, %fd2060;
	mul.f64 	%fd2062, %fd1942, %fd2061;
	sub.f64 	%fd2063, %fd2058, %fd1992;
	add.s64 	%rd405, %rd47, %rd379;
	ld.global.nc.f64 	%fd2064, [%rd405];
	add.f64 	%fd2065, %fd2064, %fd2063;
	mul.f64 	%fd2066, %fd1950, %fd2065;
	sub.f64 	%fd2067, %fd2062, %fd2066;
	add.f64 	%fd2068, %fd2064, %fd2064;
	sub.f64 	%fd2069, %fd1989, %fd2068;
	ld.global.nc.f64 	%fd2070, [%rd400+-1638400];
	add.f64 	%fd2071, %fd2070, %fd2069;
	fma.rn.f64 	%fd2072, %fd1958, %fd2071, %fd2067;
	ld.global.nc.f64 	%fd2073, [%rd403+1638400];
	ld.global.nc.f64 	%fd2074, [%rd403+819200];
	add.f64 	%fd2075, %fd2074, %fd2074;
	sub.f64 	%fd2076, %fd2073, %fd2075;
	add.f64 	%fd2077, %fd2007, %fd2076;
	mul.f64 	%fd2078, %fd1942, %fd2077;
	sub.f64 	%fd2079, %fd2072, %fd2078;
	sub.f64 	%fd2080, %fd2074, %fd2011;
	add.s64 	%rd406, %rd48, %rd379;
	ld.global.nc.f64 	%fd2081, [%rd406];
	add.f64 	%fd2082, %fd2081, %fd2080;
	fma.rn.f64 	%fd2083, %fd1950, %fd2082, %fd2079;
	add.f64 	%fd2084, %fd2081, %fd2081;
	sub.f64 	%fd2085, %fd2007, %fd2084;
	ld.global.nc.f64 	%fd2086, [%rd403+-1638400];
	add.f64 	%fd2087, %fd2086, %fd2085;
	mul.f64 	%fd2088, %fd1958, %fd2087;
	sub.f64 	%fd2089, %fd2083, %fd2088;
	fma.rn.f64 	%fd2090, %fd1939, %fd2089, %fd2056;
	mul.f64 	%fd2091, %fd1838, %fd2090;
	add.s64 	%rd407, %rd49, %rd379;
	ld.global.f64 	%fd2092, [%rd407];
	sub.f64 	%fd2093, %fd2092, %fd2091;
	st.global.f64 	[%rd407], %fd2093;
	add.s64 	%rd408, %rd41, %rd377;
	add.s64 	%rd409, %rd408, %rd379;
	ld.global.nc.f64 	%fd2094, [%rd409+16];
	ld.global.nc.f64 	%fd2095, [%rd409+8];
	add.f64 	%fd2096, %fd2095, %fd2095;
	sub.f64 	%fd2097, %fd2094, %fd2096;
	ld.global.nc.f64 	%fd2098, [%rd409];
	add.f64 	%fd2099, %fd2098, %fd2097;
	mul.f64 	%fd2100, %fd1846, %fd2099;
	add.f64 	%fd2101, %fd2098, %fd2098;
	sub.f64 	%fd2102, %fd2095, %fd2101;
	add.s64 	%rd410, %rd408, %rd387;
	ld.global.nc.f64 	%fd2103, [%rd410+-8];
	add.f64 	%fd2104, %fd2103, %fd2102;
	mul.f64 	%fd2105, %fd1856, %fd2104;
	sub.f64 	%fd2106, %fd2100, %fd2105;
	add.f64 	%fd2107, %fd2103, %fd2103;
	sub.f64 	%fd2108, %fd2098, %fd2107;
	ld.global.nc.f64 	%fd2109, [%rd410+-16];
	add.f64 	%fd2110, %fd2109, %fd2108;
	fma.rn.f64 	%fd2111, %fd1865, %fd2110, %fd2106;
	add.s64 	%rd411, %rd42, %rd377;
	add.s64 	%rd412, %rd411, %rd379;
	ld.global.nc.f64 	%fd2112, [%rd412+16];
	ld.global.nc.f64 	%fd2113, [%rd412+8];
	add.f64 	%fd2114, %fd2113, %fd2113;
	sub.f64 	%fd2115, %fd2112, %fd2114;
	ld.global.nc.f64 	%fd2116, [%rd412];
	add.f64 	%fd2117, %fd2116, %fd2115;
	mul.f64 	%fd2118, %fd1846, %fd2117;
	sub.f64 	%fd2119, %fd2111, %fd2118;
	add.f64 	%fd2120, %fd2116, %fd2116;
	sub.f64 	%fd2121, %fd2113, %fd2120;
	add.s64 	%rd413, %rd411, %rd387;
	ld.global.nc.f64 	%fd2122, [%rd413+-8];
	add.f64 	%fd2123, %fd2122, %fd2121;
	fma.rn.f64 	%fd2124, %fd1856, %fd2123, %fd2119;
	add.f64 	%fd2125, %fd2122, %fd2122;
	sub.f64 	%fd2126, %fd2116, %fd2125;
	ld.global.nc.f64 	%fd2127, [%rd413+-16];
	add.f64 	%fd2128, %fd2127, %fd2126;
	mul.f64 	%fd2129, %fd1865, %fd2128;
	sub.f64 	%fd2130, %fd2124, %fd2129;
	ld.global.nc.f64 	%fd2131, [%rd409+5120];
	ld.global.nc.f64 	%fd2132, [%rd409+2560];
	add.f64 	%fd2133, %fd2132, %fd2132;
	sub.f64 	%fd2134, %fd2131, %fd2133;
	add.f64 	%fd2135, %fd2098, %fd2134;
	mul.f64 	%fd2136, %fd1896, %fd2135;
	sub.f64 	%fd2137, %fd2132, %fd2101;
	ld.global.nc.f64 	%fd2138, [%rd409+-2560];
	add.f64 	%fd2139, %fd2138, %fd2137;
	mul.f64 	%fd2140, %fd1904, %fd2139;
	sub.f64 	%fd2141, %fd2136, %fd2140;
	add.f64 	%fd2142, %fd2138, %fd2138;
	sub.f64 	%fd2143, %fd2098, %fd2142;
	ld.global.nc.f64 	%fd2144, [%rd409+-5120];
	add.f64 	%fd2145, %fd2144, %fd2143;
	fma.rn.f64 	%fd2146, %fd1912, %fd2145, %fd2141;
	ld.global.nc.f64 	%fd2147, [%rd412+5120];
	ld.global.nc.f64 	%fd2148, [%rd412+2560];
	add.f64 	%fd2149, %fd2148, %fd2148;
	sub.f64 	%fd2150, %fd2147, %fd2149;
	add.f64 	%fd2151, %fd2116, %fd2150;
	mul.f64 	%fd2152, %fd1896, %fd2151;
	sub.f64 	%fd2153, %fd2146, %fd2152;
	sub.f64 	%fd2154, %fd2148, %fd2120;
	ld.global.nc.f64 	%fd2155, [%rd412+-2560];
	add.f64 	%fd2156, %fd2155, %fd2154;
	fma.rn.f64 	%fd2157, %fd1904, %fd2156, %fd2153;
	add.f64 	%fd2158, %fd2155, %fd2155;
	sub.f64 	%fd2159, %fd2116, %fd2158;
	ld.global.nc.f64 	%fd2160, [%rd412+-5120];
	add.f64 	%fd2161, %fd2160, %fd2159;
	mul.f64 	%fd2162, %fd1912, %fd2161;
	sub.f64 	%fd2163, %fd2157, %fd2162;
	mul.f64 	%fd2164, %fd1893, %fd2163;
	fma.rn.f64 	%fd2165, %fd1843, %fd2130, %fd2164;
	ld.global.nc.f64 	%fd2166, [%rd409+1638400];
	ld.global.nc.f64 	%fd2167, [%rd409+819200];
	add.f64 	%fd2168, %fd2167, %fd2167;
	sub.f64 	%fd2169, %fd2166, %fd2168;
	add.f64 	%fd2170, %fd2098, %fd2169;
	mul.f64 	%fd2171, %fd1942, %fd2170;
	sub.f64 	%fd2172, %fd2167, %fd2101;
	add.s64 	%rd414, %rd50, %rd379;
	ld.global.nc.f64 	%fd2173, [%rd414];
	add.f64 	%fd2174, %fd2173, %fd2172;
	mul.f64 	%fd2175, %fd1950, %fd2174;
	sub.f64 	%fd2176, %fd2171, %fd2175;
	add.f64 	%fd2177, %fd2173, %fd2173;
	sub.f64 	%fd2178, %fd2098, %fd2177;
	ld.global.nc.f64 	%fd2179, [%rd409+-1638400];
	add.f64 	%fd2180, %fd2179, %fd2178;
	fma.rn.f64 	%fd2181, %fd1958, %fd2180, %fd2176;
	ld.global.nc.f64 	%fd2182, [%rd412+1638400];
	ld.global.nc.f64 	%fd2183, [%rd412+819200];
	add.f64 	%fd2184, %fd2183, %fd2183;
	sub.f64 	%fd2185, %fd2182, %fd2184;
	add.f64 	%fd2186, %fd2116, %fd2185;
	mul.f64 	%fd2187, %fd1942, %fd2186;
	sub.f64 	%fd2188, %fd2181, %fd2187;
	sub.f64 	%fd2189, %fd2183, %fd2120;
	add.s64 	%rd415, %rd51, %rd379;
	ld.global.nc.f64 	%fd2190, [%rd415];
	add.f64 	%fd2191, %fd2190, %fd2189;
	fma.rn.f64 	%fd2192, %fd1950, %fd2191, %fd2188;
	add.f64 	%fd2193, %fd2190, %fd2190;
	sub.f64 	%fd2194, %fd2116, %fd2193;
	ld.global.nc.f64 	%fd2195, [%rd412+-1638400];
	add.f64 	%fd2196, %fd2195, %fd2194;
	mul.f64 	%fd2197, %fd1958, %fd2196;
	sub.f64 	%fd2198, %fd2192, %fd2197;
	fma.rn.f64 	%fd2199, %fd1939, %fd2198, %fd2165;
	mul.f64 	%fd2200, %fd1838, %fd2199;
	add.s64 	%rd416, %rd52, %rd379;
	ld.global.f64 	%fd2201, [%rd416];
	sub.f64 	%fd2202, %fd2201, %fd2200;
	st.global.f64 	[%rd416], %fd2202;
$L__BB0_12:
	mov.u32 	%r64, %ctaid.y;
	mul.lo.s32 	%r65, %r2, %r64;
	shl.b32 	%r66, %r65, 1;
	mov.u32 	%r67, %tid.y;
	add.s32 	%r68, %r66, %r67;
	add.s32 	%r70, %r68, %r2;
	add.s32 	%r71, %r70, -1;
	setp.gt.u32 	%p47, %r70, %r40;
	setp.lt.u32 	%p48, %r70, %r36;
	mul.wide.u32 	%rd417, %r68, 2560;
	add.s64 	%rd418, %rd32, %rd417;
	mul.wide.s32 	%rd419, %r2, 2560;
	add.s64 	%rd53, %rd418, %rd419;
	add.s64 	%rd420, %rd34, %rd417;
	add.s64 	%rd54, %rd420, %rd419;
	add.s64 	%rd421, %rd35, %rd417;
	add.s64 	%rd55, %rd421, %rd419;
	mul.wide.u32 	%rd422, %r71, 2560;
	add.s64 	%rd56, %rd34, %rd422;
	add.s64 	%rd57, %rd32, %rd422;
	add.s64 	%rd58, %rd35, %rd422;
	add.s64 	%rd59, %rd43, %rd419;
	add.s64 	%rd60, %rd44, %rd419;
	add.s64 	%rd61, %rd45, %rd419;
	add.s64 	%rd62, %rd46, %rd419;
	add.s64 	%rd423, %rd39, %rd417;
	add.s64 	%rd63, %rd423, %rd419;
	add.s64 	%rd424, %rd40, %rd417;
	add.s64 	%rd64, %rd424, %rd419;
	add.s64 	%rd65, %rd39, %rd422;
	add.s64 	%rd66, %rd40, %rd422;
	add.s64 	%rd67, %rd47, %rd419;
	add.s64 	%rd68, %rd48, %rd419;
	add.s64 	%rd69, %rd49, %rd419;
	add.s64 	%rd425, %rd41, %rd417;
	add.s64 	%rd70, %rd425, %rd419;
	add.s64 	%rd426, %rd42, %rd417;
	add.s64 	%rd71, %rd426, %rd419;
	add.s64 	%rd72, %rd41, %rd422;
	add.s64 	%rd73, %rd42, %rd422;
	add.s64 	%rd74, %rd50, %rd419;
	add.s64 	%rd75, %rd51, %rd419;
	add.s64 	%rd76, %rd52, %rd419;
	or.pred  	%p51, %p4, %p48;
	or.pred  	%p6, %p51, %p47;
	or.pred  	%p52, %p6, %p35;
	or.pred  	%p53, %p52, %p34;
	@%p53 bra 	$L__BB0_14;
	ld.param.u64 	%rd516, [_Z5addsgPdS_S_S_S_S_S_S_S_S_S_S_S_S_S_S_S_S_S_iii_param_13];
	ld.param.u64 	%rd509, [_Z5addsgPdS_S_S_S_S_S_S_S_S_S_S_S_S_S_S_S_S_S_iii_param_10];
	mul.wide.u32 	%rd427, %r21, 8;
	add.s64 	%rd428, %rd53, %rd427;
	ld.global.nc.f64 	%fd2203, [%rd428];
	mov.f64 	%fd2204, 0d3FE4000000000000;
	div.rn.f64 	%fd2205, %fd2204, %fd2203;
	cvta.to.global.u64 	%rd429, %rd509;
	add.s64 	%rd430, %rd429, %rd427;
	ld.global.nc.f64 	%fd2206, [%rd430];
	ld.global.nc.f64 	%fd2207, [%rd25];
	mul.f64 	%fd2208, %fd2206, %fd2207;
	ld.global.nc.f64 	%fd2209, [%rd33];
	mul.f64 	%fd2210, %fd2208, %fd2209;
	ld.global.nc.f64 	%fd2211, [%rd428+8];
	cvta.to.global.u64 	%rd431, %rd516;
	add.s64 	%rd432, %rd431, %rd427;
	ld.global.nc.f64 	%fd2212, [%rd432+8];
	mul.f64 	%fd2213, %fd2211, %fd2212;
	add.s64 	%rd433, %rd54, %rd427;
	ld.global.nc.f64 	%fd2214, [%rd433+16];
	ld.global.nc.f64 	%fd2215, [%rd433+8];
	add.f64 	%fd2216, %fd2215, %fd2215;
	sub.f64 	%fd2217, %fd2214, %fd2216;
	ld.global.nc.f64 	%fd2218, [%rd433];
	add.f64 	%fd2219, %fd2218, %fd2217;
	mul.f64 	%fd2220, %fd2213, %fd2219;
	add.f64 	%fd2221, %fd2203, %fd2203;
	ld.global.nc.f64 	%fd2222, [%rd432];
	mul.f64 	%fd2223, %fd2221, %fd2222;
	add.f64 	%fd2224, %fd2218, %fd2218;
	sub.f64 	%fd2225, %fd2215, %fd2224;
	mul.wide.s32 	%rd434, %r21, 8;
	add.s64 	%rd435, %rd54, %rd434;
	ld.global.nc.f64 	%fd2226, [%rd435+-8];
	add.f64 	%fd2227, %fd2226, %fd2225;
	mul.f64 	%fd2228, %fd2223, %fd2227;
	sub.f64 	%fd2229, %fd2220, %fd2228;
	add.s64 	%rd436, %rd53, %rd434;
	ld.global.nc.f64 	%fd2230, [%rd436+-8];
	add.s64 	%rd437, %rd431, %rd434;
	ld.global.nc.f64 	%fd2231, [%rd437+-8];
	mul.f64 	%fd2232, %fd2230, %fd2231;
	add.f64 	%fd2233, %fd2226, %fd2226;
	sub.f64 	%fd2234, %fd2218, %fd2233;
	ld.global.nc.f64 	%fd2235, [%rd435+-16];
	add.f64 	%fd2236, %fd2235, %fd2234;
	fma.rn.f64 	%fd2237, %fd2232, %fd2236, %fd2229;
	add.s64 	%rd438, %rd55, %rd427;
	ld.global.nc.f64 	%fd2238, [%rd438+16];
	ld.global.nc.f64 	%fd2239, [%rd438+8];
	add.f64 	%fd2240, %fd2239, %fd2239;
	sub.f64 	%fd2241, %fd2238, %fd2240;
	ld.global.nc.f64 	%fd2242, [%rd438];
	add.f64 	%fd2243, %fd2242, %fd2241;
	mul.f64 	%fd2244, %fd2213, %fd2243;
	sub.f64 	%fd2245, %fd2237, %fd2244;
	add.f64 	%fd2246, %fd2242, %fd2242;
	sub.f64 	%fd2247, %fd2239, %fd2246;
	add.s64 	%rd439, %rd55, %rd434;
	ld.global.nc.f64 	%fd2248, [%rd439+-8];
	add.f64 	%fd2249, %fd2248, %fd2247;
	fma.rn.f64 	%fd2250, %fd2223, %fd2249, %fd2245;
	add.f64 	%fd2251, %fd2248, %fd2248;
	sub.f64 	%fd2252, %fd2242, %fd2251;
	ld.global.nc.f64 	%fd2253, [%rd439+-16];
	add.f64 	%fd2254, %fd2253, %fd2252;
	mul.f64 	%fd2255, %fd2232, %fd2254;
	sub.f64 	%fd2256, %fd2250, %fd2255;
	ld.global.nc.f64 	%fd2257, [%rd26];
	add.s64 	%rd440, %rd7, %rd427;
	ld.global.nc.f64 	%fd2258, [%rd440];
	mul.f64 	%fd2259, %fd2257, %fd2258;
	mul.f64 	%fd2260, %fd2259, %fd2209;
	ld.global.nc.f64 	%fd2261, [%rd428+2560];
	ld.global.nc.f64 	%fd2262, [%rd27+8];
	mul.f64 	%fd2263, %fd2261, %fd2262;
	ld.global.nc.f64 	%fd2264, [%rd433+5120];
	ld.global.nc.f64 	%fd2265, [%rd433+2560];
	add.f64 	%fd2266, %fd2265, %fd2265;
	sub.f64 	%fd2267, %fd2264, %fd2266;
	add.f64 	%fd2268, %fd2218, %fd2267;
	mul.f64 	%fd2269, %fd2263, %fd2268;
	ld.global.nc.f64 	%fd2270, [%rd27];
	mul.f64 	%fd2271, %fd2221, %fd2270;
	sub.f64 	%fd2272, %fd2265, %fd2224;
	add.s64 	%rd441, %rd56, %rd427;
	ld.global.nc.f64 	%fd2273, [%rd441];
	add.f64 	%fd2274, %fd2273, %fd2272;
	mul.f64 	%fd2275, %fd2271, %fd2274;
	sub.f64 	%fd2276, %fd2269, %fd2275;
	add.s64 	%rd442, %rd57, %rd427;
	ld.global.nc.f64 	%fd2277, [%rd442];
	ld.global.nc.f64 	%fd2278, [%rd28];
	mul.f64 	%fd2279, %fd2277, %fd2278;
	add.f64 	%fd2280, %fd2273, %fd2273;
	sub.f64 	%fd2281, %fd2218, %fd2280;
	ld.global.nc.f64 	%fd2282, [%rd433+-5120];
	add.f64 	%fd2283, %fd2282, %fd2281;
	fma.rn.f64 	%fd2284, %fd2279, %fd2283, %fd2276;
	ld.global.nc.f64 	%fd2285, [%rd438+5120];
	ld.global.nc.f64 	%fd2286, [%rd438+2560];
	add.f64 	%fd2287, %fd2286, %fd2286;
	sub.f64 	%fd2288, %fd2285, %fd2287;
	add.f64 	%fd2289, %fd2242, %fd2288;
	mul.f64 	%fd2290, %fd2263, %fd2289;
	sub.f64 	%fd2291, %fd2284, %fd2290;
	sub.f64 	%fd2292, %fd2286, %fd2246;
	add.s64 	%rd443, %rd58, %rd427;
	ld.global.nc.f64 	%fd2293, [%rd443];
	add.f64 	%fd2294, %fd2293, %fd2292;
	fma.rn.f64 	%fd2295, %fd2271, %fd2294, %fd2291;
	add.f64 	%fd2296, %fd2293, %fd2293;
	sub.f64 	%fd2297, %fd2242, %fd2296;
	ld.global.nc.f64 	%fd2298, [%rd438+-5120];
	add.f64 	%fd2299, %fd2298, %fd2297;
	mul.f64 	%fd2300, %fd2279, %fd2299;
	sub.f64 	%fd2301, %fd2295, %fd2300;
	mul.f64 	%fd2302, %fd2260, %fd2301;
	fma.rn.f64 	%fd2303, %fd2210, %fd2256, %fd2302;
	ld.global.nc.f64 	%fd2304, [%rd36];
	mul.f64 	%fd2305, %fd2304, %fd2258;
	mul.f64 	%fd2306, %fd2305, %fd2207;
	ld.global.nc.f64 	%fd2307, [%rd428+819200];
	ld.global.nc.f64 	%fd2308, [%rd37+8];
	mul.f64 	%fd2309, %fd2307, %fd2308;
	ld.global.nc.f64 	%fd2310, [%rd433+1638400];
	ld.global.nc.f64 	%fd2311, [%rd433+819200];
	add.f64 	%fd2312, %fd2311, %fd2311;
	sub.f64 	%fd2313, %fd2310, %fd2312;
	add.f64 	%fd2314, %fd2218, %fd2313;
	mul.f64 	%fd2315, %fd2309, %fd2314;
	ld.global.nc.f64 	%fd2316, [%rd37];
	mul.f64 	%fd2317, %fd2221, %fd2316;
	sub.f64 	%fd2318, %fd2311, %fd2224;
	add.s64 	%rd444, %rd59, %rd427;
	ld.global.nc.f64 	%fd2319, [%rd444];
	add.f64 	%fd2320, %fd2319, %fd2318;
	mul.f64 	%fd2321, %fd2317, %fd2320;
	sub.f64 	%fd2322, %fd2315, %fd2321;
	add.s64 	%rd445, %rd60, %rd427;
	ld.global.nc.f64 	%fd2323, [%rd445];
	ld.global.nc.f64 	%fd2324, [%rd38];
	mul.f64 	%fd2325, %fd2323, %fd2324;
	add.f64 	%fd2326, %fd2319, %fd2319;
	sub.f64 	%fd2327, %fd2218, %fd2326;
	ld.global.nc.f64 	%fd2328, [%rd433+-1638400];
	add.f64 	%fd2329, %fd2328, %fd2327;
	fma.rn.f64 	%fd2330, %fd2325, %fd2329, %fd2322;
	ld.global.nc.f64 	%fd2331, [%rd438+1638400];
	ld.global.nc.f64 	%fd2332, [%rd438+819200];
	add.f64 	%fd2333, %fd2332, %fd2332;
	sub.f64 	%fd2334, %fd2331, %fd2333;
	add.f64 	%fd2335, %fd2242, %fd2334;
	mul.f64 	%fd2336, %fd2309, %fd2335;
	sub.f64 	%fd2337, %fd2330, %fd2336;
	sub.f64 	%fd2338, %fd2332, %fd2246;
	add.s64 	%rd446, %rd61, %rd427;
	ld.global.nc.f64 	%fd2339, [%rd446];
	add.f64 	%fd2340, %fd2339, %fd2338;
	fma.rn.f64 	%fd2341, %fd2317, %fd2340, %fd2337;
	add.f64 	%fd2342, %fd2339, %fd2339;
	sub.f64 	%fd2343, %fd2242, %fd2342;
	ld.global.nc.f64 	%fd2344, [%rd438+-1638400];
	add.f64 	%fd2345, %fd2344, %fd2343;
	mul.f64 	%fd2346, %fd2325, %fd2345;
	sub.f64 	%fd2347, %fd2341, %fd2346;
	fma.rn.f64 	%fd2348, %fd2306, %fd2347, %fd2303;
	mul.f64 	%fd2349, %fd2205, %fd2348;
	add.s64 	%rd447, %rd62, %rd427;
	ld.global.f64 	%fd2350, [%rd447];
	sub.f64 	%fd2351, %fd2350, %fd2349;
	st.global.f64 	[%rd447], %fd2351;
	add.s64 	%rd448, %rd63, %rd427;
	ld.global.nc.f64 	%fd2352, [%rd448+16];
	ld.global.nc.f64 	%fd2353, [%rd448+8];
	add.f64 	%fd2354, %fd2353, %fd2353;
	sub.f64 	%fd2355, %fd2352, %fd2354;
	ld.global.nc.f64 	%fd2356, [%rd448];
	add.f64 	%fd2357, %fd2356, %fd2355;
	mul.f64 	%fd2358, %fd2213, %fd2357;
	add.f64 	%fd2359, %fd2356, %fd2356;
	sub.f64 	%fd2360, %fd2353, %fd2359;
	add.s64 	%rd449, %rd63, %rd434;
	ld.global.nc.f64 	%fd2361, [%rd449+-8];
	add.f64 	%fd2362, %fd2361, %fd2360;
	mul.f64 	%fd2363, %fd2223, %fd2362;
	sub.f64 	%fd2364, %fd2358, %fd2363;
	add.f64 	%fd2365, %fd2361, %fd2361;
	sub.f64 	%fd2366, %fd2356, %fd2365;
	ld.global.nc.f64 	%fd2367, [%rd449+-16];
	add.f64 	%fd2368, %fd2367, %fd2366;
	fma.rn.f64 	%fd2369, %fd2232, %fd2368, %fd2364;
	add.s64 	%rd450, %rd64, %rd427;
	ld.global.nc.f64 	%fd2370, [%rd450+16];
	ld.global.nc.f64 	%fd2371, [%rd450+8];
	add.f64 	%fd2372, %fd2371, %fd2371;
	sub.f64 	%fd2373, %fd2370, %fd2372;
	ld.global.nc.f64 	%fd2374, [%rd450];
	add.f64 	%fd2375, %fd2374, %fd2373;
	mul.f64 	%fd2376, %fd2213, %fd2375;
	sub.f64 	%fd2377, %fd2369, %fd2376;
	add.f64 	%fd2378, %fd2374, %fd2374;
	sub.f64 	%fd2379, %fd2371, %fd2378;
	add.s64 	%rd451, %rd64, %rd434;
	ld.global.nc.f64 	%fd2380, [%rd451+-8];
	add.f64 	%fd2381, %fd2380, %fd2379;
	fma.rn.f64 	%fd2382, %fd2223, %fd2381, %fd2377;
	add.f64 	%fd2383, %fd2380, %fd2380;
	sub.f64 	%fd2384, %fd2374, %fd2383;
	ld.global.nc.f64 	%fd2385, [%rd451+-16];
	add.f64 	%fd2386, %fd2385, %fd2384;
	mul.f64 	%fd2387, %fd2232, %fd2386;
	sub.f64 	%fd2388, %fd2382, %fd2387;
	ld.global.nc.f64 	%fd2389, [%rd448+5120];
	ld.global.nc.f64 	%fd2390, [%rd448+2560];
	add.f64 	%fd2391, %fd2390, %fd2390;
	sub.f64 	%fd2392, %fd2389, %fd2391;
	add.f64 	%fd2393, %fd2356, %fd2392;
	mul.f64 	%fd2394, %fd2263, %fd2393;
	sub.f64 	%fd2395, %fd2390, %fd2359;
	add.s64 	%rd452, %rd65, %rd427;
	ld.global.nc.f64 	%fd2396, [%rd452];
	add.f64 	%fd2397, %fd2396, %fd2395;
	mul.f64 	%fd2398, %fd2271, %fd2397;
	sub.f64 	%fd2399, %fd2394, %fd2398;
	add.f64 	%fd2400, %fd2396, %fd2396;
	sub.f64 	%fd2401, %fd2356, %fd2400;
	ld.global.nc.f64 	%fd2402, [%rd448+-5120];
	add.f64 	%fd2403, %fd2402, %fd2401;
	fma.rn.f64 	%fd2404, %fd2279, %fd2403, %fd2399;
	ld.global.nc.f64 	%fd2405, [%rd450+5120];
	ld.global.nc.f64 	%fd2406, [%rd450+2560];
	add.f64 	%fd2407, %fd2406, %fd2406;
	sub.f64 	%fd2408, %fd2405, %fd2407;
	add.f64 	%fd2409, %fd2374, %fd2408;
	mul.f64 	%fd2410, %fd2263, %fd2409;
	sub.f64 	%fd2411, %fd2404, %fd2410;
	sub.f64 	%fd2412, %fd2406, %fd2378;
	add.s64 	%rd453, %rd66, %rd427;
	ld.global.nc.f64 	%fd2413, [%rd453];
	add.f64 	%fd2414, %fd2413, %fd2412;
	fma.rn.f64 	%fd2415, %fd2271, %fd2414, %fd2411;
	add.f64 	%fd2416, %fd2413, %fd2413;
	sub.f64 	%fd2417, %fd2374, %fd2416;
	ld.global.nc.f64 	%fd2418, [%rd450+-5120];
	add.f64 	%fd2419, %fd2418, %fd2417;
	mul.f64 	%fd2420, %fd2279, %fd2419;
	sub.f64 	%fd2421, %fd2415, %fd2420;
	mul.f64 	%fd2422, %fd2260, %fd2421;
	fma.rn.f64 	%fd2423, %fd2210, %fd2388, %fd2422;
	ld.global.nc.f64 	%fd2424, [%rd448+1638400];
	ld.global.nc.f64 	%fd2425, [%rd448+819200];
	add.f64 	%fd2426, %fd2425, %fd2425;
	sub.f64 	%fd2427, %fd2424, %fd2426;
	add.f64 	%fd2428, %fd2356, %fd2427;
	mul.f64 	%fd2429, %fd2309, %fd2428;
	sub.f64 	%fd2430, %fd2425, %fd2359;
	add.s64 	%rd454, %rd67, %rd427;
	ld.global.nc.f64 	%fd2431, [%rd454];
	add.f64 	%fd2432, %fd2431, %fd2430;
	mul.f64 	%fd2433, %fd2317, %fd2432;
	sub.f64 	%fd2434, %fd2429, %fd2433;
	add.f64 	%fd2435, %fd2431, %fd2431;
	sub.f64 	%fd2436, %fd2356, %fd2435;
	ld.global.nc.f64 	%fd2437, [%rd448+-1638400];
	add.f64 	%fd2438, %fd2437, %fd2436;
	fma.rn.f64 	%fd2439, %fd2325, %fd2438, %fd2434;
	ld.global.nc.f64 	%fd2440, [%rd450+1638400];
	ld.global.nc.f64 	%fd2441, [%rd450+819200];
	add.f64 	%fd2442, %fd2441, %fd2441;
	sub.f64 	%fd2443, %fd2440, %fd2442;
	add.f64 	%fd2444, %fd2374, %fd2443;
	mul.f64 	%fd2445, %fd2309, %fd2444;
	sub.f64 	%fd2446, %fd2439, %fd2445;
	sub.f64 	%fd2447, %fd2441, %fd2378;
	add.s64 	%rd455, %rd68, %rd427;
	ld.global.nc.f64 	%fd2448, [%rd455];
	add.f64 	%fd2449, %fd2448, %fd2447;
	fma.rn.f64 	%fd2450, %fd2317, %fd2449, %fd2446;
	add.f64 	%fd2451, %fd2448, %fd2448;
	sub.f64 	%fd2452, %fd2374, %fd2451;
	ld.global.nc.f64 	%fd2453, [%rd450+-1638400];
	add.f64 	%fd2454, %fd2453, %fd2452;
	mul.f64 	%fd2455, %fd2325, %fd2454;
	sub.f64 	%fd2456, %fd2450, %fd2455;
	fma.rn.f64 	%fd2457, %fd2306, %fd2456, %fd2423;
	mul.f64 	%fd2458, %fd2205, %fd2457;
	add.s64 	%rd456, %rd69, %rd427;
	ld.global.f64 	%fd2459, [%rd456];
	sub.f64 	%fd2460, %fd2459, %fd2458;
	st.global.f64 	[%rd456], %fd2460;
	add.s64 	%rd457, %rd70, %rd427;
	ld.global.nc.f64 	%fd2461, [%rd457+16];
	ld.global.nc.f64 	%fd2462, [%rd457+8];
	add.f64 	%fd2463, %fd2462, %fd2462;
	sub.f64 	%fd2464, %fd2461, %fd2463;
	ld.global.nc.f64 	%fd2465, [%rd457];
	add.f64 	%fd2466, %fd2465, %fd2464;
	mul.f64 	%fd2467, %fd2213, %fd2466;
	add.f64 	%fd2468, %fd2465, %fd2465;
	sub.f64 	%fd2469, %fd2462, %fd2468;
	add.s64 	%rd458, %rd70, %rd434;
	ld.global.nc.f64 	%fd2470, [%rd458+-8];
	add.f64 	%fd2471, %fd2470, %fd2469;
	mul.f64 	%fd2472, %fd2223, %fd2471;
	sub.f64 	%fd2473, %fd2467, %fd2472;
	add.f64 	%fd2474, %fd2470, %fd2470;
	sub.f64 	%fd2475, %fd2465, %fd2474;
	ld.global.nc.f64 	%fd2476, [%rd458+-16];
	add.f64 	%fd2477, %fd2476, %fd2475;
	fma.rn.f64 	%fd2478, %fd2232, %fd2477, %fd2473;
	add.s64 	%rd459, %rd71, %rd427;
	ld.global.nc.f64 	%fd2479, [%rd459+16];
	ld.global.nc.f64 	%fd2480, [%rd459+8];
	add.f64 	%fd2481, %fd2480, %fd2480;
	sub.f64 	%fd2482, %fd2479, %fd2481;
	ld.global.nc.f64 	%fd2483, [%rd459];
	add.f64 	%fd2484, %fd2483, %fd2482;
	mul.f64 	%fd2485, %fd2213, %fd2484;
	sub.f64 	%fd2486, %fd2478, %fd2485;
	add.f64 	%fd2487, %fd2483, %fd2483;
	sub.f64 	%fd2488, %fd2480, %fd2487;
	add.s64 	%rd460, %rd71, %rd434;
	ld.global.nc.f64 	%fd2489, [%rd460+-8];
	add.f64 	%fd2490, %fd2489, %fd2488;
	fma.rn.f64 	%fd2491, %fd2223, %fd2490, %fd2486;
	add.f64 	%fd2492, %fd2489, %fd2489;
	sub.f64 	%fd2493, %fd2483, %fd2492;
	ld.global.nc.f64 	%fd2494, [%rd460+-16];
	add.f64 	%fd2495, %fd2494, %fd2493;
	mul.f64 	%fd2496, %fd2232, %fd2495;
	sub.f64 	%fd2497, %fd2491, %fd2496;
	ld.global.nc.f64 	%fd2498, [%rd457+5120];
	ld.global.nc.f64 	%fd2499, [%rd457+2560];
	add.f64 	%fd2500, %fd2499, %fd2499;
	sub.f64 	%fd2501, %fd2498, %fd2500;
	add.f64 	%fd2502, %fd2465, %fd2501;
	mul.f64 	%fd2503, %fd2263, %fd2502;
	sub.f64 	%fd2504, %fd2499, %fd2468;
	add.s64 	%rd461, %rd72, %rd427;
	ld.global.nc.f64 	%fd2505, [%rd461];
	add.f64 	%fd2506, %fd2505, %fd2504;
	mul.f64 	%fd2507, %fd2271, %fd2506;
	sub.f64 	%fd2508, %fd2503, %fd2507;
	add.f64 	%fd2509, %fd2505, %fd2505;
	sub.f64 	%fd2510, %fd2465, %fd2509;
	ld.global.nc.f64 	%fd2511, [%rd457+-5120];
	add.f64 	%fd2512, %fd2511, %fd2510;
	fma.rn.f64 	%fd2513, %fd2279, %fd2512, %fd2508;
	ld.global.nc.f64 	%fd2514, [%rd459+5120];
	ld.global.nc.f64 	%fd2515, [%rd459+2560];
	add.f64 	%fd2516, %fd2515, %fd2515;
	sub.f64 	%fd2517, %fd2514, %fd2516;
	add.f64 	%fd2518, %fd2483, %fd2517;
	mul.f64 	%fd2519, %fd2263, %fd2518;
	sub.f64 	%fd2520, %fd2513, %fd2519;
	sub.f64 	%fd2521, %fd2515, %fd2487;
	add.s64 	%rd462, %rd73, %rd427;
	ld.global.nc.f64 	%fd2522, [%rd462];
	add.f64 	%fd2523, %fd2522, %fd2521;
	fma.rn.f64 	%fd2524, %fd2271, %fd2523, %fd2520;
	add.f64 	%fd2525, %fd2522, %fd2522;
	sub.f64 	%fd2526, %fd2483, %fd2525;
	ld.global.nc.f64 	%fd2527, [%rd459+-5120];
	add.f64 	%fd2528, %fd2527, %fd2526;
	mul.f64 	%fd2529, %fd2279, %fd2528;
	sub.f64 	%fd2530, %fd2524, %fd2529;
	mul.f64 	%fd2531, %fd2260, %fd2530;
	fma.rn.f64 	%fd2532, %fd2210, %fd2497, %fd2531;
	ld.global.nc.f64 	%fd2533, [%rd457+1638400];
	ld.global.nc.f64 	%fd2534, [%rd457+819200];
	add.f64 	%fd2535, %fd2534, %fd2534;
	sub.f64 	%fd2536, %fd2533, %fd2535;
	add.f64 	%fd2537, %fd2465, %fd2536;
	mul.f64 	%fd2538, %fd2309, %fd2537;
	sub.f64 	%fd2539, %fd2534, %fd2468;
	add.s64 	%rd463, %rd74, %rd427;
	ld.global.nc.f64 	%fd2540, [%rd463];
	add.f64 	%fd2541, %fd2540, %fd2539;
	mul.f64 	%fd2542, %fd2317, %fd2541;
	sub.f64 	%fd2543, %fd2538, %fd2542;
	add.f64 	%fd2544, %fd2540, %fd2540;
	sub.f64 	%fd2545, %fd2465, %fd2544;
	ld.global.nc.f64 	%fd2546, [%rd457+-1638400];
	add.f64 	%fd2547, %fd2546, %fd2545;
	fma.rn.f64 	%fd2548, %fd2325, %fd2547, %fd2543;
	ld.global.nc.f64 	%fd2549, [%rd459+1638400];
	ld.global.nc.f64 	%fd2550, [%rd459+819200];
	add.f64 	%fd2551, %fd2550, %fd2550;
	sub.f64 	%fd2552, %fd2549, %fd2551;
	add.f64 	%fd2553, %fd2483, %fd2552;
	mul.f64 	%fd2554, %fd2309, %fd2553;
	sub.f64 	%fd2555, %fd2548, %fd2554;
	sub.f64 	%fd2556, %fd2550, %fd2487;
	add.s64 	%rd464, %rd75, %rd427;
	ld.global.nc.f64 	%fd2557, [%rd464];
	add.f64 	%fd2558, %fd2557, %fd2556;
	fma.rn.f64 	%fd2559, %fd2317, %fd2558, %fd2555;
	add.f64 	%fd2560, %fd2557, %fd2557;
	sub.f64 	%fd2561, %fd2483, %fd2560;
	ld.global.nc.f64 	%fd2562, [%rd459+-1638400];
	add.f64 	%fd2563, %fd2562, %fd2561;
	mul.f64 	%fd2564, %fd2325, %fd2563;
	sub.f64 	%fd2565, %fd2559, %fd2564;
	fma.rn.f64 	%fd2566, %fd2306, %fd2565, %fd2532;
	mul.f64 	%fd2567, %fd2205, %fd2566;
	add.s64 	%rd465, %rd76, %rd427;
	ld.global.f64 	%fd2568, [%rd465];
	sub.f64 	%fd2569, %fd2568, %fd2567;
	st.global.f64 	[%rd465], %fd2569;
$L__BB0_14:
	setp.gt.u32 	%p54, %r12, %r45;
	setp.lt.s32 	%p55, %r12, %r41;
	or.pred  	%p56, %p6, %p55;
	or.pred  	%p57, %p56, %p54;
	@%p57 bra 	$L__BB0_16;
	ld.param.u64 	%rd517, [_Z5addsgPdS_S_S_S_S_S_S_S_S_S_S_S_S_S_S_S_S_S_iii_param_13];
	ld.param.u64 	%rd510, [_Z5addsgPdS_S_S_S_S_S_S_S_S_S_S_S_S_S_S_S_S_S_iii_param_10];
	mul.wide.u32 	%rd466, %r12, 8;
	add.s64 	%rd467, %rd53, %rd466;
	ld.global.nc.f64 	%fd2570, [%rd467];
	mov.f64 	%fd2571, 0d3FE4000000000000;
	div.rn.f64 	%fd2572, %fd2571, %fd2570;
	cvta.to.global.u64 	%rd468, %rd510;
	add.s64 	%rd469, %rd468, %rd466;
	ld.global.nc.f64 	%fd2573, [%rd469];
	ld.global.nc.f64 	%fd2574, [%rd25];
	mul.f64 	%fd2575, %fd2573, %fd2574;
	ld.global.nc.f64 	%fd2576, [%rd33];
	mul.f64 	%fd2577, %fd2575, %fd2576;
	ld.global.nc.f64 	%fd2578, [%rd467+8];
	cvta.to.global.u64 	%rd470, %rd517;
	add.s64 	%rd471, %rd470, %rd466;
	ld.global.nc.f64 	%fd2579, [%rd471+8];
	mul.f64 	%fd2580, %fd2578, %fd2579;
	add.s64 	%rd472, %rd54, %rd466;
	ld.global.nc.f64 	%fd2581, [%rd472+16];
	ld.global.nc.f64 	%fd2582, [%rd472+8];
	add.f64 	%fd2583, %fd2582, %fd2582;
	sub.f64 	%fd2584, %fd2581, %fd2583;
	ld.global.nc.f64 	%fd2585, [%rd472];
	add.f64 	%fd2586, %fd2585, %fd2584;
	mul.f64 	%fd2587, %fd2580, %fd2586;
	add.f64 	%fd2588, %fd2570, %fd2570;
	ld.global.nc.f64 	%fd2589, [%rd471];
	mul.f64 	%fd2590, %fd2588, %fd2589;
	add.f64 	%fd2591, %fd2585, %fd2585;
	sub.f64 	%fd2592, %fd2582, %fd2591;
	mul.wide.s32 	%rd473, %r12, 8;
	add.s64 	%rd474, %rd54, %rd473;
	ld.global.nc.f64 	%fd2593, [%rd474+-8];
	add.f64 	%fd2594, %fd2593, %fd2592;
	mul.f64 	%fd2595, %fd2590, %fd2594;
	sub.f64 	%fd2596, %fd2587, %fd2595;
	add.s64 	%rd475, %rd53, %rd473;
	ld.global.nc.f64 	%fd2597, [%rd475+-8];
	add.s64 	%rd476, %rd470, %rd473;
	ld.global.nc.f64 	%fd2598, [%rd476+-8];
	mul.f64 	%fd2599, %fd2597, %fd2598;
	add.f64 	%fd2600, %fd2593, %fd2593;
	sub.f64 	%fd2601, %fd2585, %fd2600;
	ld.global.nc.f64 	%fd2602, [%rd474+-16];
	add.f64 	%fd2603, %fd2602, %fd2601;
	fma.rn.f64 	%fd2604, %fd2599, %fd2603, %fd2596;
	add.s64 	%rd477, %rd55, %rd466;
	ld.global.nc.f64 	%fd2605, [%rd477+16];
	ld.global.nc.f64 	%fd2606, [%rd477+8];
	add.f64 	%fd2607, %fd2606, %fd2606;
	sub.f64 	%fd2608, %fd2605, %fd2607;
	ld.global.nc.f64 	%fd2609, [%rd477];
	add.f64 	%fd2610, %fd2609, %fd2608;
	mul.f64 	%fd2611, %fd2580, %fd2610;
	sub.f64 	%fd2612, %fd2604, %fd2611;
	add.f64 	%fd2613, %fd2609, %fd2609;
	sub.f64 	%fd2614, %fd2606, %fd2613;
	add.s64 	%rd478, %rd55, %rd473;
	ld.global.nc.f64 	%fd2615, [%rd478+-8];
	add.f64 	%fd2616, %fd2615, %fd2614;
	fma.rn.f64 	%fd2617, %fd2590, %fd2616, %fd2612;
	add.f64 	%fd2618, %fd2615, %fd2615;
	sub.f64 	%fd2619, %fd2609, %fd2618;
	ld.global.nc.f64 	%fd2620, [%rd478+-16];
	add.f64 	%fd2621, %fd2620, %fd2619;
	mul.f64 	%fd2622, %fd2599, %fd2621;
	sub.f64 	%fd2623, %fd2617, %fd2622;
	ld.global.nc.f64 	%fd2624, [%rd26];
	add.s64 	%rd479, %rd7, %rd466;
	ld.global.nc.f64 	%fd2625, [%rd479];
	mul.f64 	%fd2626, %fd2624, %fd2625;
	mul.f64 	%fd2627, %fd2626, %fd2576;
	ld.global.nc.f64 	%fd2628, [%rd467+2560];
	ld.global.nc.f64 	%fd2629, [%rd27+8];
	mul.f64 	%fd2630, %fd2628, %fd2629;
	ld.global.nc.f64 	%fd2631, [%rd472+5120];
	ld.global.nc.f64 	%fd2632, [%rd472+2560];
	add.f64 	%fd2633, %fd2632, %fd2632;
	sub.f64 	%fd2634, %fd2631, %fd2633;
	add.f64 	%fd2635, %fd2585, %fd2634;
	mul.f64 	%fd2636, %fd2630, %fd2635;
	ld.global.nc.f64 	%fd2637, [%rd27];
	mul.f64 	%fd2638, %fd2588, %fd2637;
	sub.f64 	%fd2639, %fd2632, %fd2591;
	add.s64 	%rd480, %rd56, %rd466;
	ld.global.nc.f64 	%fd2640, [%rd480];
	add.f64 	%fd2641, %fd2640, %fd2639;
	mul.f64 	%fd2642, %fd2638, %fd2641;
	sub.f64 	%fd2643, %fd2636, %fd2642;
	add.s64 	%rd481, %rd57, %rd466;
	ld.global.nc.f64 	%fd2644, [%rd481];
	ld.global.nc.f64 	%fd2645, [%rd28];
	mul.f64 	%fd2646, %fd2644, %fd2645;
	add.f64 	%fd2647, %fd2640, %fd2640;
	sub.f64 	%fd2648, %fd2585, %fd2647;
	ld.global.nc.f64 	%fd2649, [%rd472+-5120];
	add.f64 	%fd2650, %fd2649, %fd2648;
	fma.rn.f64 	%fd2651, %fd2646, %fd2650, %fd2643;
	ld.global.nc.f64 	%fd2652, [%rd477+5120];
	ld.global.nc.f64 	%fd2653, [%rd477+2560];
	add.f64 	%fd2654, %fd2653, %fd2653;
	sub.f64 	%fd2655, %fd2652, %fd2654;
	add.f64 	%fd2656, %fd2609, %fd2655;
	mul.f64 	%fd2657, %fd2630, %fd2656;
	sub.f64 	%fd2658, %fd2651, %fd2657;
	sub.f64 	%fd2659, %fd2653, %fd2613;
	add.s64 	%rd482, %rd58, %rd466;
	ld.global.nc.f64 	%fd2660, [%rd482];
	add.f64 	%fd2661, %fd2660, %fd2659;
	fma.rn.f64 	%fd2662, %fd2638, %fd2661, %fd2658;
	add.f64 	%fd2663, %fd2660, %fd2660;
	sub.f64 	%fd2664, %fd2609, %fd2663;
	ld.global.nc.f64 	%fd2665, [%rd477+-5120];
	add.f64 	%fd2666, %fd2665, %fd2664;
	mul.f64 	%fd2667, %fd2646, %fd2666;
	sub.f64 	%fd2668, %fd2662, %fd2667;
	mul.f64 	%fd2669, %fd2627, %fd2668;
	fma.rn.f64 	%fd2670, %fd2577, %fd2623, %fd2669;
	ld.global.nc.f64 	%fd2671, [%rd36];
	mul.f64 	%fd2672, %fd2671, %fd2625;
	mul.f64 	%fd2673, %fd2672, %fd2574;
	ld.global.nc.f64 	%fd2674, [%rd467+819200];
	ld.global.nc.f64 	%fd2675, [%rd37+8];
	mul.f64 	%fd2676, %fd2674, %fd2675;
	ld.global.nc.f64 	%fd2677, [%rd472+1638400];
	ld.global.nc.f64 	%fd2678, [%rd472+819200];
	add.f64 	%fd2679, %fd2678, %fd2678;
	sub.f64 	%fd2680, %fd2677, %fd2679;
	add.f64 	%fd2681, %fd2585, %fd2680;
	mul.f64 	%fd2682, %fd2676, %fd2681;
	ld.global.nc.f64 	%fd2683, [%rd37];
	mul.f64 	%fd2684, %fd2588, %fd2683;
	sub.f64 	%fd2685, %fd2678, %fd2591;
	add.s64 	%rd483, %rd59, %rd466;
	ld.global.nc.f64 	%fd2686, [%rd483];
	add.f64 	%fd2687, %fd2686, %fd2685;
	mul.f64 	%fd2688, %fd2684, %fd2687;
	sub.f64 	%fd2689, %fd2682, %fd2688;
	add.s64 	%rd484, %rd60, %rd466;
	ld.global.nc.f64 	%fd2690, [%rd484];
	ld.global.nc.f64 	%fd2691, [%rd38];
	mul.f64 	%fd2692, %fd2690, %fd2691;
	add.f64 	%fd2693, %fd2686, %fd2686;
	sub.f64 	%fd2694, %fd2585, %fd2693;
	ld.global.nc.f64 	%fd2695, [%rd472+-1638400];
	add.f64 	%fd2696, %fd2695, %fd2694;
	fma.rn.f64 	%fd2697, %fd2692, %fd2696, %fd2689;
	ld.global.nc.f64 	%fd2698, [%rd477+1638400];
	ld.global.nc.f64 	%fd2699, [%rd477+819200];
	add.f64 	%fd2700, %fd2699, %fd2699;
	sub.f64 	%fd2701, %fd2698, %fd2700;
	add.f64 	%fd2702, %fd2609, %fd2701;
	mul.f64 	%fd2703, %fd2676, %fd2702;
	sub.f64 	%fd2704, %fd2697, %fd2703;
	sub.f64 	%fd2705, %fd2699, %fd2613;
	add.s64 	%rd485, %rd61, %rd466;
	ld.global.nc.f64 	%fd2706, [%rd485];
	add.f64 	%fd2707, %fd2706, %fd2705;
	fma.rn.f64 	%fd2708, %fd2684, %fd2707, %fd2704;
	add.f64 	%fd2709, %fd2706, %fd2706;
	sub.f64 	%fd2710, %fd2609, %fd2709;
	ld.global.nc.f64 	%fd2711, [%rd477+-1638400];
	add.f64 	%fd2712, %fd2711, %fd2710;
	mul.f64 	%fd2713, %fd2692, %fd2712;
	sub.f64 	%fd2714, %fd2708, %fd2713;
	fma.rn.f64 	%fd2715, %fd2673, %fd2714, %fd2670;
	mul.f64 	%fd2716, %fd2572, %fd2715;
	add.s64 	%rd486, %rd62, %rd466;
	ld.global.f64 	%fd2717, [%rd486];
	sub.f64 	%fd2718, %fd2717, %fd2716;
	st.global.f64 	[%rd486], %fd2718;
	add.s64 	%rd487, %rd63, %rd466;
	ld.global.nc.f64 	%fd2719, [%rd487+16];
	ld.global.nc.f64 	%fd2720, [%rd487+8];
	add.f64 	%fd2721, %fd2720, %fd2720;
	sub.f64 	%fd2722, %fd2719, %fd2721;
	ld.global.nc.f64 	%fd2723, [%rd487];
	add.f64 	%fd2724, %fd2723, %fd2722;
	mul.f64 	%fd2725, %fd2580, %fd2724;
	add.f64 	%fd2726, %fd2723, %fd2723;
	sub.f64 	%fd2727, %fd2720, %fd2726;
	add.s64 	%rd488, %rd63, %rd473;
	ld.global.nc.f64 	%fd2728, [%rd488+-8];
	add.f64 	%fd2729, %fd2728, %fd2727;
	mul.f64 	%fd2730, %fd2590, %fd2729;
	sub.f64 	%fd2731, %fd2725, %fd2730;
	add.f64 	%fd2732, %fd2728, %fd2728;
	sub.f64 	%fd2733, %fd2723, %fd2732;
	ld.global.nc.f64 	%fd2734, [%rd488+-16];
	add.f64 	%fd2735, %fd2734, %fd2733;
	fma.rn.f64 	%fd2736, %fd2599, %fd2735, %fd2731;
	add.s64 	%rd489, %rd64, %rd466;
	ld.global.nc.f64 	%fd2737, [%rd489+16];
	ld.global.nc.f64 	%fd2738, [%rd489+8];
	add.f64 	%fd2739, %fd2738, %fd2738;
	sub.f64 	%fd2740, %fd2737, %fd2739;
	ld.global.nc.f64 	%fd2741, [%rd489];
	add.f64 	%fd2742, %fd2741, %fd2740;
	mul.f64 	%fd2743, %fd2580, %fd2742;
	sub.f64 	%fd2744, %fd2736, %fd2743;
	add.f64 	%fd2745, %fd2741, %fd2741;
	sub.f64 	%fd2746, %fd2738, %fd2745;
	add.s64 	%rd490, %rd64, %rd473;
	ld.global.nc.f64 	%fd2747, [%rd490+-8];
	add.f64 	%fd2748, %fd2747, %fd2746;
	fma.rn.f64 	%fd2749, %fd2590, %fd2748, %fd2744;
	add.f64 	%fd2750, %fd2747, %fd2747;
	sub.f64 	%fd2751, %fd2741, %fd2750;
	ld.global.nc.f64 	%fd2752, [%rd490+-16];
	add.f64 	%fd2753, %fd2752, %fd2751;
	mul.f64 	%fd2754, %fd2599, %fd2753;
	sub.f64 	%fd2755, %fd2749, %fd2754;
	ld.global.nc.f64 	%fd2756, [%rd487+5120];
	ld.global.nc.f64 	%fd2757, [%rd487+2560];
	add.f64 	%fd2758, %fd2757, %fd2757;
	sub.f64 	%fd2759, %fd2756, %fd2758;
	add.f64 	%fd2760, %fd2723, %fd2759;
	mul.f64 	%fd2761, %fd2630, %fd2760;
	sub.f64 	%fd2762, %fd2757, %fd2726;
	add.s64 	%rd491, %rd65, %rd466;
	ld.global.nc.f64 	%fd2763, [%rd491];
	add.f64 	%fd2764, %fd2763, %fd2762;
	mul.f64 	%fd2765, %fd2638, %fd2764;
	sub.f64 	%fd2766, %fd2761, %fd2765;
	add.f64 	%fd2767, %fd2763, %fd2763;
	sub.f64 	%fd2768, %fd2723, %fd2767;
	ld.global.nc.f64 	%fd2769, [%rd487+-5120];
	add.f64 	%fd2770, %fd2769, %fd2768;
	fma.rn.f64 	%fd2771, %fd2646, %fd2770, %fd2766;
	ld.global.nc.f64 	%fd2772, [%rd489+5120];
	ld.global.nc.f64 	%fd2773, [%rd489+2560];
	add.f64 	%fd2774, %fd2773, %fd2773;
	sub.f64 	%fd2775, %fd2772, %fd2774;
	add.f64 	%fd2776, %fd2741, %fd2775;
	mul.f64 	%fd2777, %fd2630, %fd2776;
	sub.f64 	%fd2778, %fd2771, %fd2777;
	sub.f64 	%fd2779, %fd2773, %fd2745;
	add.s64 	%rd492, %rd66, %rd466;
	ld.global.nc.f64 	%fd2780, [%rd492];
	add.f64 	%fd2781, %fd2780, %fd2779;
	fma.rn.f64 	%fd2782, %fd2638, %fd2781, %fd2778;
	add.f64 	%fd2783, %fd2780, %fd2780;
	sub.f64 	%fd2784, %fd2741, %fd2783;
	ld.global.nc.f64 	%fd2785, [%rd489+-5120];
	add.f64 	%fd2786, %fd2785, %fd2784;
	mul.f64 	%fd2787, %fd2646, %fd2786;
	sub.f64 	%fd2788, %fd2782, %fd2787;
	mul.f64 	%fd2789, %fd2627, %fd2788;
	fma.rn.f64 	%fd2790, %fd2577, %fd2755, %fd2789;
	ld.global.nc.f64 	%fd2791, [%rd487+1638400];
	ld.global.nc.f64 	%fd2792, [%rd487+819200];
	add.f64 	%fd2793, %fd2792, %fd2792;
	sub.f64 	%fd2794, %fd2791, %fd2793;
	add.f64 	%fd2795, %fd2723, %fd2794;
	mul.f64 	%fd2796, %fd2676, %fd2795;
	sub.f64 	%fd2797, %fd2792, %fd2726;
	add.s64 	%rd493, %rd67, %rd466;
	ld.global.nc.f64 	%fd2798, [%rd493];
	add.f64 	%fd2799, %fd2798, %fd2797;
	mul.f64 	%fd2800, %fd2684, %fd2799;
	sub.f64 	%fd2801, %fd2796, %fd2800;
	add.f64 	%fd2802, %fd2798, %fd2798;
	sub.f64 	%fd2803, %fd2723, %fd2802;
	ld.global.nc.f64 	%fd2804, [%rd487+-1638400];
	add.f64 	%fd2805, %fd2804, %fd2803;
	fma.rn.f64 	%fd2806, %fd2692, %fd2805, %fd2801;
	ld.global.nc.f64 	%fd2807, [%rd489+1638400];
	ld.global.nc.f64 	%fd2808, [%rd489+819200];
	add.f64 	%fd2809, %fd2808, %fd2808;
	sub.f64 	%fd2810, %fd2807, %fd2809;
	add.f64 	%fd2811, %fd2741, %fd2810;
	mul.f64 	%fd2812, %fd2676, %fd2811;
	sub.f64 	%fd2813, %fd2806, %fd2812;
	sub.f64 	%fd2814, %fd2808, %fd2745;
	add.s64 	%rd494, %rd68, %rd466;
	ld.global.nc.f64 	%fd2815, [%rd494];
	add.f64 	%fd2816, %fd2815, %fd2814;
	fma.rn.f64 	%fd2817, %fd2684, %fd2816, %fd2813;
	add.f64 	%fd2818, %fd2815, %fd2815;
	sub.f64 	%fd2819, %fd2741, %fd2818;
	ld.global.nc.f64 	%fd2820, [%rd489+-1638400];
	add.f64 	%fd2821, %fd2820, %fd2819;
	mul.f64 	%fd2822, %fd2692, %fd2821;
	sub.f64 	%fd2823, %fd2817, %fd2822;
	fma.rn.f64 	%fd2824, %fd2673, %fd2823, %fd2790;
	mul.f64 	%fd2825, %fd2572, %fd2824;
	add.s64 	%rd495, %rd69, %rd466;
	ld.global.f64 	%fd2826, [%rd495];
	sub.f64 	%fd2827, %fd2826, %fd2825;
	st.global.f64 	[%rd495], %fd2827;
	add.s64 	%rd496, %rd70, %rd466;
	ld.global.nc.f64 	%fd2828, [%rd496+16];
	ld.global.nc.f64 	%fd2829, [%rd496+8];
	add.f64 	%fd2830, %fd2829, %fd2829;
	sub.f64 	%fd2831, %fd2828, %fd2830;
	ld.global.nc.f64 	%fd2832, [%rd496];
	add.f64 	%fd2833, %fd2832, %fd2831;
	mul.f64 	%fd2834, %fd2580, %fd2833;
	add.f64 	%fd2835, %fd2832, %fd2832;
	sub.f64 	%fd2836, %fd2829, %fd2835;
	add.s64 	%rd497, %rd70, %rd473;
	ld.global.nc.f64 	%fd2837, [%rd497+-8];
	add.f64 	%fd2838, %fd2837, %fd2836;
	mul.f64 	%fd2839, %fd2590, %fd2838;
	sub.f64 	%fd2840, %fd2834, %fd2839;
	add.f64 	%fd2841, %fd2837, %fd2837;
	sub.f64 	%fd2842, %fd2832, %fd2841;
	ld.global.nc.f64 	%fd2843, [%rd497+-16];
	add.f64 	%fd2844, %fd2843, %fd2842;
	fma.rn.f64 	%fd2845, %fd2599, %fd2844, %fd2840;
	add.s64 	%rd498, %rd71, %rd466;
	ld.global.nc.f64 	%fd2846, [%rd498+16];
	ld.global.nc.f64 	%fd2847, [%rd498+8];
	add.f64 	%fd2848, %fd2847, %fd2847;
	sub.f64 	%fd2849, %fd2846, %fd2848;
	ld.global.nc.f64 	%fd2850, [%rd498];
	add.f64 	%fd2851, %fd2850, %fd2849;
	mul.f64 	%fd2852, %fd2580, %fd2851;
	sub.f64 	%fd2853, %fd2845, %fd2852;
	add.f64 	%fd2854, %fd2850, %fd2850;
	sub.f64 	%fd2855, %fd2847, %fd2854;
	add.s64 	%rd499, %rd71, %rd473;
	ld.global.nc.f64 	%fd2856, [%rd499+-8];
	add.f64 	%fd2857, %fd2856, %fd2855;
	fma.rn.f64 	%fd2858, %fd2590, %fd2857, %fd2853;
	add.f64 	%fd2859, %fd2856, %fd2856;
	sub.f64 	%fd2860, %fd2850, %fd2859;
	ld.global.nc.f64 	%fd2861, [%rd499+-16];
	add.f64 	%fd2862, %fd2861, %fd2860;
	mul.f64 	%fd2863, %fd2599, %fd2862;
	sub.f64 	%fd2864, %fd2858, %fd2863;
	ld.global.nc.f64 	%fd2865, [%rd496+5120];
	ld.global.nc.f64 	%fd2866, [%rd496+2560];
	add.f64 	%fd2867, %fd2866, %fd2866;
	sub.f64 	%fd2868, %fd2865, %fd2867;
	add.f64 	%fd2869, %fd2832, %fd2868;
	mul.f64 	%fd2870, %fd2630, %fd2869;
	sub.f64 	%fd2871, %fd2866, %fd2835;
	add.s64 	%rd500, %rd72, %rd466;
	ld.global.nc.f64 	%fd2872, [%rd500];
	add.f64 	%fd2873, %fd2872, %fd2871;
	mul.f64 	%fd2874, %fd2638, %fd2873;
	sub.f64 	%fd2875, %fd2870, %fd2874;
	add.f64 	%fd2876, %fd2872, %fd2872;
	sub.f64 	%fd2877, %fd2832, %fd2876;
	ld.global.nc.f64 	%fd2878, [%rd496+-5120];
	add.f64 	%fd2879, %fd2878, %fd2877;
	fma.rn.f64 	%fd2880, %fd2646, %fd2879, %fd2875;
	ld.global.nc.f64 	%fd2881, [%rd498+5120];
	ld.global.nc.f64 	%fd2882, [%rd498+2560];
	add.f64 	%fd2883, %fd2882, %fd2882;
	sub.f64 	%fd2884, %fd2881, %fd2883;
	add.f64 	%fd2885, %fd2850, %fd2884;
	mul.f64 	%fd2886, %fd2630, %fd2885;
	sub.f64 	%fd2887, %fd2880, %fd2886;
	sub.f64 	%fd2888, %fd2882, %fd2854;
	add.s64 	%rd501, %rd73, %rd466;
	ld.global.nc.f64 	%fd2889, [%rd501];
	add.f64 	%fd2890, %fd2889, %fd2888;
	fma.rn.f64 	%fd2891, %fd2638, %fd2890, %fd2887;
	add.f64 	%fd2892, %fd2889, %fd2889;
	sub.f64 	%fd2893, %fd2850, %fd2892;
	ld.global.nc.f64 	%fd2894, [%rd498+-5120];
	add.f64 	%fd2895, %fd2894, %fd2893;
	mul.f64 	%fd2896, %fd2646, %fd2895;
	sub.f64 	%fd2897, %fd2891, %fd2896;
	mul.f64 	%fd2898, %fd2627, %fd2897;
	fma.rn.f64 	%fd2899, %fd2577, %fd2864, %fd2898;
	ld.global.nc.f64 	%fd2900, [%rd496+1638400];
	ld.global.nc.f64 	%fd2901, [%rd496+819200];
	add.f64 	%fd2902, %fd2901, %fd2901;
	sub.f64 	%fd2903, %fd2900, %fd2902;
	add.f64 	%fd2904, %fd2832, %fd2903;
	mul.f64 	%fd2905, %fd2676, %fd2904;
	sub.f64 	%fd2906, %fd2901, %fd2835;
	add.s64 	%rd502, %rd74, %rd466;
	ld.global.nc.f64 	%fd2907, [%rd502];
	add.f64 	%fd2908, %fd2907, %fd2906;
	mul.f64 	%fd2909, %fd2684, %fd2908;
	sub.f64 	%fd2910, %fd2905, %fd2909;
	add.f64 	%fd2911, %fd2907, %fd2907;
	sub.f64 	%fd2912, %fd2832, %fd2911;
	ld.global.nc.f64 	%fd2913, [%rd496+-1638400];
	add.f64 	%fd2914, %fd2913, %fd2912;
	fma.rn.f64 	%fd2915, %fd2692, %fd2914, %fd2910;
	ld.global.nc.f64 	%fd2916, [%rd498+1638400];
	ld.global.nc.f64 	%fd2917, [%rd498+819200];
	add.f64 	%fd2918, %fd2917, %fd2917;
	sub.f64 	%fd2919, %fd2916, %fd2918;
	add.f64 	%fd2920, %fd2850, %fd2919;
	mul.f64 	%fd2921, %fd2676, %fd2920;
	sub.f64 	%fd2922, %fd2915, %fd2921;
	sub.f64 	%fd2923, %fd2917, %fd2854;
	add.s64 	%rd503, %rd75, %rd466;
	ld.global.nc.f64 	%fd2924, [%rd503];
	add.f64 	%fd2925, %fd2924, %fd2923;
	fma.rn.f64 	%fd2926, %fd2684, %fd2925, %fd2922;
	add.f64 	%fd2927, %fd2924, %fd2924;
	sub.f64 	%fd2928, %fd2850, %fd2927;
	ld.global.nc.f64 	%fd2929, [%rd498+-1638400];
	add.f64 	%fd2930, %fd2929, %fd2928;
	mul.f64 	%fd2931, %fd2692, %fd2930;
	sub.f64 	%fd2932, %fd2926, %fd2931;
	fma.rn.f64 	%fd2933, %fd2673, %fd2932, %fd2899;
	mul.f64 	%fd2934, %fd2572, %fd2933;
	add.s64 	%rd504, %rd76, %rd466;
	ld.global.f64 	%fd2935, [%rd504];
	sub.f64 	%fd2936, %fd2935, %fd2934;
	st.global.f64 	[%rd504], %fd2936;
$L__BB0_16:
	ret;

}


// ===== COMPILED SASS (sm_100) =====

	.target	sm_100

	.elftype	@"ET_EXEC"


//--------------------- .note.nv.tkinfo           --------------------------
	.section	.note.nv.tkinfo,"",@"SHT_NOTE"
	.sectionflags	@"SHF_NOTE_NV_TKINFO"
	.tkinfo
        /*0018*/ 	.word	0x00000002
        /*0030*/ 	.string	""
        /*0030*/ 	.string	"ptxas"
        /*0030*/ 	.string	"Cuda compilation tools, release 13.0, V13.0.88"
        /*0030*/ 	.string	"Build cuda_13.0.r13.0/compiler.36424714_0"
        /*0030*/ 	.string	"-arch sm_100 -m 64 "



//--------------------- .note.nv.cuinfo           --------------------------
	.section	.note.nv.cuinfo,"",@"SHT_NOTE"
	.sectionflags	@"SHF_NOTE_NV_CUINFO"
        /*0018*/ 	.short	0x0002
        /*001a*/ 	.short	0x0064
        /*001c*/ 	.short	0x0082
	.zero		2


//--------------------- .nv.info                  --------------------------
	.section	.nv.info,"",@"SHT_CUDA_INFO"
	.align	4


	//----- nvinfo : EIATTR_REGCOUNT
	.align		4
        /*0000*/ 	.byte	0x04, 0x2f
        /*0002*/ 	.short	(.L_1 - .L_0)
	.align		4
.L_0:
        /*0004*/ 	.word	index@(_Z5addsgPdS_S_S_S_S_S_S_S_S_S_S_S_S_S_S_S_S_S_iii)
        /*0008*/ 	.word	0x00000080


	//----- nvinfo : EIATTR_FRAME_SIZE
	.align		4
.L_1:
        /*000c*/ 	.byte	0x04, 0x11
        /*000e*/ 	.short	(.L_3 - .L_2)
	.align		4
.L_2:
        /*0010*/ 	.word	index@($__internal_0_$__cuda_sm20_div_rn_f64_full)
        /*0014*/ 	.word	0x00000000


	//----- nvinfo : EIATTR_FRAME_SIZE
	.align		4
.L_3:
        /*0018*/ 	.byte	0x04, 0x11
        /*001a*/ 	.short	(.L_5 - .L_4)
	.align		4
.L_4:
        /*001c*/ 	.word	index@(_Z5addsgPdS_S_S_S_S_S_S_S_S_S_S_S_S_S_S_S_S_S_iii)
        /*0020*/ 	.word	0x00000000


	//----- nvinfo : EIATTR_MIN_STACK_SIZE
	.align		4
.L_5:
        /*0024*/ 	.byte	0x04, 0x12
        /*0026*/ 	.short	(.L_7 - .L_6)
	.align		4
.L_6:
        /*0028*/ 	.word	index@(_Z5addsgPdS_S_S_S_S_S_S_S_S_S_S_S_S_S_S_S_S_S_iii)
        /*002c*/ 	.word	0x00000000
.L_7:


//--------------------- .nv.compat                --------------------------
	.section	.nv.compat,"",@"SHT_CUDA_COMPAT_INFO"
	.align	4
        /*0000*/ 	.byte	0x02, 0x09, 0x00, 0x00, 0x02, 0x02, 0x01, 0x00, 0x02, 0x05, 0x05, 0x00, 0x03, 0x07, 0x01, 0x01
        /*0010*/ 	.byte	0x02, 0x03, 0x00, 0x00, 0x02, 0x06, 0x01, 0x00, 0x04, 0x0b, 0x08, 0x00, 0x01, 0x00, 0x00, 0x00
        /*0020*/ 	.byte	0x00, 0x00, 0x00, 0x00


//--------------------- .nv.info._Z5addsgPdS_S_S_S_S_S_S_S_S_S_S_S_S_S_S_S_S_S_iii --------------------------
	.section	.nv.info._Z5addsgPdS_S_S_S_S_S_S_S_S_S_S_S_S_S_S_S_S_S_iii,"",@"SHT_CUDA_INFO"
	.sectionflags	@""
	.align	4


	//----- nvinfo : EIATTR_CUDA_API_VERSION
	.align		4
        /*0000*/ 	.byte	0x04, 0x37
        /*0002*/ 	.short	(.L_9 - .L_8)
.L_8:
        /*0004*/ 	.word	0x00000082


	//----- nvinfo : EIATTR_KPARAM_INFO
	.align		4
.L_9:
        /*0008*/ 	.byte	0x04, 0x17
        /*000a*/ 	.short	(.L_11 - .L_10)
.L_10:
        /*000c*/ 	.word	0x00000000
        /*0010*/ 	.short	0x0015
        /*0012*/ 	.short	0x00a0
        /*0014*/ 	.byte	0x00, 0xf0, 0x11, 0x00


	//----- nvinfo : EIATTR_KPARAM_INFO
	.align		4
.L_11:
        /*0018*/ 	.byte	0x04, 0x17
        /*001a*/ 	.short	(.L_13 - .L_12)
.L_12:
        /*001c*/ 	.word	0x00000000
        /*0020*/ 	.short	0x0014
        /*0022*/ 	.short	0x009c
        /*0024*/ 	.byte	0x00, 0xf0, 0x11, 0x00


	//----- nvinfo : EIATTR_KPARAM_INFO
	.align		4
.L_13:
        /*0028*/ 	.byte	0x04, 0x17
        /*002a*/ 	.short	(.L_15 - .L_14)
.L_14:
        /*002c*/ 	.word	0x00000000
        /*0030*/ 	.short	0x0013
        /*0032*/ 	.short	0x0098
        /*0034*/ 	.byte	0x00, 0xf0, 0x11, 0x00


	//----- nvinfo : EIATTR_KPARAM_INFO
	.align		4
.L_15:
        /*0038*/ 	.byte	0x04, 0x17
        /*003a*/ 	.short	(.L_17 - .L_16)
.L_16:
        /*003c*/ 	.word	0x00000000
        /*0040*/ 	.short	0x0012
        /*0042*/ 	.short	0x0090
        /*0044*/ 	.byte	0x00, 0xf5, 0x21, 0x00


	//----- nvinfo : EIATTR_KPARAM_INFO
	.align		4
.L_17:
        /*0048*/ 	.byte	0x04, 0x17
        /*004a*/ 	.short	(.L_19 - .L_18)
.L_18:
        /*004c*/ 	.word	0x00000000
        /*0050*/ 	.short	0x0011
        /*0052*/ 	.short	0x0088
        /*0054*/ 	.byte	0x00, 0xf5, 0x21, 0x00


	//----- nvinfo : EIATTR_KPARAM_INFO
	.align		4
.L_19:
        /*0058*/ 	.byte	0x04, 0x17
        /*005a*/ 	.short	(.L_21 - .L_20)
.L_20:
        /*005c*/ 	.word	0x00000000
        /*0060*/ 	.short	0x0010
        /*0062*/ 	.short	0x0080
        /*0064*/ 	.byte	0x00, 0xf5, 0x21, 0x00


	//----- nvinfo : EIATTR_KPARAM_INFO
	.align		4
.L_21:
        /*0068*/ 	.byte	0x04, 0x17
        /*006a*/ 	.short	(.L_23 - .L_22)
.L_22:
        /*006c*/ 	.word	0x00000000
        /*0070*/ 	.short	0x000f
        /*0072*/ 	.short	0x0078
        /*0074*/ 	.byte	0x00, 0xf5, 0x21, 0x00


	//----- nvinfo : EIATTR_KPARAM_INFO
	.align		4
.L_23:
        /*0078*/ 	.byte	0x04, 0x17
        /*007a*/ 	.short	(.L_25 - .L_24)
.L_24:
        /*007c*/ 	.word	0x00000000
        /*0080*/ 	.short	0x000e
        /*0082*/ 	.short	0x0070
        /*0084*/ 	.byte	0x00, 0xf5, 0x21, 0x00


	//----- nvinfo : EIATTR_KPARAM_INFO
	.align		4
.L_25:
        /*0088*/ 	.byte	0x04, 0x17
        /*008a*/ 	.short	(.L_27 - .L_26)
.L_26:
        /*008c*/ 	.word	0x00000000
        /*0090*/ 	.short	0x000d
        /*0092*/ 	.short	0x0068
        /*0094*/ 	.byte	0x00, 0xf5, 0x21, 0x00


	//----- nvinfo : EIATTR_KPARAM_INFO
	.align		4
.L_27:
        /*0098*/ 	.byte	0x04, 0x17
        /*009a*/ 	.short	(.L_29 - .L_28)
.L_28:
        /*009c*/ 	.word	0x00000000
        /*00a0*/ 	.short	0x000c
        /*00a2*/ 	.short	0x0060
        /*00a4*/ 	.byte	0x00, 0xf5, 0x21, 0x00


	//----- nvinfo : EIATTR_KPARAM_INFO
	.align		4
.L_29:
        /*00a8*/ 	.byte	0x04, 0x17
        /*00aa*/ 	.short	(.L_31 - .L_30)
.L_30:
        /*00ac*/ 	.word	0x00000000
        /*00b0*/ 	.short	0x000b
        /*00b2*/ 	.short	0x0058
        /*00b4*/ 	.byte	0x00, 0xf5, 0x21, 0x00


	//----- nvinfo : EIATTR_KPARAM_INFO
	.align		4
.L_31:
        /*00b8*/ 	.byte	0x04, 0x17
        /*00ba*/ 	.short	(.L_33 - .L_32)
.L_32:
        /*00bc*/ 	.word	0x00000000
        /*00c0*/ 	.short	0x000a
        /*00c2*/ 	.short	0x0050
        /*00c4*/ 	.byte	0x00, 0xf5, 0x21, 0x00


	//----- nvinfo : EIATTR_KPARAM_INFO
	.align		4
.L_33:
        /*00c8*/ 	.byte	0x04, 0x17
        /*00ca*/ 	.short	(.L_35 - .L_34)
.L_34:
        /*00cc*/ 	.word	0x00000000
        /*00d0*/ 	.short	0x0009
        /*00d2*/ 	.short	0x0048
        /*00d4*/ 	.byte	0x00, 0xf5, 0x21, 0x00


	//----- nvinfo : EIATTR_KPARAM_INFO
	.align		4
.L_35:
        /*00d8*/ 	.byte	0x04, 0x17
        /*00da*/ 	.short	(.L_37 - .L_36)
.L_36:
        /*00dc*/ 	.word	0x00000000
        /*00e0*/ 	.short	0x0008
        /*00e2*/ 	.short	0x0040
        /*00e4*/ 	.byte	0x00, 0xf5, 0x21, 0x00


	//----- nvinfo : EIATTR_KPARAM_INFO
	.align		4
.L_37:
        /*00e8*/ 	.byte	0x04, 0x17
        /*00ea*/ 	.short	(.L_39 - .L_38)
.L_38:
        /*00ec*/ 	.word	0x00000000
        /*00f0*/ 	.short	0x0007
        /*00f2*/ 	.short	0x0038
        /*00f4*/ 	.byte	0x00, 0xf5, 0x21, 0x00


	//----- nvinfo : EIATTR_KPARAM_INFO
	.align		4
.L_39:
        /*00f8*/ 	.byte	0x04, 0x17
        /*00fa*/ 	.short	(.L_41 - .L_40)
.L_40:
        /*00fc*/ 	.word	0x00000000
        /*0100*/ 	.short	0x0006
        /*0102*/ 	.short	0x0030
        /*0104*/ 	.byte	0x00, 0xf5, 0x21, 0x00


	//----- nvinfo : EIATTR_KPARAM_INFO
	.align		4
.L_41:
        /*0108*/ 	.byte	0x04, 0x17
        /*010a*/ 	.short	(.L_43 - .L_42)
.L_42:
        /*010c*/ 	.word	0x00000000
        /*0110*/ 	.short	0x0005
        /*0112*/ 	.short	0x0028
        /*0114*/ 	.byte	0x00, 0xf5, 0x21, 0x00


	//----- nvinfo : EIATTR_KPARAM_INFO
	.align		4
.L_43:
        /*0118*/ 	.byte	0x04, 0x17
        /*011a*/ 	.short	(.L_45 - .L_44)
.L_44:
        /*011c*/ 	.word	0x00000000
        /*0120*/ 	.short	0x0004
        /*0122*/ 	.short	0x0020
        /*0124*/ 	.byte	0x00, 0xf5, 0x21, 0x00


	//----- nvinfo : EIATTR_KPARAM_INFO
	.align		4
.L_45:
        /*0128*/ 	.byte	0x04, 0x17
        /*012a*/ 	.short	(.L_47 - .L_46)
.L_46:
        /*012c*/ 	.word	0x00000000
        /*0130*/ 	.short	0x0003
        /*0132*/ 	.short	0x0018
        /*0134*/ 	.byte	0x00, 0xf5, 0x21, 0x00


	//----- nvinfo : EIATTR_KPARAM_INFO
	.align		4
.L_47:
        /*0138*/ 	.byte	0x04, 0x17
        /*013a*/ 	.short	(.L_49 - .L_48)
.L_48:
        /*013c*/ 	.word	0x00000000
        /*0140*/ 	.short	0x0002
        /*0142*/ 	.short	0x0010
        /*0144*/ 	.byte	0x00, 0xf5, 0x21, 0x00


	//----- nvinfo : EIATTR_KPARAM_INFO
	.align		4
.L_49:
        /*0148*/ 	.byte	0x04, 0x17
        /*014a*/ 	.short	(.L_51 - .L_50)
.L_50:
        /*014c*/ 	.word	0x00000000
        /*0150*/ 	.short	0x0001
        /*0152*/ 	.short	0x0008
        /*0154*/ 	.byte	0x00, 0xf5, 0x21, 0x00


	//----- nvinfo : EIATTR_KPARAM_INFO
	.align		4
.L_51:
        /*0158*/ 	.byte	0x04, 0x17
        /*015a*/ 	.short	(.L_53 - .L_52)
.L_52:
        /*015c*/ 	.word	0x00000000
        /*0160*/ 	.short	0x0000
        /*0162*/ 	.short	0x0000
        /*0164*/ 	.byte	0x00, 0xf5, 0x21, 0x00


	//----- nvinfo : EIATTR_SPARSE_MMA_MASK
	.align		4
.L_53:
        /*0168*/ 	.byte	0x03, 0x50
        /*016a*/ 	.short	0x0000


	//----- nvinfo : EIATTR_MAXREG_COUNT
	.align		4
        /*016c*/ 	.byte	0x03, 0x1b
        /*016e*/ 	.short	0x00ff


	//----- nvinfo : EIATTR_MERCURY_ISA_VERSION
	.align		4
        /*0170*/ 	.byte	0x03, 0x5f
        /*0172*/ 	.short	0x0101


	//----- nvinfo : EIATTR_VRC_CTA_INIT_COUNT
	.align		4
        /*0174*/ 	.byte	0x02, 0x4a
	.zero		1
	.zero		1


	//----- nvinfo : EIATTR_EXIT_INSTR_OFFSETS
	.align		4
        /*0178*/ 	.byte	0x04, 0x1c
        /*017a*/ 	.short	(.L_55 - .L_54)


	//   ....[0]....
.L_54:
        /*017c*/ 	.word	0x0000c070


	//   ....[1]....
        /*0180*/ 	.word	0x0000d930


	//----- nvinfo : EIATTR_CRS_STACK_SIZE
	.align		4
.L_55:
        /*0184*/ 	.byte	0x04, 0x1e
        /*0186*/ 	.short	(.L_57 - .L_56)
.L_56:
        /*0188*/ 	.word	0x00000000


	//----- nvinfo : EIATTR_CBANK_PARAM_SIZE
	.align		4
.L_57:
        /*018c*/ 	.byte	0x03, 0x19
        /*018e*/ 	.short	0x00a4


	//----- nvinfo : EIATTR_PARAM_CBANK
	.align		4
        /*0190*/ 	.byte	0x04, 0x0a
        /*0192*/ 	.short	(.L_59 - .L_58)
	.align		4
.L_58:
        /*0194*/ 	.word	index@(.nv.constant0._Z5addsgPdS_S_S_S_S_S_S_S_S_S_S_S_S_S_S_S_S_S_iii)
        /*0198*/ 	.short	0x0380
        /*019a*/ 	.short	0x00a4


	//----- nvinfo : EIATTR_SW_WAR
	.align		4
.L_59:
        /*019c*/ 	.byte	0x04, 0x36
        /*019e*/ 	.short	(.L_61 - .L_60)
.L_60:
        /*01a0*/ 	.word	0x00000008
.L_61:


//--------------------- .nv.callgraph             --------------------------
	.section	.nv.callgraph,"",@"SHT_CUDA_CALLGRAPH"
	.align	4
	.sectionentsize	8
	.align		4
        /*0000*/ 	.word	0x00000000
	.align		4
        /*0004*/ 	.word	0xffffffff
	.align		4
        /*0008*/ 	.word	0x00000000
	.align		4
        /*000c*/ 	.word	0xfffffffe
	.align		4
        /*0010*/ 	.word	0x00000000
	.align		4
        /*0014*/ 	.word	0xfffffffd
	.align		4
        /*0018*/ 	.word	0x00000000
	.align		4
        /*001c*/ 	.word	0xfffffffc


//--------------------- .text._Z5addsgPdS_S_S_S_S_S_S_S_S_S_S_S_S_S_S_S_S_S_iii --------------------------
	.section	.text._Z5addsgPdS_S_S_S_S_S_S_S_S_S_S_S_S_S_S_S_S_S_iii,"ax",@progbits
	.align	128
        .global         _Z5addsgPdS_S_S_S_S_S_S_S_S_S_S_S_S_S_S_S_S_S_iii
        .type           _Z5addsgPdS_S_S_S_S_S_S_S_S_S_S_S_S_S_S_S_S_S_iii,@function
        .size           _Z5addsgPdS_S_S_S_S_S_S_S_S_S_S_S_S_S_S_S_S_S_iii,(.L_x_37 - _Z5addsgPdS_S_S_S_S_S_S_S_S_S_S_S_S_S_S_S_S_S_iii)
        .other          _Z5addsgPdS_S_S_S_S_S_S_S_S_S_S_S_S_S_S_S_S_S_iii,@"STO_CUDA_ENTRY STV_DEFAULT"
_Z5addsgPdS_S_S_S_S_S_S_S_S_S_S_S_S_S_S_S_S_S_iii:
.text._Z5addsgPdS_S_S_S_S_S_S_S_S_S_S_S_S_S_S_S_S_S_iii:
[----:B------:R-:W-:Y:S08]  /*0000*/  LDC R1, c[0x0][0x37c] ;  /* 0x0000df00ff017b82 */ /* 0x000ff00000000800 */
[----:B------:R-:W0:Y:S01]  /*0010*/  S2UR UR8, SR_CTAID.X ;  /* 0x00000000000879c3 */ /* 0x000e220000002500 */
[----:B------:R-:W1:Y:S01]  /*0020*/  LDCU UR12, c[0x0][0x360] ;  /* 0x00006c00ff0c77ac */ /* 0x000e620008000800 */
[----:B------:R-:W2:Y:S01]  /*0030*/  S2R R26, SR_TID.Z ;  /* 0x00000000001a7919 */ /* 0x000ea20000002300 */
[----:B------:R-:W-:Y:S01]  /*0040*/  BSSY.RECONVERGENT B1, `(.L_x_0) ;  /* 0x00001d4000017945 */ /* 0x000fe20003800200 */
[----:B------:R-:W3:Y:S01]  /*0050*/  LDCU UR14, c[0x0][0x364] ;  /* 0x00006c80ff0e77ac */ /* 0x000ee20008000800 */
[----:B------:R-:W4:Y:S03]  /*0060*/  S2R R42, SR_TID.Y ;  /* 0x00000000002a7919 */ /* 0x000f260000002200 */
[----:B------:R-:W5:Y:S01]  /*0070*/  LDC R0, c[0x0][0x420] ;  /* 0x00010800ff007b82 */ /* 0x000f620000000800 */
[----:B------:R-:W3:Y:S01]  /*0080*/  LDCU UR16, c[0x0][0x368] ;  /* 0x00006d00ff1077ac */ /* 0x000ee20008000800 */
[----:B------:R-:W2:Y:S06]  /*0090*/  LDCU.64 UR10, c[0x0][0x358] ;  /* 0x00006b00ff0a77ac */ /* 0x000eac0008000a00 */
[----:B------:R-:W2:Y:S01]  /*00a0*/  S2UR UR15, SR_CTAID.Z ;  /* 0x00000000000f79c3 */ /* 0x000ea20000002700 */
[----:B-1----:R-:W-:-:S04]  /*00b0*/  USHF.L.U32 UR4, UR12, 0x1, URZ ;  /* 0x000000010c047899 */ /* 0x002fc800080006ff */
[----:B0-----:R-:W-:-:S03]  /*00c0*/  UIMAD UR5, UR4, UR8, URZ ;  /* 0x00000008040572a4 */ /* 0x001fc6000f8e02ff */
[----:B------:R-:W0:Y:S01]  /*00d0*/  S2UR UR13, SR_CTAID.Y ;  /* 0x00000000000d79c3 */ /* 0x000e220000002600 */
[----:B---3--:R-:W-:Y:S02]  /*00e0*/  USHF.L.U32 UR6, UR16, 0x1, URZ ;  /* 0x0000000110067899 */ /* 0x008fe400080006ff */
[----:B------:R-:W-:-:S05]  /*00f0*/  UIADD3 UR4, UPT, UPT, UR4, -0x1, UR5 ;  /* 0xffffffff04047890 */ /* 0x000fca000fffe005 */
[----:B------:R-:W1:Y:S01]  /*0100*/  LDC.64 R8, c[0x0][0x418] ;  /* 0x00010600ff087b82 */ /* 0x000e620000000a00 */
[----:B------:R-:W-:Y:S01]  /*0110*/  MOV R3, UR4 ;  /* 0x0000000400037c02 */ /* 0x000fe20008000f00 */
[----:B------:R-:W-:-:S03]  /*0120*/  USHF.L.U32 UR4, UR14, 0x1, URZ ;  /* 0x000000010e047899 */ /* 0x000fc600080006ff */
[----:B-----5:R-:W-:Y:S01]  /*0130*/  VIADDMNMX.U32 R0, R0, 0xfffffffd, R3, PT ;  /* 0xfffffffd00007846 */ /* 0x020fe20003800003 */
[----:B--2---:R-:W-:Y:S01]  /*0140*/  UIMAD UR7, UR6, UR15, URZ ;  /* 0x0000000f060772a4 */ /* 0x004fe2000f8e02ff */
[----:B------:R-:W2:Y:S01]  /*0150*/  S2R R3, SR_TID.X ;  /* 0x0000000000037919 */ /* 0x000ea20000002100 */
[----:B------:R-:W-:Y:S01]  /*0160*/  UISETP.NE.AND UP1, UPT, UR15, URZ, UPT ;  /* 0x000000ff0f00728c */ /* 0x000fe2000bf25270 */
[----:B------:R-:W-:Y:S01]  /*0170*/  R2UR UR9, R0 ;  /* 0x00000000000972ca */ /* 0x000fe200000e0000 */
[----:B------:R-:W-:Y:S01]  /*0180*/  UIADD3 UR6, UPT, UPT, UR6, -0x1, UR7 ;  /* 0xffffffff06067890 */ /* 0x000fe2000fffe007 */
[----:B------:R-:W3:Y:S01]  /*0190*/  LDC.64 R64, c[0x0][0x3c8] ;  /* 0x0000f200ff407b82 */ /* 0x000ee20000000a00 */
[----:B------:R-:W-:Y:S01]  /*01a0*/  IADD3 R26, PT, PT, R26, UR7, RZ ;  /* 0x000000071a1a7c10 */ /* 0x000fe2000fffe0ff */
[----:B------:R-:W-:Y:S02]  /*01b0*/  USEL UR7, UR7, 0x2, UP1 ;  /* 0x0000000207077887 */ /* 0x000fe40008800000 */
[----:B0-----:R-:W-:Y:S01]  /*01c0*/  UISETP.NE.AND UP0, UPT, UR13, URZ, UPT ;  /* 0x000000ff0d00728c */ /* 0x001fe2000bf05270 */
[----:B------:R-:W-:Y:S01]  /*01d0*/  MOV R27, UR6 ;  /* 0x00000006001b7c02 */ /* 0x000fe20008000f00 */
[----:B------:R-:W-:-:S02]  /*01e0*/  UIMAD UR6, UR4, UR13, URZ ;  /* 0x0000000d040672a4 */ /* 0x000fc4000f8e02ff */
[----:B------:R-:W-:Y:S01]  /*01f0*/  UISETP.NE.AND UP1, UPT, UR8, URZ, UPT ;  /* 0x000000ff0800728c */ /* 0x000fe2000bf25270 */
[----:B------:R-:W0:Y:S01]  /*0200*/  LDC.64 R12, c[0x0][0x410] ;  /* 0x00010400ff0c7b82 */ /* 0x000e220000000a00 */
[----:B------:R-:W-:Y:S01]  /*0210*/  UIADD3 UR4, UPT, UPT, UR4, -0x1, UR6 ;  /* 0xffffffff04047890 */ /* 0x000fe2000fffe006 */
[----:B-1----:R-:W-:Y:S01]  /*0220*/  VIADDMNMX.U32 R27, R8, 0xfffffffd, R27, PT ;  /* 0xfffffffd081b7846 */ /* 0x002fe2000380001b */
[----:B------:R-:W-:Y:S02]  /*0230*/  USEL UR8, UR6, 0x2, UP0 ;  /* 0x0000000206087887 */ /* 0x000fe40008000000 */
[----:B----4-:R-:W-:Y:S02]  /*0240*/  IADD3 R42, PT, PT, R42, UR6, RZ ;  /* 0x000000062a2a7c10 */ /* 0x010fe4000fffe0ff */
[C---:B------:R-:W-:Y:S01]  /*0250*/  ISETP.GT.U32.AND P0, PT, R26.reuse, R27, PT ;  /* 0x0000001b1a00720c */ /* 0x040fe20003f04070 */
[----:B------:R-:W1:Y:S01]  /*0260*/  LDC.64 R66, c[0x0][0x398] ;  /* 0x0000e600ff427b82 */ /* 0x000e620000000a00 */
[----:B------:R-:W-:Y:S01]  /*0270*/  MOV R0, UR4 ;  /* 0x0000000400007c02 */ /* 0x000fe20008000f00 */
[----:B------:R-:W-:Y:S01]  /*0280*/  UMOV UR4, URZ ;  /* 0x000000ff00047c82 */ /* 0x000fe20008000000 */
[----:B------:R-:W-:Y:S01]  /*0290*/  ISETP.LT.U32.OR P0, PT, R26, UR7, P0 ;  /* 0x000000071a007c0c */ /* 0x000fe20008701470 */
[----:B------:R-:W-:Y:S01]  /*02a0*/  UMOV UR6, 0x3fe40000 ;  /* 0x3fe4000000067882 */ /* 0x000fe20000000000 */
[----:B------:R-:W-:-:S02]  /*02b0*/  VIADDMNMX.U32 R9, R9, 0xfffffffd, R0, PT ;  /* 0xfffffffd09097846 */ /* 0x000fc40003800000 */
[----:B------:R-:W-:Y:S01]  /*02c0*/  ISETP.LT.U32.OR P1, PT, R42, UR8, P0 ;  /* 0x000000082a007c0c */ /* 0x000fe20008721470 */
[----:B------:R-:W4:Y:S01]  /*02d0*/  LDC.64 R30, c[0x0][0x3b0] ;  /* 0x0000ec00ff1e7b82 */ /* 0x000f220000000a00 */
[----:B---3--:R-:W-:Y:S01]  /*02e0*/  IMAD.WIDE.U32 R64, R26, 0xc8000, R64 ;  /* 0x000c80001a407825 */ /* 0x008fe200078e0040 */
[----:B--2---:R-:W-:Y:S01]  /*02f0*/  IADD3 R3, PT, PT, R3, UR5, RZ ;  /* 0x0000000503037c10 */ /* 0x004fe2000fffe0ff */
[----:B------:R-:W-:Y:S01]  /*0300*/  USEL UR5, UR5, 0x2, UP1 ;  /* 0x0000000205057887 */ /* 0x000fe20008800000 */
[----:B------:R-:W-:Y:S02]  /*0310*/  ISETP.GT.U32.OR P1, PT, R42, R9, P1 ;  /* 0x000000092a00720c */ /* 0x000fe40000f24470 */
[C---:B------:R-:W-:Y:S02]  /*0320*/  IADD3 R2, PT, PT, R3.reuse, UR12, RZ ;  /* 0x0000000c03027c10 */ /* 0x040fe4000fffe0ff */
[----:B------:R-:W2:Y:S01]  /*0330*/  LDC.64 R10, c[0x0][0x3e0] ;  /* 0x0000f800ff0a7b82 */ /* 0x000ea20000000a00 */
[----:B0-----:R-:W-:Y:S01]  /*0340*/  IMAD.WIDE.U32 R12, R26, 0x8, R12 ;  /* 0x000000081a0c7825 */ /* 0x001fe200078e000c */
[----:B------:R-:W-:-:S04]  /*0350*/  ISETP.LT.OR P2, PT, R3, UR5, P1 ;  /* 0x0000000503007c0c */ /* 0x000fc80008f41670 */
[----:B------:R-:W-:Y:S02]  /*0360*/  ISETP.GT.U32.OR P2, PT, R3, UR9, P2 ;  /* 0x0000000903007c0c */ /* 0x000fe40009744470 */
[----:B------:R-:W0:Y:S01]  /*0370*/  LDC.64 R28, c[0x0][0x380] ;  /* 0x0000e000ff1c7b82 */ /* 0x000e220000000a00 */
[----:B-1----:R-:W-:-:S07]  /*0380*/  IMAD.WIDE.U32 R66, R26, 0xc8000, R66 ;  /* 0x000c80001a427825 */ /* 0x002fce00078e0042 */
[----:B------:R-:W1:Y:S01]  /*0390*/  LDC.64 R70, c[0x0][0x3a0] ;  /* 0x0000e800ff467b82 */ /* 0x000e620000000a00 */
[----:B----4-:R-:W-:-:S07]  /*03a0*/  IMAD.WIDE.U32 R30, R26, 0xc8000, R30 ;  /* 0x000c80001a1e7825 */ /* 0x010fce00078e001e */
[----:B------:R-:W3:Y:S01]  /*03b0*/  LDC.64 R60, c[0x0][0x408] ;  /* 0x00010200ff3c7b82 */ /* 0x000ee20000000a00 */
[----:B--2---:R-:W-:-:S07]  /*03c0*/  IMAD.WIDE.U32 R10, R26, 0x8, R10 ;  /* 0x000000081a0a7825 */ /* 0x004fce00078e000a */
[----:B------:R-:W2:Y:S01]  /*03d0*/  LDC.64 R58, c[0x0][0x3d8] ;  /* 0x0000f600ff3a7b82 */ /* 0x000ea20000000a00 */
[----:B0-----:R-:W-:-:S07]  /*03e0*/  IMAD.WIDE.U32 R28, R26, 0xc8000, R28 ;  /* 0x000c80001a1c7825 */ /* 0x001fce00078e001c */
[----:B------:R-:W0:Y:S01]  /*03f0*/  LDC.64 R52, c[0x0][0x3f0] ;  /* 0x0000fc00ff347b82 */ /* 0x000e220000000a00 */
[----:B-1----:R-:W-:-:S07]  /*0400*/  IMAD.WIDE.U32 R70, R26, 0xc8000, R70 ;  /* 0x000c80001a467825 */ /* 0x002fce00078e0046 */
[----:B------:R-:W1:Y:S01]  /*0410*/  LDC.64 R72, c[0x0][0x3b8] ;  /* 0x0000ee00ff487b82 */ /* 0x000e620000000a00 */
[----:B---3--:R-:W-:-:S07]  /*0420*/  IMAD.WIDE.U32 R60, R42, 0x8, R60 ;  /* 0x000000082a3c7825 */ /* 0x008fce00078e003c */
[----:B------:R-:W3:Y:S01]  /*0430*/  LDC.64 R24, c[0x0][0x388] ;  /* 0x0000e200ff187b82 */ /* 0x000ee20000000a00 */
[----:B--2---:R-:W-:-:S07]  /*0440*/  IMAD.WIDE.U32 R58, R42, 0x8, R58 ;  /* 0x000000082a3a7825 */ /* 0x004fce00078e003a */
[----:B------:R-:W2:Y:S01]  /*0450*/  LDC.64 R20, c[0x0][0x3c0] ;  /* 0x0000f000ff147b82 */ /* 0x000ea20000000a00 */
[----:B0-----:R-:W-:-:S07]  /*0460*/  IMAD.WIDE.U32 R52, R42, 0x8, R52 ;  /* 0x000000082a347825 */ /* 0x001fce00078e0034 */
[----:B------:R-:W0:Y:S01]  /*0470*/  LDC.64 R22, c[0x0][0x390] ;  /* 0x0000e400ff167b82 */ /* 0x000e220000000a00 */
[----:B-1----:R-:W-:-:S04]  /*0480*/  IMAD.WIDE.U32 R72, R26, 0xc8000, R72 ;  /* 0x000c80001a487825 */ /* 0x002fc800078e0048 */
[----:B---3--:R-:W-:-:S04]  /*0490*/  IMAD.WIDE.U32 R24, R26, 0xc8000, R24 ;  /* 0x000c80001a187825 */ /* 0x008fc800078e0018 */
[----:B--2---:R-:W-:-:S04]  /*04a0*/  IMAD.WIDE.U32 R20, R26, 0xc8000, R20 ;  /* 0x000c80001a147825 */ /* 0x004fc800078e0014 */
[----:B0-----:R-:W-:Y:S01]  /*04b0*/  IMAD.WIDE.U32 R22, R26, 0xc8000, R22 ;  /* 0x000c80001a167825 */ /* 0x001fe200078e0016 */
[----:B------:R-:W-:Y:S06]  /*04c0*/  @P2 BRA `(.L_x_1) ;  /* 0x00000018002c2947 */ /* 0x000fec0003800000 */
[----:B------:R-:W-:-:S04]  /*04d0*/  IMAD.WIDE.U32 R18, R42, 0xa00, R64 ;  /* 0x00000a002a127825 */ /* 0x000fc800078e0040 */
[----:B------:R-:W-:-:S05]  /*04e0*/  IMAD.WIDE.U32 R16, R3, 0x8, R18 ;  /* 0x0000000803107825 */ /* 0x000fca00078e0012 */
[----:B------:R-:W2:Y:S01]  /*04f0*/  LDG.E.64.CONSTANT R14, desc[UR10][R16.64] ;  /* 0x0000000a100e7981 */ /* 0x000ea2000c1e9b00 */
[----:B------:R-:W-:Y:S01]  /*0500*/  HFMA2 R4, -RZ, RZ, 0, 5.9604644775390625e-08 ;  /* 0x00000001ff047431 */ /* 0x000fe200000001ff */
[----:B------:R-:W-:Y:S01]  /*0510*/  BSSY.RECONVERGENT B2, `(.L_x_2) ;  /* 0x0000011000027945 */ /* 0x000fe20003800200 */
[----:B--2---:R-:W0:Y:S04]  /*0520*/  MUFU.RCP64H R5, R15 ;  /* 0x0000000f00057308 */ /* 0x004e280000001800 */
[----:B0-----:R-:W-:-:S08]  /*0530*/  DFMA R6, -R14, R4, 1 ;  /* 0x3ff000000e06742b */ /* 0x001fd00000000104 */
[----:B------:R-:W-:-:S08]  /*0540*/  DFMA R6, R6, R6, R6 ;  /* 0x000000060606722b */ /* 0x000fd00000000006 */
[----:B------:R-:W-:-:S08]  /*0550*/  DFMA R6, R4, R6, R4 ;  /* 0x000000060406722b */ /* 0x000fd00000000004 */
[----:B------:R-:W-:-:S08]  /*0560*/  DFMA R4, -R14, R6, 1 ;  /* 0x3ff000000e04742b */ /* 0x000fd00000000106 */
[----:B------:R-:W-:-:S08]  /*0570*/  DFMA R4, R6, R4, R6 ;  /* 0x000000040604722b */ /* 0x000fd00000000006 */
[----:B------:R-:W-:-:S08]  /*0580*/  DMUL R86, R4, 0.625 ;  /* 0x3fe4000004567828 */ /* 0x000fd00000000000 */
[----:B------:R-:W-:-:S08]  /*0590*/  DFMA R6, -R14, R86, 0.625 ;  /* 0x3fe400000e06742b */ /* 0x000fd00000000156 */
[----:B------:R-:W-:-:S10]  /*05a0*/  DFMA R86, R4, R6, R86 ;  /* 0x000000060456722b */ /* 0x000fd40000000056 */
[----:B------:R-:W-:-:S05]  /*05b0*/  FFMA R0, RZ, R15, R87 ;  /* 0x0000000fff007223 */ /* 0x000fca0000000057 */
[----:B------:R-:W-:-:S13]  /*05c0*/  FSETP.GT.AND P2, PT, |R0|, 1.469367938527859385e-39, PT ;  /* 0x001000000000780b */ /* 0x000fda0003f44200 */
[----:B------:R-:W-:Y:S05]  /*05d0*/  @P2 BRA `(.L_x_3) ;  /* 0x0000000000102947 */ /* 0x000fea0003800000 */
[----:B------:R-:W-:Y:S02]  /*05e0*/  MOV R4, R14 ;  /* 0x0000000e00047202 */ /* 0x000fe40000000f00 */
[----:B------:R-:W-:Y:S02]  /*05f0*/  MOV R5, R15 ;  /* 0x0000000f00057202 */ /* 0x000fe40000000f00 */
[----:B------:R-:W-:-:S07]  /*0600*/  MOV R0, 0x620 ;  /* 0x0000062000007802 */ /* 0x000fce0000000f00 */
[----:B------:R-:W-:Y:S05]  /*0610*/  CALL.REL.NOINC `($__internal_0_$__cuda_sm20_div_rn_f64_full) ;  /* 0x000000d000c87944 */ /* 0x000fea0003c00000 */
.L_x_3:
[----:B------:R-:W-:Y:S05]  /*0620*/  BSYNC.RECONVERGENT B2 ;  /* 0x0000000000027941 */ /* 0x000fea0003800200 */
.L_x_2:
[----:B------:R-:W-:Y:S01]  /*0630*/  IMAD.WIDE.U32 R4, R42, 0xa00, R66 ;  /* 0x00000a002a047825 */ /* 0x000fe200078e0042 */
[----:B------:R-:W0:Y:S01]  /*0640*/  LDC.64 R34, c[0x0][0x3e8] ;  /* 0x0000fa00ff227b82 */ /* 0x000e220000000a00 */
[----:B------:R-:W2:Y:S02]  /*0650*/  LDG.E.64.CONSTANT R104, desc[UR10][R16.64+0x8] ;  /* 0x0000080a10687981 */ /* 0x000ea4000c1e9b00 */
[C---:B------:R-:W-:Y:S02]  /*0660*/  IMAD.WIDE R54, R3.reuse, 0x8, R18 ;  /* 0x0000000803367825 */ /* 0x040fe400078e0212 */
[----:B------:R-:W3:Y:S02]  /*0670*/  LDG.E.64.CONSTANT R102, desc[UR10][R16.64+0xa00] ;  /* 0x000a000a10667981 */ /* 0x000ee4000c1e9b00 */
[C-C-:B------:R-:W-:Y:S01]  /*0680*/  IMAD.WIDE.U32 R120, R3.reuse, 0x8, R4.reuse ;  /* 0x0000000803787825 */ /* 0x140fe200078e0004 */
[----:B------:R-:W1:Y:S01]  /*0690*/  LDC.64 R56, c[0x0][0x3f8] ;  /* 0x0000fe00ff387b82 */ /* 0x000e620000000a00 */
[----:B------:R-:W4:Y:S04]  /*06a0*/  LDG.E.64.CONSTANT R54, desc[UR10][R54.64+-0x8] ;  /* 0xfffff80a36367981 */ /* 0x000f28000c1e9b00 */
[----:B------:R-:W5:Y:S04]  /*06b0*/  LDG.E.64.CONSTANT R32, desc[UR10][R120.64] ;  /* 0x0000000a78207981 */ /* 0x000f68000c1e9b00 */
[----:B------:R-:W2:Y:S01]  /*06c0*/  LDG.E.64.CONSTANT R68, desc[UR10][R120.64+0x8] ;  /* 0x0000080a78447981 */ /* 0x000ea2000c1e9b00 */
[----:B------:R-:W-:-:S03]  /*06d0*/  IMAD.WIDE R38, R3, 0x8, R4 ;  /* 0x0000000803267825 */ /* 0x000fc600078e0204 */
[----:B------:R-:W3:Y:S01]  /*06e0*/  LDG.E.64.CONSTANT R96, desc[UR10][R120.64+0x10] ;  /* 0x0000100a78607981 */ /* 0x000ee2000c1e9b00 */
[----:B0-----:R-:W-:-:S03]  /*06f0*/  IMAD.WIDE R80, R3, 0x8, R34 ;  /* 0x0000000803507825 */ /* 0x001fc600078e0222 */
[----:B------:R-:W4:Y:S01]  /*0700*/  LDG.E.64.CONSTANT R110, desc[UR10][R38.64+-0x8] ;  /* 0xfffff80a266e7981 */ /* 0x000f22000c1e9b00 */
[----:B------:R-:W-:-:S03]  /*0710*/  IMAD.WIDE.U32 R34, R3, 0x8, R34 ;  /* 0x0000000803227825 */ /* 0x000fc600078e0022 */
[----:B------:R-:W4:Y:S04]  /*0720*/  LDG.E.64.CONSTANT R90, desc[UR10][R120.64+0xa00] ;  /* 0x000a000a785a7981 */ /* 0x000f28000c1e9b00 */
        /* <DEDUP_REMOVED lines=10> */
[----:B------:R-:W4:Y:S01]  /*07d0*/  LDG.E.64.CONSTANT R6, desc[UR10][R52.64+-0x8] ;  /* 0xfffff80a34067981 */ /* 0x000f22000c1e9b00 */
[----:B------:R-:W-:-:S03]  /*07e0*/  IMAD.WIDE.U32 R118, R42, 0xa00, R30 ;  /* 0x00000a002a767825 */ /* 0x000fc600078e001e */
[----:B------:R-:W4:Y:S01]  /*07f0*/  LDG.E.64.CONSTANT R84, desc[UR10][R16.64+-0xc8000] ;  /* 0xf380000a10547981 */ /* 0x000f22000c1e9b00 */
[----:B-1----:R-:W-:-:S03]  /*0800*/  IMAD.WIDE.U32 R56, R26, 0x8, R56 ;  /* 0x000000081a387825 */ /* 0x002fc600078e0038 */
        /* <DEDUP_REMOVED lines=11> */
[----:B------:R-:W-:-:S03]  /*08c0*/  IMAD.WIDE R118, R3, 0x8, R118 ;  /* 0x0000000803767825 */ /* 0x000fc600078e0276 */
[----:B------:R0:W4:Y:S04]  /*08d0*/  LDG.E.64.CONSTANT R78, desc[UR10][R120.64+-0x190000] ;  /* 0xe700000a784e7981 */ /* 0x000128000c1e9b00 */
[----:B------:R-:W4:Y:S04]  /*08e0*/  LDG.E.64.CONSTANT R16, desc[UR10][R118.64+-0x8] ;  /* 0xfffff80a76107981 */ /* 0x000f28000c1e9b00 */
[----:B------:R-:W4:Y:S04]  /*08f0*/  LDG.E.64.CONSTANT R56, desc[UR10][R88.64+0xa00] ;  /* 0x000a000a58387981 */ /* 0x000f28000c1e9b00 */
[----:B------:R-:W4:Y:S01]  /*0900*/  LDG.E.64.CONSTANT R124, desc[UR10][R88.64+-0x190000] ;  /* 0xe700000a587c7981 */ /* 0x000f22000c1e9b00 */
[----:B-----5:R-:W-:-:S02]  /*0910*/  DADD R44, R32, R32 ;  /* 0x00000000202c7229 */ /* 0x020fc40000000020 */
[----:B--2---:R-:W-:-:S06]  /*0920*/  DADD R100, R68, R68 ;  /* 0x0000000044647229 */ /* 0x004fcc0000000044 */
[----:B------:R-:W-:Y:S01]  /*0930*/  DADD R106, R68, -R44 ;  /* 0x00000000446a7229 */ /* 0x000fe2000000082c */
[----:B------:R-:W2:Y:S01]  /*0940*/  LDG.E.64.CONSTANT R68, desc[UR10][R88.64+0x1400] ;  /* 0x0014000a58447981 */ /* 0x000ea2000c1e9b00 */
[----:B---3--:R-:W-:Y:S02]  /*0950*/  DADD R96, R96, -R100 ;  /* 0x0000000060607229 */ /* 0x008fe40000000864 */
[----:B------:R-:W-:Y:S01]  /*0960*/  DADD R100, R14, R14 ;  /* 0x000000000e647229 */ /* 0x000fe2000000000e */
[----:B------:R-:W1:Y:S01]  /*0970*/  LDC.64 R14, c[0x0][0x400] ;  /* 0x00010000ff0e7b82 */ /* 0x000e620000000a00 */
[--C-:B----4-:R-:W-:Y:S02]  /*0980*/  DADD R112, R110, R110.reuse ;  /* 0x000000006e707229 */ /* 0x110fe4000000006e */
[----:B------:R-:W-:-:S05]  /*0990*/  DADD R110, R106, R110 ;  /* 0x000000006a6e7229 */ /* 0x000fca000000006e */
[----:B------:R-:W3:Y:S01]  /*09a0*/  LDC.64 R106, c[0x0][0x3d0] ;  /* 0x0000f400ff6a7b82 */ /* 0x000ee20000000a00 */
[----:B0-----:R-:W-:Y:S01]  /*09b0*/  DADD R120, R96, R32 ;  /* 0x0000000060787229 */ /* 0x001fe20000000020 */
[----:B------:R-:W4:Y:S01]  /*09c0*/  LDG.E.64.CONSTANT R96, desc[UR10][R88.64+-0xa00] ;  /* 0xfff6000a58607981 */ /* 0x000f22000c1e9b00 */
[----:B------:R-:W-:Y:S02]  /*09d0*/  DMUL R54, R54, R80 ;  /* 0x0000005036367228 */ /* 0x000fe40000000000 */
[----:B------:R-:W-:Y:S01]  /*09e0*/  DMUL R104, R104, R108 ;  /* 0x0000006c68687228 */ /* 0x000fe20000000000 */
[----:B------:R0:W5:Y:S01]  /*09f0*/  LDG.E.64.CONSTANT R80, desc[UR10][R118.64+-0x10] ;  /* 0xfffff00a76507981 */ /* 0x000162000c1e9b00 */
[----:B------:R-:W-:Y:S02]  /*0a00*/  DMUL R94, R100, R94 ;  /* 0x0000005e645e7228 */ /* 0x000fe40000000000 */
[----:B------:R-:W-:Y:S02]  /*0a10*/  DADD R108, R90, R90 ;  /* 0x000000005a6c7229 */ /* 0x000fe4000000005a */
[----:B------:R-:W-:Y:S01]  /*0a20*/  DMUL R102, R102, R92 ;  /* 0x0000005c66667228 */ /* 0x000fe20000000000 */
[----:B-1----:R-:W-:-:S03]  /*0a30*/  IMAD.WIDE.U32 R92, R3, 0x8, R14 ;  /* 0x00000008035c7825 */ /* 0x002fc600078e000e */
[----:B------:R-:W-:Y:S01]  /*0a40*/  DMUL R110, R94, R110 ;  /* 0x0000006e5e6e7228 */ /* 0x000fe20000000000 */
[----:B------:R-:W5:Y:S01]  /*0a50*/  LDG.E.64.CONSTANT R14, desc[UR10][R58.64] ;  /* 0x0000000a3a0e7981 */ /* 0x000f62000c1e9b00 */
[----:B------:R-:W-:Y:S02]  /*0a60*/  DADD R116, R116, -R108 ;  /* 0x0000000074747229 */ /* 0x000fe4000000086c */
[----:B0-----:R-:W-:Y:S01]  /*0a70*/  DADD R118, -R44, R90 ;  /* 0x000000002c767229 */ /* 0x001fe2000000015a */
[----:B------:R-:W5:Y:S01]  /*0a80*/  LDG.E.64.CONSTANT R92, desc[UR10][R92.64] ;  /* 0x0000000a5c5c7981 */ /* 0x000f62000c1e9b00 */
[----:B---3--:R-:W-:-:S03]  /*0a90*/  IMAD.WIDE.U32 R122, R3, 0x8, R106 ;  /* 0x00000008037a7825 */ /* 0x008fc600078e006a */
[----:B------:R-:W3:Y:S04]  /*0aa0*/  LDG.E.64.CONSTANT R90, desc[UR10][R88.64+0xc8000] ;  /* 0x0c80000a585a7981 */ /* 0x000ee8000c1e9b00 */
[----:B------:R-:W3:Y:S01]  /*0ab0*/  LDG.E.64.CONSTANT R108, desc[UR10][R88.64+-0x1400] ;  /* 0xffec000a586c7981 */ /* 0x000ee2000c1e9b00 */
[----:B------:R-:W-:Y:S02]  /*0ac0*/  DADD R112, R32, -R112 ;  /* 0x0000000020707229 */ /* 0x000fe40000000870 */
[----:B------:R-:W-:Y:S01]  /*0ad0*/  DFMA R120, R104, R120, -R110 ;  /* 0x000000786878722b */ /* 0x000fe2000000086e */
[----:B------:R-:W3:Y:S01]  /*0ae0*/  LDG.E.64.CONSTANT R122, desc[UR10][R122.64] ;  /* 0x0000000a7a7a7981 */ /* 0x000ee2000c1e9b00 */
[----:B------:R-:W-:Y:S02]  /*0af0*/  DMUL R98, R100, R98 ;  /* 0x0000006264627228 */ /* 0x000fe40000000000 */
[----:B------:R-:W-:Y:S01]  /*0b00*/  DADD R118, R118, R18 ;  /* 0x0000000076767229 */ /* 0x000fe20000000012 */
[----:B------:R-:W3:Y:S04]  /*0b10*/  LDG.E.64.CONSTANT R106, desc[UR10][R60.64] ;  /* 0x0000000a3c6a7981 */ /* 0x000ee8000c1e9b00 */
[----:B------:R-:W3:Y:S01]  /*0b20*/  LDG.E.64.CONSTANT R110, desc[UR10][R88.64+0x190000] ;  /* 0x1900000a586e7981 */ /* 0x000ee2000c1e9b00 */
[----:B------:R-:W-:-:S02]  /*0b30*/  DADD R114, R112, R114 ;  /* 0x0000000070727229 */ /* 0x000fc40000000072 */
[----:B------:R-:W-:Y:S01]  /*0b40*/  DMUL R118, R98, R118 ;  /* 0x0000007662767228 */ /* 0x000fe20000000000 */
[----:B------:R-:W3:Y:S01]  /*0b50*/  LDG.E.64.CONSTANT R112, desc[UR10][R12.64] ;  /* 0x0000000a0c707981 */ /* 0x000ee2000c1e9b00 */
[----:B------:R-:W-:-:S08]  /*0b60*/  DADD R116, R32, R116 ;  /* 0x0000000020747229 */ /* 0x000fd00000000074 */
[----:B------:R-:W-:Y:S01]  /*0b70*/  DFMA R116, R102, R116, -R118 ;  /* 0x000000746674722b */ /* 0x000fe20000000876 */
[----:B------:R0:W3:Y:S01]  /*0b80*/  LDG.E.64.CONSTANT R118, desc[UR10][R88.64+-0xc8000] ;  /* 0xf380000a58767981 */ /* 0x0000e2000c1e9b00 */
[----:B------:R-:W-:-:S03]  /*0b90*/  DFMA R114, R54, R114, R120 ;  /* 0x000000723672722b */ /* 0x000fc60000000078 */
[----:B------:R-:W3:Y:S01]  /*0ba0*/  LDG.E.64.CONSTANT R120, desc[UR10][R10.64] ;  /* 0x0000000a0a787981 */ /* 0x000ee2000c1e9b00 */
[----:B------:R-:W-:-:S08]  /*0bb0*/  DADD R18, R18, R18 ;  /* 0x0000000012127229 */ /* 0x000fd00000000012 */
[----:B------:R-:W-:-:S08]  /*0bc0*/  DADD R18, R32, -R18 ;  /* 0x0000000020127229 */ /* 0x000fd00000000812 */
[----:B------:R-:W-:Y:S01]  /*0bd0*/  DADD R36, R18, R36 ;  /* 0x0000000012247229 */ /* 0x000fe20000000024 */
[----:B------:R-:W-:Y:S01]  /*0be0*/  IMAD.WIDE.U32 R18, R42, 0xa00, R28 ;  /* 0x00000a002a127825 */ /* 0x000fe200078e001c */
[----:B------:R-:W-:-:S03]  /*0bf0*/  DMUL R6, R4, R6 ;  /* 0x0000000604067228 */ /* 0x000fc60000000000 */
[----:B------:R-:W-:-:S05]  /*0c00*/  IMAD.WIDE.U32 R18, R3, 0x8, R18 ;  /* 0x0000000803127825 */ /* 0x000fca00078e0012 */
[----:B------:R-:W3:Y:S01]  /*0c10*/  LDG.E.64 R4, desc[UR10][R18.64] ;  /* 0x0000000a12047981 */ /* 0x000ee2000c1e1b00 */
[----:B------:R-:W-:Y:S02]  /*0c20*/  DMUL R62, R84, R62 ;  /* 0x0000003e543e7228 */ /* 0x000fe40000000000 */
[----:B------:R-:W-:Y:S02]  /*0c30*/  DADD R84, R38, R38 ;  /* 0x0000000026547229 */ /* 0x000fe40000000026 */
[----:B------:R-:W-:Y:S02]  /*0c40*/  DMUL R34, R34, R50 ;  /* 0x0000003222227228 */ /* 0x000fe40000000000 */
[----:B------:R-:W-:-:S04]  /*0c50*/  DADD R50, R74, R74 ;  /* 0x000000004a327229 */ /* 0x000fc8000000004a */
[----:B------:R-:W-:Y:S02]  /*0c60*/  DADD R84, R82, -R84 ;  /* 0x0000000052547229 */ /* 0x000fe40000000854 */
[----:B------:R-:W-:Y:S02]  /*0c70*/  DADD R82, R76, R76 ;  /* 0x000000004c527229 */ /* 0x000fe4000000004c */
[----:B------:R-:W-:Y:S02]  /*0c80*/  DADD R50, R48, -R50 ;  /* 0x0000000030327229 */ /* 0x000fe40000000832 */
[----:B------:R-:W-:Y:S02]  /*0c90*/  DADD R44, -R44, R38 ;  /* 0x000000002c2c7229 */ /* 0x000fe40000000126 */
[----:B------:R-:W-:Y:S02]  /*0ca0*/  DADD R38, R40, R40 ;  /* 0x0000000028267229 */ /* 0x000fe40000000028 */
[----:B------:R-:W-:-:S02]  /*0cb0*/  DADD R48, R32, R84 ;  /* 0x0000000020307229 */ /* 0x000fc40000000054 */
[----:B------:R-:W-:Y:S02]  /*0cc0*/  DADD R82, R32, -R82 ;  /* 0x0000000020527229 */ /* 0x000fe40000000852 */
[----:B------:R-:W-:Y:S01]  /*0cd0*/  DADD R32, R50, R40 ;  /* 0x0000000032207229 */ /* 0x000fe20000000028 */
[----:B------:R-:W-:Y:S01]  /*0ce0*/  IMAD.WIDE.U32 R50, R42, 0xa00, R70 ;  /* 0x00000a002a327825 */ /* 0x000fe200078e0046 */
[----:B------:R-:W-:Y:S02]  /*0cf0*/  DMUL R46, R100, R46 ;  /* 0x0000002e642e7228 */ /* 0x000fe40000000000 */
[----:B------:R-:W-:Y:S02]  /*0d00*/  DADD R76, R44, R76 ;  /* 0x000000002c4c7229 */ /* 0x000fe4000000004c */
[----:B0-----:R-:W-:Y:S01]  /*0d10*/  DADD R88, R74, -R38 ;  /* 0x000000004a587229 */ /* 0x001fe20000000826 */
[----:B------:R-:W-:Y:S01]  /*0d20*/  IMAD.WIDE.U32 R44, R3, 0x8, R50 ;  /* 0x00000008032c7825 */ /* 0x000fe200078e0032 */
[----:B------:R-:W-:-:S02]  /*0d30*/  DADD R84, R82, R78 ;  /* 0x0000000052547229 */ /* 0x000fc4000000004e */
[----:B------:R-:W-:Y:S02]  /*0d40*/  DFMA R74, -R104, R32, R114 ;  /* 0x00000020684a722b */ /* 0x000fe40000000172 */
[----:B------:R-:W-:Y:S01]  /*0d50*/  DMUL R76, R46, R76 ;  /* 0x0000004c2e4c7228 */ /* 0x000fe20000000000 */
[----:B------:R-:W3:Y:S01]  /*0d60*/  LDG.E.64.CONSTANT R32, desc[UR10][R44.64+0x8] ;  /* 0x0000080a2c207981 */ /* 0x000ee2000c1e9b00 */
[----:B------:R-:W-:Y:S02]  /*0d70*/  DADD R78, R56, R56 ;  /* 0x00000000384e7229 */ /* 0x000fe40000000038 */
[----:B------:R-:W-:-:S04]  /*0d80*/  DADD R88, R88, R16 ;  /* 0x0000000058587229 */ /* 0x000fc80000000010 */
[----:B------:R-:W-:Y:S01]  /*0d90*/  DFMA R76, R34, R48, -R76 ;  /* 0x00000030224c722b */ /* 0x000fe2000000084c */
[----:B------:R-:W3:Y:S03]  /*0da0*/  LDG.E.64.CONSTANT R48, desc[UR10][R44.64+0x10] ;  /* 0x0000100a2c307981 */ /* 0x000ee6000c1e9b00 */
[----:B------:R-:W-:Y:S02]  /*0db0*/  DFMA R82, R94, R88, R74 ;  /* 0x000000585e52722b */ /* 0x000fe4000000004a */
[----:B------:R-:W-:Y:S01]  /*0dc0*/  DADD R74, R16, R16 ;  /* 0x00000000104a7229 */ /* 0x000fe20000000010 */
[----:B------:R-:W3:Y:S01]  /*0dd0*/  LDG.E.64.CONSTANT R16, desc[UR10][R44.64] ;  /* 0x0000000a2c107981 */ /* 0x000ee2000c1e9b00 */
[----:B------:R-:W-:-:S03]  /*0de0*/  DADD R88, -R38, R56 ;  /* 0x0000000026587229 */ /* 0x000fc60000000138 */
[----:B------:R-:W3:Y:S01]  /*0df0*/  LDG.E.64.CONSTANT R56, desc[UR10][R44.64+0x1400] ;  /* 0x0014000a2c387981 */ /* 0x000ee2000c1e9b00 */
[----:B------:R-:W-:Y:S02]  /*0e00*/  IMAD.WIDE R114, R3, 0x8, R50 ;  /* 0x0000000803727825 */ /* 0x000fe400078e0232 */
[----:B------:R-:W-:Y:S02]  /*0e10*/  DADD R74, R40, -R74 ;  /* 0x00000000284a7229 */ /* 0x000fe4000000084a */
[----:B------:R-:W-:Y:S01]  /*0e20*/  DFMA R36, R6, R36, R116 ;  /* 0x000000240624722b */ /* 0x000fe20000000074 */
[----:B------:R-:W3:Y:S01]  /*0e30*/  LDG.E.64.CONSTANT R50, desc[UR10][R114.64+-0x8] ;  /* 0xfffff80a72327981 */ /* 0x000ee2000c1e9b00 */
[----:B--2---:R-:W-:-:S03]  /*0e40*/  DADD R78, R68, -R78 ;  /* 0x00000000444e7229 */ /* 0x004fc6000000084e */
[----:B------:R-:W2:Y:S05]  /*0e50*/  LDG.E.64.CONSTANT R68, desc[UR10][R44.64+0xa00] ;  /* 0x000a000a2c447981 */ /* 0x000eaa000c1e9b00 */
[----:B------:R-:W-:Y:S02]  /*0e60*/  DADD R78, R40, R78 ;  /* 0x00000000284e7229 */ /* 0x000fe4000000004e */
[--C-:B----4-:R-:W-:Y:S02]  /*0e70*/  DADD R88, R88, R96.reuse ;  /* 0x0000000058587229 */ /* 0x110fe40000000060 */
[----:B------:R-:W-:Y:S02]  /*0e80*/  DADD R96, R96, R96 ;  /* 0x0000000060607229 */ /* 0x000fe40000000060 */
[----:B-----5:R-:W-:-:S02]  /*0e90*/  DADD R80, R74, R80 ;  /* 0x000000004a507229 */ /* 0x020fc40000000050 */
[----:B------:R-:W-:Y:S01]  /*0ea0*/  DFMA R100, -R102, R78, R36 ;  /* 0x0000004e6664722b */ /* 0x000fe20000000124 */
[----:B------:R-:W4:Y:S03]  /*0eb0*/  LDG.E.64.CONSTANT R74, desc[UR10][R114.64+-0x10] ;  /* 0xfffff00a724a7981 */ /* 0x000f26000c1e9b00 */
[----:B------:R-:W-:Y:S01]  /*0ec0*/  DADD R96, R40, -R96 ;  /* 0x0000000028607229 */ /* 0x000fe20000000860 */
[----:B------:R-:W5:Y:S01]  /*0ed0*/  LDG.E.64.CONSTANT R78, desc[UR10][R44.64+-0xa00] ;  /* 0xfff6000a2c4e7981 */ /* 0x000f62000c1e9b00 */
[----:B------:R-:W-:Y:S02]  /*0ee0*/  DFMA R36, R62, R84, R76 ;  /* 0x000000543e24722b */ /* 0x000fe4000000004c */
[----:B------:R-:W-:Y:S02]  /*0ef0*/  DFMA R76, -R54, R80, R82 ;  /* 0x00000050364c722b */ /* 0x000fe40000000152 */
[----:B------:R-:W-:Y:S01]  /*0f00*/  DFMA R82, R98, R88, R100 ;  /* 0x000000586252722b */ /* 0x000fe20000000064 */
[----:B------:R-:W4:Y:S01]  /*0f10*/  LDG.E.64.CONSTANT R100, desc[UR10][R44.64+-0xc8000] ;  /* 0xf380000a2c647981 */ /* 0x000f22000c1e9b00 */
[----:B------:R-:W-:-:S03]  /*0f20*/  DMUL R84, R14, R92 ;  /* 0x0000005c0e547228 */ /* 0x000fc60000000000 */
[----:B------:R-:W4:Y:S01]  /*0f30*/  LDG.E.64.CONSTANT R14, desc[UR10][R44.64+0xc8000] ;  /* 0x0c80000a2c0e7981 */ /* 0x000f22000c1e9b00 */
[----:B---3--:R-:W-:Y:S02]  /*0f40*/  DADD R88, R90, R90 ;  /* 0x000000005a587229 */ /* 0x008fe4000000005a */
[----:B------:R-:W-:Y:S02]  /*0f50*/  DADD R96, R96, R108 ;  /* 0x0000000060607229 */ /* 0x000fe4000000006c */
[----:B------:R-:W-:-:S06]  /*0f60*/  DMUL R80, R122, R106 ;  /* 0x0000006a7a507228 */ /* 0x000fcc0000000000 */
[----:B------:R-:W-:Y:S02]  /*0f70*/  DFMA R82, -R6, R96, R82 ;  /* 0x000000600652722b */ /* 0x000fe40000000152 */
[----:B------:R-:W-:Y:S01]  /*0f80*/  DADD R110, R110, -R88 ;  /* 0x000000006e6e7229 */ /* 0x000fe20000000858 */
[----:B------:R-:W3:Y:S01]  /*0f90*/  LDG.E.64.CONSTANT R96, desc[UR10][R44.64+0x190000] ;  /* 0x1900000a2c607981 */ /* 0x000ee2000c1e9b00 */
[----:B------:R-:W-:-:S03]  /*0fa0*/  DMUL R80, R80, R112 ;  /* 0x0000007050507228 */ /* 0x000fc60000000000 */
[----:B------:R-:W3:Y:S01]  /*0fb0*/  LDG.E.64.CONSTANT R88, desc[UR10][R44.64+-0x1400] ;  /* 0xffec000a2c587981 */ /* 0x000ee2000c1e9b00 */
[----:B------:R-:W-:Y:S02]  /*0fc0*/  DMUL R112, R112, R84 ;  /* 0x0000005470707228 */ /* 0x000fe40000000000 */
[----:B------:R-:W-:Y:S01]  /*0fd0*/  DADD R110, R40, R110 ;  /* 0x00000000286e7229 */ /* 0x000fe2000000006e */
[----:B------:R-:W-:Y:S01]  /*0fe0*/  IMAD.WIDE.U32 R84, R42, 0xa00, R72 ;  /* 0x00000a002a547825 */ /* 0x000fe200078e0048 */
[----:B------:R-:W-:-:S03]  /*0ff0*/  DADD R108, -R38, R90 ;  /* 0x00000000266c7229 */ /* 0x000fc6000000015a */
[----:B------:R-:W-:-:S03]  /*1000*/  IMAD.WIDE.U32 R38, R3, 0x8, R84 ;  /* 0x0000000803267825 */ /* 0x000fc600078e0054 */
[----:B------:R-:W-:Y:S01]  /*1010*/  DFMA R36, -R34, R110, R36 ;  /* 0x0000006e2224722b */ /* 0x000fe20000000124 */
[----:B------:R-:W3:Y:S01]  /*1020*/  LDG.E.64.CONSTANT R44, desc[UR10][R44.64+-0x190000] ;  /* 0xe700000a2c2c7981 */ /* 0x000ee2000c1e9b00 */
[----:B------:R-:W-:-:S03]  /*1030*/  DADD R110, R118, R118 ;  /* 0x00000000766e7229 */ /* 0x000fc60000000076 */
[----:B------:R-:W3:Y:S01]  /*1040*/  LDG.E.64.CONSTANT R90, desc[UR10][R38.64+0x8] ;  /* 0x0000080a265a7981 */ /* 0x000ee2000c1e9b00 */
[----:B------:R-:W-:Y:S02]  /*1050*/  DMUL R120, R92, R120 ;  /* 0x000000785c787228 */ /* 0x000fe40000000000 */
[----:B------:R-:W-:Y:S01]  /*1060*/  DADD R118, R108, R118 ;  /* 0x000000006c767229 */ /* 0x000fe20000000076 */
[----:B------:R-:W3:Y:S01]  /*1070*/  LDG.E.64.CONSTANT R92, desc[UR10][R38.64+0xa00] ;  /* 0x000a000a265c7981 */ /* 0x000ee2000c1e9b00 */
[----:B------:R-:W-:-:S03]  /*1080*/  DADD R40, R40, -R110 ;  /* 0x0000000028287229 */ /* 0x000fc6000000086e */
[----:B------:R-:W3:Y:S04]  /*1090*/  LDG.E.64.CONSTANT R110, desc[UR10][R38.64+0x10] ;  /* 0x0000100a266e7981 */ /* 0x000ee8000c1e9b00 */
[----:B------:R-:W3:Y:S01]  /*10a0*/  LDG.E.64.CONSTANT R108, desc[UR10][R38.64] ;  /* 0x0000000a266c7981 */ /* 0x000ee2000c1e9b00 */
[----:B------:R-:W-:-:S03]  /*10b0*/  IMAD.WIDE R84, R3, 0x8, R84 ;  /* 0x0000000803547825 */ /* 0x000fc600078e0254 */
[----:B------:R-:W3:Y:S04]  /*10c0*/  LDG.E.64.CONSTANT R114, desc[UR10][R38.64+0x1400] ;  /* 0x0014000a26727981 */ /* 0x000ee8000c1e9b00 */
[----:B------:R-:W3:Y:S01]  /*10d0*/  LDG.E.64.CONSTANT R116, desc[UR10][R84.64+-0x8] ;  /* 0xfffff80a54747981 */ /* 0x000ee2000c1e9b00 */
[----:B------:R-:W-:Y:S02]  /*10e0*/  DMUL R82, R112, R82 ;  /* 0x0000005270527228 */ /* 0x000fe40000000000 */
[----:B------:R-:W-:Y:S01]  /*10f0*/  DFMA R118, R46, R118, R36 ;  /* 0x000000762e76722b */ /* 0x000fe20000000024 */
[----:B------:R-:W3:Y:S01]  /*1100*/  LDG.E.64.CONSTANT R122, desc[UR10][R38.64+-0xc8000] ;  /* 0xf380000a267a7981 */ /* 0x000ee2000c1e9b00 */
[----:B------:R-:W-:-:S03]  /*1110*/  DADD R124, R40, R124 ;  /* 0x00000000287c7229 */ /* 0x000fc6000000007c */
[----:B------:R-:W3:Y:S01]  /*1120*/  LDG.E.64.CONSTANT R36, desc[UR10][R84.64+-0x10] ;  /* 0xfffff00a54247981 */ /* 0x000ee2000c1e9b00 */
[----:B------:R-:W-:-:S03]  /*1130*/  DFMA R76, R80, R76, R82 ;  /* 0x0000004c504c722b */ /* 0x000fc60000000052 */
[----:B------:R-:W3:Y:S04]  /*1140*/  LDG.E.64.CONSTANT R82, desc[UR10][R38.64+0xc8000] ;  /* 0x0c80000a26527981 */ /* 0x000ee8000c1e9b00 */
[----:B------:R-:W3:Y:S01]  /*1150*/  LDG.E.64.CONSTANT R40, desc[UR10][R38.64+-0xa00] ;  /* 0xfff6000a26287981 */ /* 0x000ee2000c1e9b00 */
[----:B------:R-:W-:-:S03]  /*1160*/  DMUL R120, R106, R120 ;  /* 0x000000786a787228 */ /* 0x000fc60000000000 */
[----:B------:R-:W3:Y:S01]  /*1170*/  LDG.E.64.CONSTANT R106, desc[UR10][R38.64+0x190000] ;  /* 0x1900000a266a7981 */ /* 0x000ee2000c1e9b00 */
[----:B------:R-:W-:-:S03]  /*1180*/  DFMA R124, -R62, R124, R118 ;  /* 0x0000007c3e7c722b */ /* 0x000fc60000000176 */
[----:B------:R-:W3:Y:S04]  /*1190*/  LDG.E.64.CONSTANT R118, desc[UR10][R38.64+-0x1400] ;  /* 0xffec000a26767981 */ /* 0x000ee8000c1e9b00 */
[----:B------:R2:W3:Y:S01]  /*11a0*/  LDG.E.64.CONSTANT R84, desc[UR10][R38.64+-0x190000] ;  /* 0xe700000a26547981 */ /* 0x0004e2000c1e9b00 */
[----:B------:R-:W-:-:S08]  /*11b0*/  DFMA R76, R120, R124, R76 ;  /* 0x0000007c784c722b */ /* 0x000fd0000000004c */
[----:B------:R-:W-:Y:S01]  /*11c0*/  DFMA R4, R76, -R86, R4 ;  /* 0x800000564c04722b */ /* 0x000fe20000000004 */
[----:B------:R-:W-:-:S04]  /*11d0*/  IMAD.WIDE.U32 R76, R42, 0xa00, R24 ;  /* 0x00000a002a4c7825 */ /* 0x000fc800078e0018 */
[----:B------:R-:W-:Y:S02]  /*11e0*/  IMAD.WIDE.U32 R76, R3, 0x8, R76 ;  /* 0x00000008034c7825 */ /* 0x000fe400078e004c */
[----:B------:R0:W-:Y:S04]  /*11f0*/  STG.E.64 desc[UR10][R18.64], R4 ;  /* 0x0000000412007986 */ /* 0x0001e8000c101b0a */
[----:B0-----:R-:W3:Y:S01]  /*1200*/  LDG.E.64 R4, desc[UR10][R76.64] ;  /* 0x0000000a4c047981 */ /* 0x001ee2000c1e1b00 */
[----:B------:R-:W-:-:S08]  /*1210*/  DADD R124, R32, R32 ;  /* 0x00000000207c7229 */ /* 0x000fd00000000020 */
[----:B------:R-:W-:Y:S02]  /*1220*/  DADD R18, R48, -R124 ;  /* 0x0000000030127229 */ /* 0x000fe4000000087c */
[----:B------:R-:W-:-:S08]  /*1230*/  DADD R48, R16, R16 ;  /* 0x0000000010307229 */ /* 0x000fd00000000010 */
[----:B------:R-:W-:-:S08]  /*1240*/  DADD R32, R32, -R48 ;  /* 0x0000000020207229 */ /* 0x000fd00000000830 */
[----:B------:R-:W-:-:S08]  /*1250*/  DADD R32, R32, R50 ;  /* 0x0000000020207229 */ /* 0x000fd00000000032 */
[----:B------:R-:W-:Y:S02]  /*1260*/  DMUL R32, R94, R32 ;  /* 0x000000205e207228 */ /* 0x000fe40000000000 */
[----:B------:R-:W-:-:S08]  /*1270*/  DADD R124, R50, R50 ;  /* 0x00000000327c7229 */ /* 0x000fd00000000032 */
[----:B------:R-:W-:Y:S02]  /*1280*/  DADD R124, R16, -R124 ;  /* 0x00000000107c7229 */ /* 0x000fe4000000087c */
[----:B--2---:R-:W-:-:S08]  /*1290*/  DADD R38, R68, R68 ;  /* 0x0000000044267229 */ /* 0x004fd00000000044 */
[----:B------:R-:W-:Y:S02]  /*12a0*/  DADD R56, R56, -R38 ;  /* 0x0000000038387229 */ /* 0x000fe40000000826 */
[----:B------:R-:W-:Y:S01]  /*12b0*/  DADD R38, R18, R16 ;  /* 0x0000000012267229 */ /* 0x000fe20000000010 */
[----:B------:R-:W0:Y:S01]  /*12c0*/  LDC.64 R18, c[0x0][0x3a8] ;  /* 0x0000ea00ff127b82 */ /* 0x000e220000000a00 */
[----:B------:R-:W-:-:S06]  /*12d0*/  DADD R68, -R48, R68 ;  /* 0x0000000030447229 */ /* 0x000fcc0000000144 */
[----:B------:R-:W-:Y:S02]  /*12e0*/  DFMA R38, R104, R38, -R32 ;  /* 0x000000266826722b */ /* 0x000fe40000000820 */
[----:B------:R-:W-:Y:S02]  /*12f0*/  DADD R32, R16, R56 ;  /* 0x0000000010207229 */ /* 0x000fe40000000038 */
[--C-:B-----5:R-:W-:Y:S02]  /*1300*/  DADD R68, R68, R78.reuse ;  /* 0x0000000044447229 */ /* 0x120fe4000000004e */
[----:B------:R-:W-:Y:S01]  /*1310*/  DADD R78, R78, R78 ;  /* 0x000000004e4e7229 */ /* 0x000fe2000000004e */
[----:B0-----:R-:W-:Y:S01]  /*1320*/  IMAD.WIDE.U32 R18, R26, 0xc8000, R18 ;  /* 0x000c80001a127825 */ /* 0x001fe200078e0012 */
[--C-:B----4-:R-:W-:Y:S02]  /*1330*/  DADD R56, -R48, R14.reuse ;  /* 0x0000000030387229 */ /* 0x110fe4000000010e */
[----:B------:R-:W-:Y:S01]  /*1340*/  DADD R14, R14, R14 ;  /* 0x000000000e0e7229 */ /* 0x000fe2000000000e */
[----:B------:R-:W-:Y:S01]  /*1350*/  IMAD.WIDE.U32 R48, R42, 0xa00, R18 ;  /* 0x00000a002a307825 */ /* 0x000fe200078e0012 */
[----:B------:R-:W-:-:S02]  /*1360*/  DMUL R68, R98, R68 ;  /* 0x0000004462447228 */ /* 0x000fc40000000000 */
[----:B------:R-:W-:Y:S02]  /*1370*/  DADD R50, R16, -R78 ;  /* 0x0000000010327229 */ /* 0x000fe4000000084e */
[----:B------:R-:W-:Y:S02]  /*1380*/  DADD R74, R124, R74 ;  /* 0x000000007c4a7229 */ /* 0x000fe4000000004a */
[----:B------:R-:W-:Y:S02]  /*1390*/  DADD R56, R56, R100 ;  /* 0x0000000038387229 */ /* 0x000fe40000000064 */
[----:B---3--:R-:W-:Y:S01]  /*13a0*/  DADD R96, R96, -R14 ;  /* 0x0000000060607229 */ /* 0x008fe2000000080e */
[----:B------:R-:W-:Y:S01]  /*13b0*/  IMAD.WIDE.U32 R14, R3, 0x8, R48 ;  /* 0x00000008030e7825 */ /* 0x000fe200078e0030 */
[----:B------:R-:W-:Y:S02]  /*13c0*/  DFMA R32, R102, R32, -R68 ;  /* 0x000000206620722b */ /* 0x000fe40000000844 */
[----:B------:R-:W-:-:S02]  /*13d0*/  DADD R100, R100, R100 ;  /* 0x0000000064647229 */ /* 0x000fc40000000064 */
[----:B------:R-:W-:Y:S01]  /*13e0*/  DADD R50, R50, R88 ;  /* 0x0000000032327229 */ /* 0x000fe20000000058 */
[----:B------:R-:W2:Y:S01]  /*13f0*/  LDG.E.64.CONSTANT R18, desc[UR10][R14.64+0x8] ;  /* 0x0000080a0e127981 */ /* 0x000ea2000c1e9b00 */
[----:B------:R-:W-:Y:S02]  /*1400*/  DFMA R74, R54, R74, R38 ;  /* 0x0000004a364a722b */ /* 0x000fe40000000026 */
[C---:B------:R-:W-:Y:S02]  /*1410*/  DADD R88, R16.reuse, R96 ;  /* 0x0000000010587229 */ /* 0x040fe40000000060 */
[----:B------:R-:W-:Y:S02]  /*1420*/  DADD R38, R16, -R100 ;  /* 0x0000000010267229 */ /* 0x000fe40000000864 */
[----:B------:R-:W-:Y:S01]  /*1430*/  DFMA R50, R6, R50, R32 ;  /* 0x000000320632722b */ /* 0x000fe20000000020 */
[----:B------:R-:W3:Y:S01]  /*1440*/  LDG.E.64.CONSTANT R16, desc[UR10][R14.64+0x10] ;  /* 0x0000100a0e107981 */ /* 0x000ee2000c1e9b00 */
[----:B------:R-:W-:-:S03]  /*1450*/  DMUL R68, R46, R56 ;  /* 0x000000382e447228 */ /* 0x000fc60000000000 */
[----:B------:R-:W4:Y:S01]  /*1460*/  LDG.E.64.CONSTANT R32, desc[UR10][R14.64] ;  /* 0x0000000a0e207981 */ /* 0x000f22000c1e9b00 */
[----:B------:R-:W-:Y:S02]  /*1470*/  DADD R56, R90, R90 ;  /* 0x000000005a387229 */ /* 0x000fe4000000005a */
[----:B------:R-:W-:-:S06]  /*1480*/  DADD R44, R38, R44 ;  /* 0x00000000262c7229 */ /* 0x000fcc000000002c */
[----:B------:R-:W-:Y:S01]  /*1490*/  DADD R110, R110, -R56 ;  /* 0x000000006e6e7229 */ /* 0x000fe20000000838 */
[----:B------:R-:W-:Y:S01]  /*14a0*/  IMAD.WIDE R56, R3, 0x8, R48 ;  /* 0x0000000803387825 */ /* 0x000fe200078e0230 */
[----:B------:R-:W-:Y:S02]  /*14b0*/  DFMA R88, R34, R88, -R68 ;  /* 0x000000582258722b */ /* 0x000fe40000000844 */
[----:B------:R-:W-:Y:S02]  /*14c0*/  DADD R78, R92, R92 ;  /* 0x000000005c4e7229 */ /* 0x000fe4000000005c */
[----:B------:R-:W5:Y:S01]  /*14d0*/  LDG.E.64.CONSTANT R38, desc[UR10][R56.64+-0x8] ;  /* 0xfffff80a38267981 */ /* 0x000f62000c1e9b00 */
[--C-:B------:R-:W-:Y:S02]  /*14e0*/  DADD R68, R108, R108.reuse ;  /* 0x000000006c447229 */ /* 0x100fe4000000006c */
[----:B------:R-:W-:Y:S01]  /*14f0*/  DADD R110, R110, R108 ;  /* 0x000000006e6e7229 */ /* 0x000fe2000000006c */
[----:B------:R0:W5:Y:S02]  /*1500*/  LDG.E.64.CONSTANT R48, desc[UR10][R56.64+-0x10] ;  /* 0xfffff00a38307981 */ /* 0x000164000c1e9b00 */
[----:B------:R-:W-:-:S02]  /*1510*/  DADD R114, R114, -R78 ;  /* 0x0000000072727229 */ /* 0x000fc4000000084e */
[----:B------:R-:W-:Y:S02]  /*1520*/  DADD R78, R116, R116 ;  /* 0x00000000744e7229 */ /* 0x000fe40000000074 */
[----:B------:R-:W-:Y:S02]  /*1530*/  DADD R90, R90, -R68 ;  /* 0x000000005a5a7229 */ /* 0x000fe40000000844 */
[----:B------:R-:W-:Y:S01]  /*1540*/  DFMA R88, R62, R44, R88 ;  /* 0x0000002c3e58722b */ /* 0x000fe20000000058 */
[----:B------:R-:W5:Y:S03]  /*1550*/  LDG.E.64.CONSTANT R44, desc[UR10][R14.64+0xa00] ;  /* 0x000a000a0e2c7981 */ /* 0x000f66000c1e9b00 */
[----:B------:R-:W-:Y:S02]  /*1560*/  DADD R78, R108, -R78 ;  /* 0x000000006c4e7229 */ /* 0x000fe4000000084e */
[----:B------:R-:W-:-:S02]  /*1570*/  DADD R116, R90, R116 ;  /* 0x000000005a747229 */ /* 0x000fc40000000074 */
[----:B------:R-:W-:Y:S02]  /*1580*/  DADD R90, R108, R114 ;  /* 0x000000006c5a7229 */ /* 0x000fe40000000072 */
[----:B------:R-:W-:Y:S02]  /*1590*/  DADD R92, -R68, R92 ;  /* 0x00000000445c7229 */ /* 0x000fe4000000015c */
[----:B------:R-:W-:Y:S02]  /*15a0*/  DFMA R74, -R104, R110, R74 ;  /* 0x0000006e684a722b */ /* 0x000fe4000000014a */
[----:B------:R-:W-:Y:S02]  /*15b0*/  DADD R78, R78, R36 ;  /* 0x000000004e4e7229 */ /* 0x000fe40000000024 */
[----:B------:R-:W-:Y:S01]  /*15c0*/  DFMA R90, -R102, R90, R50 ;  /* 0x0000005a665a722b */ /* 0x000fe20000000132 */
[----:B------:R-:W5:Y:S01]  /*15d0*/  LDG.E.64.CONSTANT R36, desc[UR10][R14.64+-0xa00] ;  /* 0xfff6000a0e247981 */ /* 0x000f62000c1e9b00 */
[----:B------:R-:W-:-:S03]  /*15e0*/  DADD R96, R82, R82 ;  /* 0x0000000052607229 */ /* 0x000fc60000000052 */
[----:B------:R-:W5:Y:S01]  /*15f0*/  LDG.E.64.CONSTANT R50, desc[UR10][R14.64+0x1400] ;  /* 0x0014000a0e327981 */ /* 0x000f62000c1e9b00 */
[--C-:B------:R-:W-:Y:S02]  /*1600*/  DADD R100, R40, R40.reuse ;  /* 0x0000000028647229 */ /* 0x100fe40000000028 */
[----:B------:R-:W-:Y:S02]  /*1610*/  DADD R92, R92, R40 ;  /* 0x000000005c5c7229 */ /* 0x000fe40000000028 */
[----:B------:R-:W-:Y:S01]  /*1620*/  DFMA R74, R94, R116, R74 ;  /* 0x000000745e4a722b */ /* 0x000fe2000000004a */
[----:B------:R-:W-:Y:S01]  /*1630*/  IMAD.WIDE.U32 R40, R42, 0xa00, R20 ;  /* 0x00000a002a287825 */ /* 0x000fe200078e0014 */
[----:B------:R-:W-:Y:S02]  /*1640*/  DADD R96, R106, -R96 ;  /* 0x000000006a607229 */ /* 0x000fe40000000860 */
[----:B------:R-:W-:Y:S01]  /*1650*/  DADD R100, R108, -R100 ;  /* 0x000000006c647229 */ /* 0x000fe20000000864 */
[----:B0-----:R-:W-:-:S03]  /*1660*/  IMAD.WIDE.U32 R56, R3, 0x8, R40 ;  /* 0x0000000803387825 */ /* 0x001fc600078e0028 */
[----:B------:R-:W-:Y:S02]  /*1670*/  DFMA R106, -R54, R78, R74 ;  /* 0x0000004e366a722b */ /* 0x000fe4000000014a */
[----:B------:R-:W-:Y:S01]  /*1680*/  DFMA R90, R98, R92, R90 ;  /* 0x0000005c625a722b */ /* 0x000fe2000000005a */
[----:B------:R-:W5:Y:S01]  /*1690*/  LDG.E.64.CONSTANT R74, desc[UR10][R14.64+0xc8000] ;  /* 0x0c80000a0e4a7981 */ /* 0x000f62000c1e9b00 */
[----:B------:R-:W-:Y:S02]  /*16a0*/  DADD R92, -R68, R82 ;  /* 0x00000000445c7229 */ /* 0x000fe40000000152 */
[----:B------:R-:W-:Y:S01]  /*16b0*/  DADD R96, R108, R96 ;  /* 0x000000006c607229 */ /* 0x000fe20000000060 */
[----:B------:R-:W5:Y:S01]  /*16c0*/  LDG.E.64.CONSTANT R68, desc[UR10][R56.64+0xa00] ;  /* 0x000a000a38447981 */ /* 0x000f62000c1e9b00 */
[----:B------:R-:W-:Y:S02]  /*16d0*/  DADD R100, R100, R118 ;  /* 0x0000000064647229 */ /* 0x000fe40000000076 */
[--C-:B------:R-:W-:Y:S01]  /*16e0*/  DADD R114, R122, R122.reuse ;  /* 0x000000007a727229 */ /* 0x100fe2000000007a */
[----:B------:R-:W5:Y:S01]  /*16f0*/  LDG.E.64.CONSTANT R82, desc[UR10][R14.64+-0x1400] ;  /* 0xffec000a0e527981 */ /* 0x000f62000c1e9b00 */
[----:B------:R-:W-:-:S02]  /*1700*/  DADD R122, R92, R122 ;  /* 0x000000005c7a7229 */ /* 0x000fc4000000007a */
[----:B------:R-:W-:Y:S01]  /*1710*/  DFMA R124, -R34, R96, R88 ;  /* 0x00000060227c722b */ /* 0x000fe20000000158 */
[----:B------:R-:W5:Y:S01]  /*1720*/  LDG.E.64.CONSTANT R92, desc[UR10][R56.64] ;  /* 0x0000000a385c7981 */ /* 0x000f62000c1e9b00 */
[----:B------:R-:W-:-:S03]  /*1730*/  DFMA R110, -R6, R100, R90 ;  /* 0x00000064066e722b */ /* 0x000fc6000000015a */
[----:B------:R-:W5:Y:S01]  /*1740*/  LDG.E.64.CONSTANT R88, desc[UR10][R56.64+0x1400] ;  /* 0x0014000a38587981 */ /* 0x000f62000c1e9b00 */
[----:B------:R-:W-:-:S03]  /*1750*/  DADD R108, R108, -R114 ;  /* 0x000000006c6c7229 */ /* 0x000fc60000000872 */
[----:B------:R-:W5:Y:S01]  /*1760*/  LDG.E.64.CONSTANT R96, desc[UR10][R14.64+-0xc8000] ;  /* 0xf380000a0e607981 */ /* 0x000f62000c1e9b00 */
[----:B------:R-:W-:-:S03]  /*1770*/  DMUL R114, R112, R110 ;  /* 0x0000006e70727228 */ /* 0x000fc60000000000 */
[----:B------:R-:W5:Y:S04]  /*1780*/  LDG.E.64.CONSTANT R78, desc[UR10][R56.64+0x8] ;  /* 0x0000080a384e7981 */ /* 0x000f68000c1e9b00 */
[----:B------:R-:W5:Y:S01]  /*1790*/  LDG.E.64.CONSTANT R100, desc[UR10][R14.64+0x190000] ;  /* 0x1900000a0e647981 */ /* 0x000f62000c1e9b00 */
[----:B------:R-:W-:Y:S01]  /*17a0*/  DADD R110, R108, R84 ;  /* 0x000000006c6e7229 */ /* 0x000fe20000000054 */
[----:B------:R-:W-:Y:S01]  /*17b0*/  IMAD.WIDE R118, R3, 0x8, R40 ;  /* 0x0000000803767825 */ /* 0x000fe200078e0228 */
[----:B------:R-:W-:Y:S01]  /*17c0*/  DFMA R124, R46, R122, R124 ;  /* 0x0000007a2e7c722b */ /* 0x000fe2000000007c */
[----:B------:R-:W5:Y:S01]  /*17d0*/  LDG.E.64.CONSTANT R90, desc[UR10][R56.64+0x10] ;  /* 0x0000100a385a7981 */ /* 0x000f62000c1e9b00 */
[----:B------:R-:W-:-:S03]  /*17e0*/  DFMA R108, R80, R106, R114 ;  /* 0x0000006a506c722b */ /* 0x000fc60000000072 */
[----:B------:R-:W5:Y:S04]  /*17f0*/  LDG.E.64.CONSTANT R40, desc[UR10][R56.64+-0xa00] ;  /* 0xfff6000a38287981 */ /* 0x000f68000c1e9b00 */
[----:B------:R-:W5:Y:S01]  /*1800*/  LDG.E.64.CONSTANT R106, desc[UR10][R56.64+0xc8000] ;  /* 0x0c80000a386a7981 */ /* 0x000f62000c1e9b00 */
[----:B------:R-:W-:-:S03]  /*1810*/  DFMA R124, -R62, R110, R124 ;  /* 0x0000006e3e7c722b */ /* 0x000fc6000000017c */
[----:B------:R-:W5:Y:S04]  /*1820*/  LDG.E.64.CONSTANT R110, desc[UR10][R118.64+-0x8] ;  /* 0xfffff80a766e7981 */ /* 0x000f68000c1e9b00 */
[----:B------:R-:W5:Y:S04]  /*1830*/  LDG.E.64.CONSTANT R84, desc[UR10][R14.64+-0x190000] ;  /* 0xe700000a0e547981 */ /* 0x000f68000c1e9b00 */
[----:B------:R-:W5:Y:S04]  /*1840*/  LDG.E.64.CONSTANT R114, desc[UR10][R56.64+0x190000] ;  /* 0x1900000a38727981 */ /* 0x000f68000c1e9b00 */
[----:B------:R-:W5:Y:S04]  /*1850*/  LDG.E.64.CONSTANT R116, desc[UR10][R56.64+-0xc8000] ;  /* 0xf380000a38747981 */ /* 0x000f68000c1e9b00 */
[----:B------:R-:W5:Y:S04]  /*1860*/  LDG.E.64.CONSTANT R122, desc[UR10][R56.64+-0x1400] ;  /* 0xffec000a387a7981 */ /* 0x000f68000c1e9b00 */
[----:B------:R-:W5:Y:S01]  /*1870*/  LDG.E.64.CONSTANT R118, desc[UR10][R118.64+-0x10] ;  /* 0xfffff00a76767981 */ /* 0x000f62000c1e9b00 */
[----:B------:R-:W-:-:S03]  /*1880*/  DFMA R108, R120, R124, R108 ;  /* 0x0000007c786c722b */ /* 0x000fc6000000006c */
[----:B------:R-:W5:Y:S05]  /*1890*/  LDG.E.64.CONSTANT R14, desc[UR10][R56.64+-0x190000] ;  /* 0xe700000a380e7981 */ /* 0x000f6a000c1e9b00 */
[----:B------:R-:W-:Y:S01]  /*18a0*/  DFMA R4, R108, -R86, R4 ;  /* 0x800000566c04722b */ /* 0x000fe20000000004 */
[----:B------:R-:W-:-:S06]  /*18b0*/  IMAD.WIDE.U32 R108, R42, 0xa00, R22 ;  /* 0x00000a002a6c7825 */ /* 0x000fcc00078e0016 */
[----:B------:R0:W-:Y:S02]  /*18c0*/  STG.E.64 desc[UR10][R76.64], R4 ;  /* 0x000000044c007986 */ /* 0x0001e4000c101b0a */
[----:B0-----:R-:W-:-:S05]  /*18d0*/  IMAD.WIDE.U32 R4, R3, 0x8, R108 ;  /* 0x0000000803047825 */ /* 0x001fca00078e006c */
[----:B------:R-:W5:Y:S01]  /*18e0*/  LDG.E.64 R108, desc[UR10][R4.64] ;  /* 0x0000000a046c7981 */ /* 0x000f62000c1e1b00 */
[----:B--2---:R-:W-:-:S08]  /*18f0*/  DADD R124, R18, R18 ;  /* 0x00000000127c7229 */ /* 0x004fd00000000012 */
[----:B---3--:R-:W-:Y:S02]  /*1900*/  DADD R124, R16, -R124 ;  /* 0x00000000107c7229 */ /* 0x008fe4000000087c */
[----:B----4-:R-:W-:-:S08]  /*1910*/  DADD R16, R32, R32 ;  /* 0x0000000020107229 */ /* 0x010fd00000000020 */
[----:B------:R-:W-:-:S08]  /*1920*/  DADD R18, R18, -R16 ;  /* 0x0000000012127229 */ /* 0x000fd00000000810 */
[--C-:B-----5:R-:W-:Y:S02]  /*1930*/  DADD R18, R18, R38.reuse ;  /* 0x0000000012127229 */ /* 0x120fe40000000026 */
[----:B------:R-:W-:-:S08]  /*1940*/  DADD R38, R38, R38 ;  /* 0x0000000026267229 */ /* 0x000fd00000000026 */
[----:B------:R-:W-:-:S08]  /*1950*/  DADD R38, R32, -R38 ;  /* 0x0000000020267229 */ /* 0x000fd00000000826 */
[----:B------:R-:W-:Y:S02]  /*1960*/  DADD R48, R38, R48 ;  /* 0x0000000026307229 */ /* 0x000fe40000000030 */
[--C-:B------:R-:W-:Y:S02]  /*1970*/  DADD R38, R44, R44.reuse ;  /* 0x000000002c267229 */ /* 0x100fe4000000002c */
[----:B------:R-:W-:-:S08]  /*1980*/  DADD R44, -R16, R44 ;  /* 0x00000000102c7229 */ /* 0x000fd0000000012c */
[----:B------:R-:W-:Y:S02]  /*1990*/  DADD R44, R44, R36 ;  /* 0x000000002c2c7229 */ /* 0x000fe40000000024 */
[----:B------:R-:W-:-:S06]  /*19a0*/  DADD R38, R50, -R38 ;  /* 0x0000000032267229 */ /* 0x000fcc0000000826 */
[----:B------:R-:W-:Y:S02]  /*19b0*/  DMUL R44, R98, R44 ;  /* 0x0000002c622c7228 */ /* 0x000fe40000000000 */
[----:B------:R-:W-:Y:S02]  /*19c0*/  DADD R38, R32, R38 ;  /* 0x0000000020267229 */ /* 0x000fe40000000026 */
[----:B------:R-:W-:-:S06]  /*19d0*/  DADD R36, R36, R36 ;  /* 0x0000000024247229 */ /* 0x000fcc0000000024 */
[----:B------:R-:W-:Y:S02]  /*19e0*/  DFMA R38, R102, R38, -R44 ;  /* 0x000000266626722b */ /* 0x000fe4000000082c */
[----:B------:R-:W-:Y:S02]  /*19f0*/  DADD R44, -R16, R74 ;  /* 0x00000000102c7229 */ /* 0x000fe4000000014a */
[----:B------:R-:W-:Y:S02]  /*1a00*/  DADD R16, R68, R68 ;  /* 0x0000000044107229 */ /* 0x000fe40000000044 */
[----:B------:R-:W-:Y:S02]  /*1a10*/  DADD R36, R32, -R36 ;  /* 0x0000000020247229 */ /* 0x000fe40000000824 */
[----:B------:R-:W-:-:S04]  /*1a20*/  DADD R74, R74, R74 ;  /* 0x000000004a4a7229 */ /* 0x000fc8000000004a */
[----:B------:R-:W-:Y:S02]  /*1a30*/  DADD R88, R88, -R16 ;  /* 0x0000000058587229 */ /* 0x000fe40000000810 */
[----:B------:R-:W-:Y:S02]  /*1a40*/  DADD R16, R92, R92 ;  /* 0x000000005c107229 */ /* 0x000fe4000000005c */
[----:B------:R-:W-:Y:S02]  /*1a50*/  DADD R82, R36, R82 ;  /* 0x0000000024527229 */ /* 0x000fe40000000052 */
[----:B------:R-:W-:Y:S02]  /*1a60*/  DADD R44, R44, R96 ;  /* 0x000000002c2c7229 */ /* 0x000fe40000000060 */
[----:B------:R-:W-:Y:S02]  /*1a70*/  DADD R124, R124, R32 ;  /* 0x000000007c7c7229 */ /* 0x000fe40000000020 */
[----:B------:R-:W-:-:S02]  /*1a80*/  DMUL R18, R94, R18 ;  /* 0x000000125e127228 */ /* 0x000fc40000000000 */
[----:B------:R-:W-:Y:S02]  /*1a90*/  DADD R36, R78, R78 ;  /* 0x000000004e247229 */ /* 0x000fe4000000004e */
[----:B------:R-:W-:Y:S02]  /*1aa0*/  DADD R74, R100, -R74 ;  /* 0x00000000644a7229 */ /* 0x000fe4000000084a */
[----:B------:R-:W-:Y:S02]  /*1ab0*/  DADD R96, R96, R96 ;  /* 0x0000000060607229 */ /* 0x000fe40000000060 */
[----:B------:R-:W-:Y:S02]  /*1ac0*/  DADD R68, -R16, R68 ;  /* 0x0000000010447229 */ /* 0x000fe40000000144 */
[----:B------:R-:W-:Y:S02]  /*1ad0*/  DFMA R18, R104, R124, -R18 ;  /* 0x0000007c6812722b */ /* 0x000fe40000000812 */
[----:B------:R-:W-:-:S02]  /*1ae0*/  DADD R36, R90, -R36 ;  /* 0x000000005a247229 */ /* 0x000fc40000000824 */
[C---:B------:R-:W-:Y:S02]  /*1af0*/  DADD R74, R32.reuse, R74 ;  /* 0x00000000204a7229 */ /* 0x040fe4000000004a */
[----:B------:R-:W-:Y:S02]  /*1b00*/  DADD R96, R32, -R96 ;  /* 0x0000000020607229 */ /* 0x000fe40000000860 */
[----:B------:R-:W-:Y:S02]  /*1b10*/  DADD R78, R78, -R16 ;  /* 0x000000004e4e7229 */ /* 0x000fe40000000810 */
[----:B------:R-:W-:Y:S02]  /*1b20*/  DADD R68, R68, R40 ;  /* 0x0000000044447229 */ /* 0x000fe40000000028 */
[----:B------:R-:W-:Y:S02]  /*1b30*/  DFMA R38, R6, R82, R38 ;  /* 0x000000520626722b */ /* 0x000fe40000000026 */
[----:B------:R-:W-:-:S02]  /*1b40*/  DADD R88, R92, R88 ;  /* 0x000000005c587229 */ /* 0x000fc40000000058 */
[----:B------:R-:W-:Y:S02]  /*1b50*/  DMUL R44, R46, R44 ;  /* 0x0000002c2e2c7228 */ /* 0x000fe40000000000 */
[----:B------:R-:W-:Y:S02]  /*1b60*/  DADD R32, R106, R106 ;  /* 0x000000006a207229 */ /* 0x000fe4000000006a */
[----:B------:R-:W-:Y:S02]  /*1b70*/  DADD R40, R40, R40 ;  /* 0x0000000028287229 */ /* 0x000fe40000000028 */
[----:B------:R-:W-:Y:S02]  /*1b80*/  DFMA R18, R54, R48, R18 ;  /* 0x000000303612722b */ /* 0x000fe40000000012 */
[----:B------:R-:W-:Y:S02]  /*1b90*/  DADD R36, R36, R92 ;  /* 0x0000000024247229 */ /* 0x000fe4000000005c */
[----:B------:R-:W-:-:S02]  /*1ba0*/  DADD R78, R78, R110 ;  /* 0x000000004e4e7229 */ /* 0x000fc4000000006e */
[----:B------:R-:W-:Y:S02]  /*1bb0*/  DFMA R38, -R102, R88, R38 ;  /* 0x000000586626722b */ /* 0x000fe40000000126 */
[----:B------:R-:W-:Y:S02]  /*1bc0*/  DFMA R44, R34, R74, -R44 ;  /* 0x0000004a222c722b */ /* 0x000fe4000000082c */
[----:B------:R-:W-:Y:S02]  /*1bd0*/  DADD R84, R96, R84 ;  /* 0x0000000060547229 */ /* 0x000fe40000000054 */
[----:B------:R-:W-:Y:S02]  /*1be0*/  DADD R110, R110, R110 ;  /* 0x000000006e6e7229 */ /* 0x000fe4000000006e */
[----:B------:R-:W-:Y:S02]  /*1bf0*/  DADD R32, R114, -R32 ;  /* 0x0000000072207229 */ /* 0x000fe40000000820 */
[----:B------:R-:W-:-:S02]  /*1c00*/  DADD R40, R92, -R40 ;  /* 0x000000005c287229 */ /* 0x000fc40000000828 */
[----:B------:R-:W-:Y:S02]  /*1c10*/  DFMA R18, -R104, R36, R18 ;  /* 0x000000246812722b */ /* 0x000fe40000000112 */
[----:B------:R-:W-:Y:S02]  /*1c20*/  DFMA R38, R98, R68, R38 ;  /* 0x000000446226722b */ /* 0x000fe40000000026 */
[----:B------:R-:W-:Y:S02]  /*1c30*/  DFMA R44, R62, R84, R44 ;  /* 0x000000543e2c722b */ /* 0x000fe4000000002c */
[----:B------:R-:W-:Y:S02]  /*1c40*/  DADD R36, R116, R116 ;  /* 0x0000000074247229 */ /* 0x000fe40000000074 */
[C---:B------:R-:W-:Y:S02]  /*1c50*/  DADD R110, R92.reuse, -R110 ;  /* 0x000000005c6e7229 */ /* 0x040fe4000000086e */
[----:B------:R-:W-:-:S02]  /*1c60*/  DADD R32, R92, R32 ;  /* 0x000000005c207229 */ /* 0x000fc40000000020 */
[----:B------:R-:W-:Y:S02]  /*1c70*/  DADD R16, -R16, R106 ;  /* 0x0000000010107229 */ /* 0x000fe4000000016a */
[----:B------:R-:W-:Y:S02]  /*1c80*/  DADD R40, R40, R122 ;  /* 0x0000000028287229 */ /* 0x000fe4000000007a */
[----:B------:R-:W-:Y:S02]  /*1c90*/  DFMA R18, R94, R78, R18 ;  /* 0x0000004e5e12722b */ /* 0x000fe40000000012 */
[----:B------:R-:W-:Y:S02]  /*1ca0*/  DADD R110, R110, R118 ;  /* 0x000000006e6e7229 */ /* 0x000fe40000000076 */
[----:B------:R-:W-:Y:S02]  /*1cb0*/  DFMA R32, -R34, R32, R44 ;  /* 0x000000202220722b */ /* 0x000fe4000000012c */
[----:B------:R-:W-:-:S02]  /*1cc0*/  DADD R36, R92, -R36 ;  /* 0x000000005c247229 */ /* 0x000fc40000000824 */
[----:B------:R-:W-:Y:S02]  /*1cd0*/  DADD R16, R16, R116 ;  /* 0x0000000010107229 */ /* 0x000fe40000000074 */
[----:B------:R-:W-:Y:S02]  /*1ce0*/  DFMA R38, -R6, R40, R38 ;  /* 0x000000280626722b */ /* 0x000fe40000000126 */
[----:B------:R-:W-:Y:S02]  /*1cf0*/  DFMA R18, -R54, R110, R18 ;  /* 0x0000006e3612722b */ /* 0x000fe40000000112 */
[----:B------:R-:W-:Y:S02]  /*1d00*/  DADD R14, R36, R14 ;  /* 0x00000000240e7229 */ /* 0x000fe4000000000e */
[----:B------:R-:W-:Y:S02]  /*1d10*/  DFMA R16, R46, R16, R32 ;  /* 0x000000102e10722b */ /* 0x000fe40000000020 */
[----:B------:R-:W-:-:S06]  /*1d20*/  DMUL R38, R112, R38 ;  /* 0x0000002670267228 */ /* 0x000fcc0000000000 */
[----:B------:R-:W-:Y:S02]  /*1d30*/  DFMA R14, -R62, R14, R16 ;  /* 0x0000000e3e0e722b */ /* 0x000fe40000000110 */
[----:B------:R-:W-:-:S08]  /*1d40*/  DFMA R18, R80, R18, R38 ;  /* 0x000000125012722b */ /* 0x000fd00000000026 */
[----:B------:R-:W-:-:S08]  /*1d50*/  DFMA R14, R120, R14, R18 ;  /* 0x0000000e780e722b */ /* 0x000fd00000000012 */
[----:B------:R-:W-:-:S07]  /*1d60*/  DFMA R14, R14, -R86, R108 ;  /* 0x800000560e0e722b */ /* 0x000fce000000006c */
[----:B------:R0:W-:Y:S04]  /*1d70*/  STG.E.64 desc[UR10][R4.64], R14 ;  /* 0x0000000e04007986 */ /* 0x0001e8000c101b0a */
.L_x_1:
[----:B------:R-:W-:Y:S05]  /*1d80*/  BSYNC.RECONVERGENT B1 ;  /* 0x0000000000017941 */ /* 0x000fea0003800200 */
.L_x_0:
[C---:B------:R-:W-:Y:S01]  /*1d90*/  ISETP.LT.OR P1, PT, R2.reuse, UR5, P1 ;  /* 0x0000000502007c0c */ /* 0x040fe20008f21670 */
[----:B------:R-:W-:Y:S03]  /*1da0*/  BSSY.RECONVERGENT B1, `(.L_x_4) ;  /* 0x000018e000017945 */ /* 0x000fe60003800200 */
[----:B------:R-:W-:-:S13]  /*1db0*/  ISETP.GT.U32.OR P1, PT, R2, UR9, P1 ;  /* 0x0000000902007c0c */ /* 0x000fda0008f24470 */
[----:B------:R-:W-:Y:S05]  /*1dc0*/  @P1 BRA `(.L_x_5) ;  /* 0x00000018002c1947 */ /* 0x000fea0003800000 */
[----:B0-----:R-:W-:-:S04]  /*1dd0*/  IMAD.WIDE.U32 R14, R42, 0xa00, R64 ;  /* 0x00000a002a0e7825 */ /* 0x001fc800078e0040 */
[----:B------:R-:W-:-:S05]  /*1de0*/  IMAD.WIDE.U32 R18, R2, 0x8, R14 ;  /* 0x0000000802127825 */ /* 0x000fca00078e000e */
[----:B------:R-:W2:Y:S01]  /*1df0*/  LDG.E.64.CONSTANT R16, desc[UR10][R18.64] ;  /* 0x0000000a12107981 */ /* 0x000ea2000c1e9b00 */
[----:B------:R-:W-:Y:S01]  /*1e00*/  MOV R4, 0x1 ;  /* 0x0000000100047802 */ /* 0x000fe20000000f00 */
        /* <DEDUP_REMOVED lines=17> */
.L_x_7:
[----:B------:R-:W-:Y:S05]  /*1f20*/  BSYNC.RECONVERGENT B2 ;  /* 0x0000000000027941 */ /* 0x000fea0003800200 */
.L_x_6:
[----:B------:R-:W0:Y:S01]  /*1f30*/  LDC.64 R94, c[0x0][0x3e8] ;  /* 0x0000fa00ff5e7b82 */ /* 0x000e220000000a00 */
[----:B------:R-:W-:Y:S01]  /*1f40*/  IMAD.WIDE.U32 R32, R42, 0xa00, R66 ;  /* 0x00000a002a207825 */ /* 0x000fe200078e0042 */
[----:B------:R-:W2:Y:S03]  /*1f50*/  LDG.E.64.CONSTANT R84, desc[UR10][R18.64+0x8] ;  /* 0x0000080a12547981 */ /* 0x000ea6000c1e9b00 */
[C---:B------:R-:W-:Y:S01]  /*1f60*/  IMAD.WIDE R90, R2.reuse, 0x8, R14 ;  /* 0x00000008025a7825 */ /* 0x040fe200078e020e */
[----:B------:R-:W3:Y:S03]  /*1f70*/  LDG.E.64.CONSTANT R106, desc[UR10][R18.64+0xa00] ;  /* 0x000a000a126a7981 */ /* 0x000ee6000c1e9b00 */
[C---:B------:R-:W-:Y:S01]  /*1f80*/  IMAD.WIDE.U32 R100, R2.reuse, 0x8, R32 ;  /* 0x0000000802647825 */ /* 0x040fe200078e0020 */
[----:B------:R-:W3:Y:S04]  /*1f90*/  LDG.E.64.CONSTANT R88, desc[UR10][R52.64+0x8] ;  /* 0x0000080a34587981 */ /* 0x000ee8000c1e9b00 */
[----:B------:R-:W4:Y:S04]  /*1fa0*/  LDG.E.64.CONSTANT R92, desc[UR10][R100.64+0x8] ;  /* 0x0000080a645c7981 */ /* 0x000f28000c1e9b00 */
[----:B------:R-:W5:Y:S04]  /*1fb0*/  LDG.E.64.CONSTANT R4, desc[UR10][R100.64] ;  /* 0x0000000a64047981 */ /* 0x000f68000c1e9b00 */
[----:B------:R-:W2:Y:S01]  /*1fc0*/  LDG.E.64.CONSTANT R104, desc[UR10][R100.64+0x10] ;  /* 0x0000100a64687981 */ /* 0x000ea2000c1e9b00 */
[----:B0-----:R-:W-:-:S03]  /*1fd0*/  IMAD.WIDE.U32 R6, R2, 0x8, R94 ;  /* 0x0000000802067825 */ /* 0x001fc600078e005e */
[----:B------:R-:W3:Y:S01]  /*1fe0*/  LDG.E.64.CONSTANT R90, desc[UR10][R90.64+-0x8] ;  /* 0xfffff80a5a5a7981 */ /* 0x000ee2000c1e9b00 */
[----:B------:R-:W-:-:S03]  /*1ff0*/  IMAD.WIDE R32, R2, 0x8, R32 ;  /* 0x0000000802207825 */ /* 0x000fc600078e0220 */
[----:B------:R-:W3:Y:S04]  /*2000*/  LDG.E.64.CONSTANT R98, desc[UR10][R6.64+0x8] ;  /* 0x0000080a06627981 */ /* 0x000ee8000c1e9b00 */
[----:B------:R-:W3:Y:S01]  /*2010*/  LDG.E.64.CONSTANT R96, desc[UR10][R32.64+-0x8] ;  /* 0xfffff80a20607981 */ /* 0x000ee2000c1e9b00 */
[----:B------:R-:W-:-:S03]  /*2020*/  IMAD.WIDE R94, R2, 0x8, R94 ;  /* 0x00000008025e7825 */ /* 0x000fc600078e025e */
[----:B------:R0:W3:Y:S04]  /*2030*/  LDG.E.64.CONSTANT R102, desc[UR10][R6.64] ;  /* 0x0000000a06667981 */ /* 0x0000e8000c1e9b00 */
[----:B------:R-:W3:Y:S04]  /*2040*/  LDG.E.64.CONSTANT R94, desc[UR10][R94.64+-0x8] ;  /* 0xfffff80a5e5e7981 */ /* 0x000ee8000c1e9b00 */
[----:B------:R-:W3:Y:S01]  /*2050*/  LDG.E.64.CONSTANT R112, desc[UR10][R32.64+-0x10] ;  /* 0xfffff00a20707981 */ /* 0x000ee2000c1e9b00 */
[----:B0-----:R-:W0:Y:S03]  /*2060*/  LDC.64 R6, c[0x0][0x3f8] ;  /* 0x0000fe00ff067b82 */ /* 0x001e260000000a00 */
[----:B------:R-:W3:Y:S04]  /*2070*/  LDG.E.64.CONSTANT R40, desc[UR10][R100.64+0xa00] ;  /* 0x000a000a64287981 */ /* 0x000ee8000c1e9b00 */
[----:B------:R-:W3:Y:S04]  /*2080*/  LDG.E.64.CONSTANT R116, desc[UR10][R100.64+0x1400] ;  /* 0x0014000a64747981 */ /* 0x000ee8000c1e9b00 */
[----:B------:R-:W3:Y:S04]  /*2090*/  LDG.E.64.CONSTANT R46, desc[UR10][R52.64] ;  /* 0x0000000a342e7981 */ /* 0x000ee8000c1e9b00 */
[----:B------:R-:W3:Y:S04]  /*20a0*/  LDG.E.64.CONSTANT R44, desc[UR10][R100.64+-0xa00] ;  /* 0xfff6000a642c7981 */ /* 0x000ee8000c1e9b00 */
[----:B------:R-:W3:Y:S04]  /*20b0*/  LDG.E.64.CONSTANT R48, desc[UR10][R100.64+-0x1400] ;  /* 0xffec000a64307981 */ /* 0x000ee8000c1e9b00 */
[----:B------:R-:W3:Y:S01]  /*20c0*/  LDG.E.64.CONSTANT R32, desc[UR10][R100.64+0xc8000] ;  /* 0x0c80000a64207981 */ /* 0x000ee2000c1e9b00 */
[----:B0-----:R-:W-:-:S03]  /*20d0*/  IMAD.WIDE.U32 R80, R26, 0x8, R6 ;  /* 0x000000081a507825 */ /* 0x001fc600078e0006 */
[----:B------:R-:W3:Y:S04]  /*20e0*/  LDG.E.64.CONSTANT R36, desc[UR10][R18.64+-0xc8000] ;  /* 0xf380000a12247981 */ /* 0x000ee8000c1e9b00 */
[----:B------:R-:W3:Y:S04]  /*20f0*/  LDG.E.64.CONSTANT R34, desc[UR10][R80.64] ;  /* 0x0000000a50227981 */ /* 0x000ee8000c1e9b00 */
[----:B------:R-:W3:Y:S04]  /*2100*/  LDG.E.64.CONSTANT R14, desc[UR10][R80.64+-0x8] ;  /* 0xfffff80a500e7981 */ /* 0x000ee8000c1e9b00 */
[----:B------:R-:W3:Y:S04]  /*2110*/  LDG.E.64.CONSTANT R50, desc[UR10][R100.64+0x190000] ;  /* 0x1900000a64327981 */ /* 0x000ee8000c1e9b00 */
[----:B------:R-:W3:Y:S04]  /*2120*/  LDG.E.64.CONSTANT R54, desc[UR10][R100.64+-0xc8000] ;  /* 0xf380000a64367981 */ /* 0x000ee8000c1e9b00 */
[----:B------:R-:W3:Y:S04]  /*2130*/  LDG.E.64.CONSTANT R6, desc[UR10][R18.64+0xc8000] ;  /* 0x0c80000a12067981 */ /* 0x000ee8000c1e9b00 */
[----:B------:R-:W3:Y:S01]  /*2140*/  LDG.E.64.CONSTANT R38, desc[UR10][R80.64+0x8] ;  /* 0x0000080a50267981 */ /* 0x000ee2000c1e9b00 */
[----:B------:R-:W-:-:S03]  /*2150*/  IMAD.WIDE.U32 R118, R42, 0xa00, R30 ;  /* 0x00000a002a767825 */ /* 0x000fc600078e001e */
[----:B------:R-:W3:Y:S04]  /*2160*/  LDG.E.64.CONSTANT R74, desc[UR10][R100.64+-0x190000] ;  /* 0xe700000a644a7981 */ /* 0x000ee8000c1e9b00 */
[----:B------:R5:W3:Y:S01]  /*2170*/  LDG.E.64.CONSTANT R62, desc[UR10][R18.64+-0xa00] ;  /* 0xfff6000a123e7981 */ /* 0x000ae2000c1e9b00 */
[----:B------:R-:W-:-:S03]  /*2180*/  IMAD.WIDE.U32 R76, R2, 0x8, R118 ;  /* 0x00000008024c7825 */ /* 0x000fc600078e0076 */
[----:B------:R-:W3:Y:S04]  /*2190*/  LDG.E.64.CONSTANT R56, desc[UR10][R52.64+-0x8] ;  /* 0xfffff80a34387981 */ /* 0x000ee8000c1e9b00 */
[----:B------:R-:W3:Y:S04]  /*21a0*/  LDG.E.64.CONSTANT R30, desc[UR10][R76.64+0x8] ;  /* 0x0000080a4c1e7981 */ /* 0x000ee8000c1e9b00 */
[----:B------:R-:W3:Y:S04]  /*21b0*/  LDG.E.64.CONSTANT R78, desc[UR10][R76.64+0x10] ;  /* 0x0000100a4c4e7981 */ /* 0x000ee8000c1e9b00 */
[----:B------:R-:W3:Y:S04]  /*21c0*/  LDG.E.64.CONSTANT R68, desc[UR10][R76.64+0xa00] ;  /* 0x000a000a4c447981 */ /* 0x000ee8000c1e9b00 */
[----:B------:R-:W3:Y:S04]  /*21d0*/  LDG.E.64.CONSTANT R82, desc[UR10][R76.64] ;  /* 0x0000000a4c527981 */ /* 0x000ee8000c1e9b00 */
[----:B------:R-:W3:Y:S01]  /*21e0*/  LDG.E.64.CONSTANT R80, desc[UR10][R76.64+0x1400] ;  /* 0x0014000a4c507981 */ /* 0x000ee2000c1e9b00 */
[----:B------:R-:W-:Y:S01]  /*21f0*/  IMAD.WIDE R118, R2, 0x8, R118 ;  /* 0x0000000802767825 */ /* 0x000fe200078e0276 */
[----:B------:R-:W-:Y:S01]  /*2200*/  DADD R114, R16, R16 ;  /* 0x0000000010727229 */ /* 0x000fe20000000010 */
[----:B------:R-:W0:Y:S01]  /*2210*/  LDC.64 R16, c[0x0][0x3d0] ;  /* 0x0000f400ff107b82 */ /* 0x000e220000000a00 */
[----:B------:R-:W3:Y:S04]  /*2220*/  LDG.E.64.CONSTANT R110, desc[UR10][R76.64+-0x1400] ;  /* 0xffec000a4c6e7981 */ /* 0x000ee8000c1e9b00 */
[----:B------:R-:W3:Y:S04]  /*2230*/  LDG.E.64.CONSTANT R120, desc[UR10][R76.64+0x190000] ;  /* 0x1900000a4c787981 */ /* 0x000ee8000c1e9b00 */
[----:B------:R-:W3:Y:S01]  /*2240*/  LDG.E.64.CONSTANT R124, desc[UR10][R76.64+-0x190000] ;  /* 0xe700000a4c7c7981 */ /* 0x000ee2000c1e9b00 */
[----:B----4-:R-:W-:-:S02]  /*2250*/  DADD R108, R92, R92 ;  /* 0x000000005c6c7229 */ /* 0x010fc4000000005c */
[----:B-----5:R-:W-:-:S06]  /*2260*/  DADD R18, R4, R4 ;  /* 0x0000000004127229 */ /* 0x020fcc0000000004 */
[----:B--2---:R-:W-:Y:S02]  /*2270*/  DADD R104, R104, -R108 ;  /* 0x0000000068687229 */ /* 0x004fe4000000086c */
[----:B------:R-:W-:Y:S01]  /*2280*/  DADD R108, R92, -R18 ;  /* 0x000000005c6c7229 */ /* 0x000fe20000000812 */
[----:B------:R-:W1:Y:S01]  /*2290*/  LDC.64 R92, c[0x0][0x400] ;  /* 0x00010000ff5c7b82 */ /* 0x000e620000000a00 */
[----:B---3--:R-:W-:Y:S01]  /*22a0*/  DMUL R84, R84, R98 ;  /* 0x0000006254547228 */ /* 0x008fe20000000000 */
[----:B------:R-:W2:Y:S01]  /*22b0*/  LDG.E.64.CONSTANT R98, desc[UR10][R118.64+-0x8] ;  /* 0xfffff80a76627981 */ /* 0x000ea2000c1e9b00 */
[----:B------:R-:W-:-:S04]  /*22c0*/  DADD R100, R96, R96 ;  /* 0x0000000060647229 */ /* 0x000fc80000000060 */
[----:B------:R-:W-:Y:S01]  /*22d0*/  DADD R108, R108, R96 ;  /* 0x000000006c6c7229 */ /* 0x000fe20000000060 */
[----:B------:R-:W3:Y:S01]  /*22e0*/  LDG.E.64.CONSTANT R96, desc[UR10][R76.64+-0xa00] ;  /* 0xfff6000a4c607981 */ /* 0x000ee2000c1e9b00 */
[----:B------:R-:W-:Y:S02]  /*22f0*/  DMUL R102, R114, R102 ;  /* 0x0000006672667228 */ /* 0x000fe40000000000 */
[----:B------:R-:W-:Y:S02]  /*2300*/  DADD R100, R4, -R100 ;  /* 0x0000000004647229 */ /* 0x000fe40000000864 */
[----:B------:R-:W-:Y:S02]  /*2310*/  DMUL R94, R90, R94 ;  /* 0x0000005e5a5e7228 */ /* 0x000fe40000000000 */
[----:B------:R-:W-:Y:S01]  /*2320*/  DADD R104, R104, R4 ;  /* 0x0000000068687229 */ /* 0x000fe20000000004 */
[----:B------:R-:W4:Y:S01]  /*2330*/  LDG.E.64.CONSTANT R90, desc[UR10][R118.64+-0x10] ;  /* 0xfffff00a765a7981 */ /* 0x000f22000c1e9b00 */
[----:B------:R-:W-:-:S02]  /*2340*/  DMUL R108, R102, R108 ;  /* 0x0000006c666c7228 */ /* 0x000fc40000000000 */
[----:B------:R-:W-:Y:S01]  /*2350*/  DADD R112, R100, R112 ;  /* 0x0000000064707229 */ /* 0x000fe20000000070 */
[C---:B-1----:R-:W-:Y:S01]  /*2360*/  IMAD.WIDE.U32 R92, R2.reuse, 0x8, R92 ;  /* 0x00000008025c7825 */ /* 0x042fe200078e005c */
[----:B------:R-:W-:Y:S02]  /*2370*/  DADD R100, R40, R40 ;  /* 0x0000000028647229 */ /* 0x000fe40000000028 */
[----:B------:R-:W-:Y:S01]  /*2380*/  DMUL R106, R88, R106 ;  /* 0x0000006a586a7228 */ /* 0x000fe20000000000 */
[----:B0-----:R-:W-:Y:S02]  /*2390*/  IMAD.WIDE.U32 R88, R2, 0x8, R16 ;  /* 0x0000000802587825 */ /* 0x001fe400078e0010 */
[----:B------:R-:W5:Y:S01]  /*23a0*/  LDG.E.64.CONSTANT R92, desc[UR10][R92.64] ;  /* 0x0000000a5c5c7981 */ /* 0x000f62000c1e9b00 */
[----:B------:R-:W-:-:S03]  /*23b0*/  DFMA R104, R84, R104, -R108 ;  /* 0x000000685468722b */ /* 0x000fc6000000086c */
[----:B------:R-:W5:Y:S04]  /*23c0*/  LDG.E.64.CONSTANT R16, desc[UR10][R58.64] ;  /* 0x0000000a3a107981 */ /* 0x000f68000c1e9b00 */
[----:B------:R-:W5:Y:S01]  /*23d0*/  LDG.E.64.CONSTANT R108, desc[UR10][R76.64+0xc8000] ;  /* 0x0c80000a4c6c7981 */ /* 0x000f62000c1e9b00 */
[----:B------:R-:W-:Y:S02]  /*23e0*/  DADD R116, R116, -R100 ;  /* 0x0000000074747229 */ /* 0x000fe40000000864 */
[----:B------:R-:W-:Y:S01]  /*23f0*/  DADD R122, -R18, R40 ;  /* 0x00000000127a7229 */ /* 0x000fe20000000128 */
[----:B------:R-:W5:Y:S04]  /*2400*/  LDG.E.64.CONSTANT R100, desc[UR10][R60.64] ;  /* 0x0000000a3c647981 */ /* 0x000f68000c1e9b00 */
[----:B------:R-:W5:Y:S04]  /*2410*/  LDG.E.64.CONSTANT R88, desc[UR10][R88.64] ;  /* 0x0000000a58587981 */ /* 0x000f68000c1e9b00 */
[----:B------:R-:W5:Y:S01]  /*2420*/  LDG.E.64.CONSTANT R40, desc[UR10][R12.64] ;  /* 0x0000000a0c287981 */ /* 0x000f62000c1e9b00 */
[----:B------:R-:W-:-:S03]  /*2430*/  DMUL R46, R46, R114 ;  /* 0x000000722e2e7228 */ /* 0x000fc60000000000 */
[----:B------:R-:W5:Y:S01]  /*2440*/  LDG.E.64.CONSTANT R118, desc[UR10][R10.64] ;  /* 0x0000000a0a767981 */ /* 0x000f62000c1e9b00 */
[----:B------:R-:W-:Y:S02]  /*2450*/  DADD R122, R122, R44 ;  /* 0x000000007a7a7229 */ /* 0x000fe4000000002c */
[----:B------:R-:W-:-:S06]  /*2460*/  DADD R116, R4, R116 ;  /* 0x0000000004747229 */ /* 0x000fcc0000000074 */
[----:B------:R-:W-:-:S08]  /*2470*/  DMUL R122, R46, R122 ;  /* 0x0000007a2e7a7228 */ /* 0x000fd00000000000 */
[----:B------:R-:W-:Y:S01]  /*2480*/  DFMA R122, R106, R116, -R122 ;  /* 0x000000746a7a722b */ /* 0x000fe2000000087a */
[----:B------:R0:W5:Y:S01]  /*2490*/  LDG.E.64.CONSTANT R116, desc[UR10][R76.64+-0xc8000] ;  /* 0xf380000a4c747981 */ /* 0x000162000c1e9b00 */
[----:B------:R-:W-:Y:S02]  /*24a0*/  DADD R44, R44, R44 ;  /* 0x000000002c2c7229 */ /* 0x000fe4000000002c */
[----:B------:R-:W-:Y:S01]  /*24b0*/  DMUL R114, R34, R114 ;  /* 0x0000007222727228 */ /* 0x000fe20000000000 */
[----:B------:R-:W-:-:S05]  /*24c0*/  IMAD.WIDE.U32 R34, R42, 0xa00, R28 ;  /* 0x00000a002a227825 */ /* 0x000fca00078e001c */
[----:B------:R-:W-:Y:S01]  /*24d0*/  DADD R44, R4, -R44 ;  /* 0x00000000042c7229 */ /* 0x000fe2000000082c */
[----:B------:R-:W-:-:S07]  /*24e0*/  IMAD.WIDE.U32 R34, R2, 0x8, R34 ;  /* 0x0000000802227825 */ /* 0x000fce00078e0022 */
[----:B------:R-:W-:Y:S02]  /*24f0*/  DADD R48, R44, R48 ;  /* 0x000000002c307229 */ /* 0x000fe40000000030 */
[----:B------:R-:W5:Y:S01]  /*2500*/  LDG.E.64 R44, desc[UR10][R34.64] ;  /* 0x0000000a222c7981 */ /* 0x000f62000c1e1b00 */
[--C-:B------:R-:W-:Y:S02]  /*2510*/  DADD R18, -R18, R32.reuse ;  /* 0x0000000012127229 */ /* 0x100fe40000000120 */
[----:B------:R-:W-:Y:S02]  /*2520*/  DADD R32, R32, R32 ;  /* 0x0000000020207229 */ /* 0x000fe40000000020 */
[----:B------:R-:W-:-:S04]  /*2530*/  DMUL R14, R14, R36 ;  /* 0x000000240e0e7228 */ /* 0x000fc80000000000 */
[----:B------:R-:W-:Y:S02]  /*2540*/  DADD R36, R18, R54 ;  /* 0x0000000012247229 */ /* 0x000fe40000000036 */
[----:B------:R-:W-:Y:S02]  /*2550*/  DADD R32, R50, -R32 ;  /* 0x0000000032207229 */ /* 0x000fe40000000820 */
[----:B------:R-:W-:Y:S02]  /*2560*/  DADD R54, R54, R54 ;  /* 0x0000000036367229 */ /* 0x000fe40000000036 */
[----:B------:R-:W-:Y:S02]  /*2570*/  DMUL R6, R38, R6 ;  /* 0x0000000626067228 */ /* 0x000fe40000000000 */
[----:B------:R-:W-:Y:S02]  /*2580*/  DMUL R36, R114, R36 ;  /* 0x0000002472247228 */ /* 0x000fe40000000000 */
[----:B------:R-:W-:-:S02]  /*2590*/  DADD R18, R4, R32 ;  /* 0x0000000004127229 */ /* 0x000fc40000000020 */
[----:B------:R-:W-:Y:S01]  /*25a0*/  DADD R32, R4, -R54 ;  /* 0x0000000004207229 */ /* 0x000fe20000000836 */
[----:B------:R-:W-:-:S05]  /*25b0*/  IMAD.WIDE.U32 R4, R42, 0xa00, R70 ;  /* 0x00000a002a047825 */ /* 0x000fca00078e0046 */
[----:B------:R-:W-:Y:S01]  /*25c0*/  DFMA R36, R6, R18, -R36 ;  /* 0x000000120624722b */ /* 0x000fe20000000824 */
[----:B------:R-:W-:Y:S01]  /*25d0*/  IMAD.WIDE.U32 R18, R2, 0x8, R4 ;  /* 0x0000000802127825 */ /* 0x000fe200078e0004 */
[----:B------:R-:W-:Y:S02]  /*25e0*/  DADD R38, R32, R74 ;  /* 0x0000000020267229 */ /* 0x000fe4000000004a */
[----:B------:R-:W-:Y:S02]  /*25f0*/  DMUL R56, R56, R62 ;  /* 0x0000003e38387228 */ /* 0x000fe40000000000 */
[----:B------:R-:W5:Y:S01]  /*2600*/  LDG.E.64.CONSTANT R32, desc[UR10][R18.64+0x8] ;  /* 0x0000080a12207981 */ /* 0x000f62000c1e9b00 */
[----:B------:R-:W-:-:S03]  /*2610*/  DADD R50, R30, R30 ;  /* 0x000000001e327229 */ /* 0x000fc6000000001e */
[----:B------:R-:W-:Y:S01]  /*2620*/  DFMA R38, R14, R38, R36 ;  /* 0x000000260e26722b */ /* 0x000fe20000000024 */
[----:B------:R-:W-:Y:S01]  /*2630*/  IMAD.WIDE R74, R2, 0x8, R4 ;  /* 0x00000008024a7825 */ /* 0x000fe200078e0204 */
[----:B------:R-:W-:Y:S01]  /*2640*/  DFMA R122, R56, R48, R122 ;  /* 0x00000030387a722b */ /* 0x000fe2000000007a */
[----:B------:R-:W5:Y:S04]  /*2650*/  LDG.E.64.CONSTANT R36, desc[UR10][R18.64+0x10] ;  /* 0x0000100a12247981 */ /* 0x000f68000c1e9b00 */
[----:B------:R-:W5:Y:S01]  /*2660*/  LDG.E.64.CONSTANT R48, desc[UR10][R18.64] ;  /* 0x0000000a12307981 */ /* 0x000f62000c1e9b00 */
[----:B------:R-:W-:Y:S02]  /*2670*/  DADD R78, R78, -R50 ;  /* 0x000000004e4e7229 */ /* 0x000fe40000000832 */
[----:B------:R-:W-:Y:S01]  /*2680*/  DADD R54, R68, R68 ;  /* 0x0000000044367229 */ /* 0x000fe20000000044 */
[----:B------:R-:W5:Y:S01]  /*2690*/  LDG.E.64.CONSTANT R50, desc[UR10][R74.64+-0x8] ;  /* 0xfffff80a4a327981 */ /* 0x000f62000c1e9b00 */
[----:B------:R-:W-:-:S02]  /*26a0*/  DADD R4, R82, R82 ;  /* 0x0000000052047229 */ /* 0x000fc40000000052 */
[----:B------:R-:W-:Y:S01]  /*26b0*/  DFMA R104, R94, R112, R104 ;  /* 0x000000705e68722b */ /* 0x000fe20000000068 */
[----:B------:R-:W5:Y:S03]  /*26c0*/  LDG.E.64.CONSTANT R62, desc[UR10][R18.64+0x1400] ;  /* 0x0014000a123e7981 */ /* 0x000f66000c1e9b00 */
[----:B------:R-:W-:Y:S02]  /*26d0*/  DADD R80, R80, -R54 ;  /* 0x0000000050507229 */ /* 0x000fe40000000836 */
[----:B0-----:R-:W-:Y:S01]  /*26e0*/  DADD R76, R30, -R4 ;  /* 0x000000001e4c7229 */ /* 0x001fe20000000804 */
[----:B------:R-:W5:Y:S01]  /*26f0*/  LDG.E.64.CONSTANT R54, desc[UR10][R18.64+0xa00] ;  /* 0x000a000a12367981 */ /* 0x000f62000c1e9b00 */
[----:B------:R-:W-:-:S03]  /*2700*/  DADD R78, R78, R82 ;  /* 0x000000004e4e7229 */ /* 0x000fc60000000052 */
[----:B------:R-:W5:Y:S01]  /*2710*/  LDG.E.64.CONSTANT R30, desc[UR10][R74.64+-0x10] ;  /* 0xfffff00a4a1e7981 */ /* 0x000f62000c1e9b00 */
[----:B------:R-:W-:Y:S02]  /*2720*/  DADD R80, R82, R80 ;  /* 0x0000000052507229 */ /* 0x000fe40000000050 */
[----:B------:R-:W-:Y:S02]  /*2730*/  DADD R68, -R4, R68 ;  /* 0x0000000004447229 */ /* 0x000fe40000000144 */
[----:B------:R-:W-:-:S04]  /*2740*/  DFMA R104, -R84, R78, R104 ;  /* 0x0000004e5468722b */ /* 0x000fc80000000168 */
[----:B------:R-:W-:Y:S01]  /*2750*/  DFMA R122, -R106, R80, R122 ;  /* 0x000000506a7a722b */ /* 0x000fe2000000017a */
[----:B------:R-:W5:Y:S01]  /*2760*/  LDG.E.64.CONSTANT R74, desc[UR10][R18.64+-0xa00] ;  /* 0xfff6000a124a7981 */ /* 0x000f62000c1e9b00 */
[--C-:B--2---:R-:W-:Y:S02]  /*2770*/  DADD R76, R76, R98.reuse ;  /* 0x000000004c4c7229 */ /* 0x104fe40000000062 */
[----:B------:R-:W-:Y:S02]  /*2780*/  DADD R98, R98, R98 ;  /* 0x0000000062627229 */ /* 0x000fe40000000062 */
[----:B---3--:R-:W-:-:S06]  /*2790*/  DADD R80, R96, R96 ;  /* 0x0000000060507229 */ /* 0x008fcc0000000060 */
[----:B------:R-:W-:Y:S02]  /*27a0*/  DADD R98, R82, -R98 ;  /* 0x0000000052627229 */ /* 0x000fe40000000862 */
[----:B------:R-:W-:Y:S02]  /*27b0*/  DADD R78, R68, R96 ;  /* 0x00000000444e7229 */ /* 0x000fe40000000060 */
[----:B------:R-:W-:Y:S01]  /*27c0*/  DADD R80, R82, -R80 ;  /* 0x0000000052507229 */ /* 0x000fe20000000850 */
[----:B------:R-:W2:Y:S01]  /*27d0*/  LDG.E.64.CONSTANT R68, desc[UR10][R18.64+0xc8000] ;  /* 0x0c80000a12447981 */ /* 0x000ea2000c1e9b00 */
[----:B------:R-:W-:Y:S02]  /*27e0*/  DFMA R76, R102, R76, R104 ;  /* 0x0000004c664c722b */ /* 0x000fe40000000068 */
[----:B----4-:R-:W-:Y:S02]  /*27f0*/  DADD R90, R98, R90 ;  /* 0x00000000625a7229 */ /* 0x010fe4000000005a */
[----:B------:R-:W-:-:S02]  /*2800*/  DFMA R96, R46, R78, R122 ;  /* 0x0000004e2e60722b */ /* 0x000fc4000000007a */
[----:B------:R-:W-:-:S04]  /*2810*/  DADD R80, R80, R110 ;  /* 0x0000000050507229 */ /* 0x000fc8000000006e */
[----:B------:R-:W-:Y:S02]  /*2820*/  DFMA R76, -R94, R90, R76 ;  /* 0x0000005a5e4c722b */ /* 0x000fe4000000014c */
[----:B-----5:R-:W-:Y:S01]  /*2830*/  DMUL R78, R16, R92 ;  /* 0x0000005c104e7228 */ /* 0x020fe20000000000 */
[----:B------:R-:W3:Y:S01]  /*2840*/  LDG.E.64.CONSTANT R16, desc[UR10][R18.64+0x190000] ;  /* 0x1900000a12107981 */ /* 0x000ee2000c1e9b00 */
[----:B------:R-:W-:Y:S02]  /*2850*/  DADD R90, R108, R108 ;  /* 0x000000006c5a7229 */ /* 0x000fe4000000006c */
[----:B------:R-:W-:Y:S01]  /*2860*/  DFMA R96, -R56, R80, R96 ;  /* 0x000000503860722b */ /* 0x000fe20000000160 */
[----:B------:R-:W-:Y:S01]  /*2870*/  IMAD.WIDE.U32 R80, R42, 0xa00, R72 ;  /* 0x00000a002a507825 */ /* 0x000fe200078e0048 */
[----:B------:R-:W-:Y:S01]  /*2880*/  DMUL R98, R100, R88 ;  /* 0x0000005864627228 */ /* 0x000fe20000000000 */
[----:B------:R-:W4:Y:S01]  /*2890*/  LDG.E.64.CONSTANT R88, desc[UR10][R18.64+-0xc8000] ;  /* 0xf380000a12587981 */ /* 0x000f22000c1e9b00 */
[----:B------:R-:W-:-:S02]  /*28a0*/  DMUL R78, R40, R78 ;  /* 0x0000004e284e7228 */ /* 0x000fc40000000000 */
[----:B------:R-:W-:Y:S02]  /*28b0*/  DADD R112, R120, -R90 ;  /* 0x0000000078707229 */ /* 0x000fe4000000085a */
[----:B------:R-:W-:Y:S01]  /*28c0*/  DMUL R118, R118, R92 ;  /* 0x0000005c76767228 */ /* 0x000fe20000000000 */
[----:B------:R-:W5:Y:S01]  /*28d0*/  LDG.E.64.CONSTANT R90, desc[UR10][R18.64+-0x1400] ;  /* 0xffec000a125a7981 */ /* 0x000f62000c1e9b00 */
[----:B------:R-:W-:Y:S01]  /*28e0*/  IMAD.WIDE.U32 R92, R2, 0x8, R80 ;  /* 0x00000008025c7825 */ /* 0x000fe200078e0050 */
[----:B------:R-:W-:Y:S02]  /*28f0*/  DMUL R40, R40, R98 ;  /* 0x0000006228287228 */ /* 0x000fe40000000000 */
[----:B------:R-:W-:Y:S02]  /*2900*/  DMUL R98, R78, R96 ;  /* 0x000000604e627228 */ /* 0x000fe40000000000 */
[----:B------:R-:W-:Y:S01]  /*2910*/  DADD R112, R82, R112 ;  /* 0x0000000052707229 */ /* 0x000fe20000000070 */
[----:B------:R-:W5:Y:S01]  /*2920*/  LDG.E.64.CONSTANT R96, desc[UR10][R92.64+0x8] ;  /* 0x0000080a5c607981 */ /* 0x000f62000c1e9b00 */
[----:B------:R-:W-:-:S03]  /*2930*/  DADD R4, -R4, R108 ;  /* 0x0000000004047229 */ /* 0x000fc6000000016c */
[----:B------:R-:W5:Y:S01]  /*2940*/  LDG.E.64.CONSTANT R104, desc[UR10][R92.64+0xa00] ;  /* 0x000a000a5c687981 */ /* 0x000f62000c1e9b00 */
[----:B------:R-:W-:Y:S02]  /*2950*/  DFMA R76, R40, R76, R98 ;  /* 0x0000004c284c722b */ /* 0x000fe40000000062 */
[----:B------:R-:W-:Y:S01]  /*2960*/  DFMA R112, -R6, R112, R38 ;  /* 0x000000700670722b */ /* 0x000fe20000000126 */
[----:B------:R-:W5:Y:S04]  /*2970*/  LDG.E.64.CONSTANT R98, desc[UR10][R18.64+-0x190000] ;  /* 0xe700000a12627981 */ /* 0x000f68000c1e9b00 */
[----:B------:R-:W5:Y:S04]  /*2980*/  LDG.E.64.CONSTANT R108, desc[UR10][R92.64+0x10] ;  /* 0x0000100a5c6c7981 */ /* 0x000f68000c1e9b00 */
[----:B------:R-:W5:Y:S01]  /*2990*/  LDG.E.64.CONSTANT R38, desc[UR10][R92.64] ;  /* 0x0000000a5c267981 */ /* 0x000f62000c1e9b00 */
[----:B------:R-:W-:-:S02]  /*29a0*/  DMUL R100, R100, R118 ;  /* 0x0000007664647228 */ /* 0x000fc40000000000 */
[----:B------:R-:W-:Y:S01]  /*29b0*/  DADD R118, R116, R116 ;  /* 0x0000000074767229 */ /* 0x000fe20000000074 */
[----:B------:R-:W5:Y:S01]  /*29c0*/  LDG.E.64.CONSTANT R110, desc[UR10][R92.64+0x1400] ;  /* 0x0014000a5c6e7981 */ /* 0x000f62000c1e9b00 */
[----:B------:R-:W-:-:S03]  /*29d0*/  IMAD.WIDE R80, R2, 0x8, R80 ;  /* 0x0000000802507825 */ /* 0x000fc600078e0250 */
[----:B------:R-:W5:Y:S03]  /*29e0*/  LDG.E.64.CONSTANT R18, desc[UR10][R92.64+0xc8000] ;  /* 0x0c80000a5c127981 */ /* 0x000f66000c1e9b00 */
[----:B------:R-:W-:Y:S01]  /*29f0*/  DADD R82, R82, -R118 ;  /* 0x0000000052527229 */ /* 0x000fe20000000876 */
[----:B------:R-:W5:Y:S01]  /*2a00*/  LDG.E.64.CONSTANT R120, desc[UR10][R92.64+0x190000] ;  /* 0x1900000a5c787981 */ /* 0x000f62000c1e9b00 */
[----:B------:R-:W-:-:S03]  /*2a10*/  DADD R118, R4, R116 ;  /* 0x0000000004767229 */ /* 0x000fc60000000074 */
[----:B------:R-:W5:Y:S04]  /*2a20*/  LDG.E.64.CONSTANT R116, desc[UR10][R80.64+-0x8] ;  /* 0xfffff80a50747981 */ /* 0x000f68000c1e9b00 */
[----:B------:R-:W5:Y:S04]  /*2a30*/  LDG.E.64.CONSTANT R4, desc[UR10][R92.64+-0xa00] ;  /* 0xfff6000a5c047981 */ /* 0x000f68000c1e9b00 */
[----:B------:R-:W5:Y:S01]  /*2a40*/  LDG.E.64.CONSTANT R122, desc[UR10][R80.64+-0x10] ;  /* 0xfffff00a507a7981 */ /* 0x000f62000c1e9b00 */
[----:B------:R-:W-:-:S03]  /*2a50*/  DADD R124, R82, R124 ;  /* 0x00000000527c7229 */ /* 0x000fc6000000007c */
[----:B------:R-:W5:Y:S01]  /*2a60*/  LDG.E.64.CONSTANT R82, desc[UR10][R92.64+-0x1400] ;  /* 0xffec000a5c527981 */ /* 0x000f62000c1e9b00 */
[----:B------:R-:W-:-:S03]  /*2a70*/  DFMA R112, R114, R118, R112 ;  /* 0x000000767270722b */ /* 0x000fc60000000070 */
[----:B------:R-:W5:Y:S04]  /*2a80*/  LDG.E.64.CONSTANT R118, desc[UR10][R92.64+-0xc8000] ;  /* 0xf380000a5c767981 */ /* 0x000f68000c1e9b00 */
[----:B------:R0:W5:Y:S01]  /*2a90*/  LDG.E.64.CONSTANT R80, desc[UR10][R92.64+-0x190000] ;  /* 0xe700000a5c507981 */ /* 0x000162000c1e9b00 */
[----:B------:R-:W-:-:S08]  /*2aa0*/  DFMA R112, -R14, R124, R112 ;  /* 0x0000007c0e70722b */ /* 0x000fd00000000170 */
[----:B------:R-:W-:-:S08]  /*2ab0*/  DFMA R76, R100, R112, R76 ;  /* 0x00000070644c722b */ /* 0x000fd0000000004c */
[----:B------:R-:W-:Y:S01]  /*2ac0*/  DFMA R124, R76, -R86, R44 ;  /* 0x800000564c7c722b */ /* 0x000fe2000000002c */
[----:B------:R-:W-:-:S04]  /*2ad0*/  IMAD.WIDE.U32 R44, R42, 0xa00, R24 ;  /* 0x00000a002a2c7825 */ /* 0x000fc800078e0018 */
[----:B------:R-:W-:Y:S02]  /*2ae0*/  IMAD.WIDE.U32 R44, R2, 0x8, R44 ;  /* 0x00000008022c7825 */ /* 0x000fe400078e002c */
[----:B------:R1:W-:Y:S04]  /*2af0*/  STG.E.64 desc[UR10][R34.64], R124 ;  /* 0x0000007c22007986 */ /* 0x0003e8000c101b0a */
[----:B------:R-:W5:Y:S01]  /*2b00*/  LDG.E.64 R76, desc[UR10][R44.64] ;  /* 0x0000000a2c4c7981 */ /* 0x000f62000c1e1b00 */
[----:B------:R-:W-:-:S08]  /*2b10*/  DADD R112, R32, R32 ;  /* 0x0000000020707229 */ /* 0x000fd00000000020 */
[----:B------:R-:W-:Y:S02]  /*2b20*/  DADD R112, R36, -R112 ;  /* 0x0000000024707229 */ /* 0x000fe40000000870 */
[----:B------:R-:W-:-:S08]  /*2b30*/  DADD R36, R48, R48 ;  /* 0x0000000030247229 */ /* 0x000fd00000000030 */
[----:B0-----:R-:W-:Y:S02]  /*2b40*/  DADD R92, R32, -R36 ;  /* 0x00000000205c7229 */ /* 0x001fe40000000824 */
[----:B------:R-:W-:-:S08]  /*2b50*/  DADD R32, R50, R50 ;  /* 0x0000000032207229 */ /* 0x000fd00000000032 */
[----:B------:R-:W-:Y:S02]  /*2b60*/  DADD R32, R48, -R32 ;  /* 0x0000000030207229 */ /* 0x000fe40000000820 */
[----:B------:R-:W-:-:S06]  /*2b70*/  DADD R50, R92, R50 ;  /* 0x000000005c327229 */ /* 0x000fcc0000000032 */
[----:B------:R-:W-:Y:S02]  /*2b80*/  DADD R32, R32, R30 ;  /* 0x0000000020207229 */ /* 0x000fe4000000001e */
[----:B------:R-:W-:Y:S02]  /*2b90*/  DADD R30, R54, R54 ;  /* 0x00000000361e7229 */ /* 0x000fe40000000036 */
[----:B-1----:R-:W-:Y:S02]  /*2ba0*/  DADD R34, R112, R48 ;  /* 0x0000000070227229 */ /* 0x002fe40000000030 */
[----:B------:R-:W-:-:S04]  /*2bb0*/  DMUL R50, R102, R50 ;  /* 0x0000003266327228 */ /* 0x000fc80000000000 */
[----:B------:R-:W-:Y:S02]  /*2bc0*/  DADD R62, R62, -R30 ;  /* 0x000000003e3e7229 */ /* 0x000fe4000000081e */
[----:B------:R-:W0:Y:S02]  /*2bd0*/  LDC.64 R30, c[0x0][0x3a8] ;  /* 0x0000ea00ff1e7b82 */ /* 0x000e240000000a00 */
[----:B------:R-:W-:Y:S02]  /*2be0*/  DFMA R34, R84, R34, -R50 ;  /* 0x000000225422722b */ /* 0x000fe40000000832 */
[----:B------:R-:W-:-:S08]  /*2bf0*/  DADD R50, -R36, R54 ;  /* 0x0000000024327229 */ /* 0x000fd00000000136 */
[--C-:B------:R-:W-:Y:S02]  /*2c00*/  DADD R50, R50, R74.reuse ;  /* 0x0000000032327229 */ /* 0x100fe4000000004a */
[----:B------:R-:W-:Y:S02]  /*2c10*/  DADD R74, R74, R74 ;  /* 0x000000004a4a7229 */ /* 0x000fe4000000004a */
[----:B------:R-:W-:Y:S01]  /*2c20*/  DADD R62, R48, R62 ;  /* 0x00000000303e7229 */ /* 0x000fe2000000003e */
[----:B0-----:R-:W-:-:S04]  /*2c30*/  IMAD.WIDE.U32 R30, R26, 0xc8000, R30 ;  /* 0x000c80001a1e7825 */ /* 0x001fc800078e001e */
[----:B------:R-:W-:Y:S01]  /*2c40*/  IMAD.WIDE.U32 R20, R42, 0xa00, R20 ;  /* 0x00000a002a147825 */ /* 0x000fe200078e0014 */
[--C-:B--2---:R-:W-:Y:S02]  /*2c50*/  DADD R36, -R36, R68.reuse ;  /* 0x0000000024247229 */ /* 0x104fe40000000144 */
[----:B------:R-:W-:-:S08]  /*2c60*/  DADD R68, R68, R68 ;  /* 0x0000000044447229 */ /* 0x000fd00000000044 */
[----:B---3--:R-:W-:Y:S02]  /*2c70*/  DADD R16, R16, -R68 ;  /* 0x0000000010107229 */ /* 0x008fe40000000844 */
[----:B------:R-:W-:Y:S02]  /*2c80*/  DMUL R68, R46, R50 ;  /* 0x000000322e447228 */ /* 0x000fe40000000000 */
[----:B------:R-:W-:Y:S02]  /*2c90*/  DADD R50, R48, -R74 ;  /* 0x0000000030327229 */ /* 0x000fe4000000084a */
[--C-:B----4-:R-:W-:Y:S02]  /*2ca0*/  DADD R36, R36, R88.reuse ;  /* 0x0000000024247229 */ /* 0x110fe40000000058 */
[----:B------:R-:W-:Y:S02]  /*2cb0*/  DADD R88, R88, R88 ;  /* 0x0000000058587229 */ /* 0x000fe40000000058 */
[----:B------:R-:W-:Y:S01]  /*2cc0*/  DFMA R68, R106, R62, -R68 ;  /* 0x0000003e6a44722b */ /* 0x000fe20000000844 */
[----:B------:R-:W-:Y:S01]  /*2cd0*/  IMAD.WIDE.U32 R62, R42, 0xa00, R30 ;  /* 0x00000a002a3e7825 */ /* 0x000fe200078e001e */
[----:B------:R-:W-:-:S02]  /*2ce0*/  DADD R54, R48, R16 ;  /* 0x0000000030367229 */ /* 0x000fc40000000010 */
[----:B-----5:R-:W-:Y:S02]  /*2cf0*/  DADD R50, R50, R90 ;  /* 0x0000000032327229 */ /* 0x020fe4000000005a */
[----:B------:R-:W-:Y:S02]  /*2d00*/  DADD R48, R48, -R88 ;  /* 0x0000000030307229 */ /* 0x000fe40000000858 */
[----:B------:R-:W-:Y:S02]  /*2d10*/  DMUL R88, R114, R36 ;  /* 0x0000002472587228 */ /* 0x000fe40000000000 */
[----:B------:R-:W-:Y:S01]  /*2d20*/  DADD R36, R96, R96 ;  /* 0x0000000060247229 */ /* 0x000fe20000000060 */
[----:B------:R-:W-:Y:S01]  /*2d30*/  IMAD.WIDE.U32 R30, R2, 0x8, R62 ;  /* 0x00000008021e7825 */ /* 0x000fe200078e003e */
[----:B------:R-:W-:Y:S02]  /*2d40*/  DFMA R68, R56, R50, R68 ;  /* 0x000000323844722b */ /* 0x000fe40000000044 */
[----:B------:R-:W-:-:S02]  /*2d50*/  DADD R50, R104, R104 ;  /* 0x0000000068327229 */ /* 0x000fc40000000068 */
[----:B------:R-:W2:Y:S01]  /*2d60*/  LDG.E.64.CONSTANT R16, desc[UR10][R30.64+0x8] ;  /* 0x0000080a1e107981 */ /* 0x000ea2000c1e9b00 */
[----:B------:R-:W-:Y:S02]  /*2d70*/  DFMA R54, R6, R54, -R88 ;  /* 0x000000360636722b */ /* 0x000fe40000000858 */
[----:B------:R-:W-:Y:S02]  /*2d80*/  DADD R98, R48, R98 ;  /* 0x0000000030627229 */ /* 0x000fe40000000062 */
[----:B------:R-:W-:Y:S02]  /*2d90*/  DADD R88, R108, -R36 ;  /* 0x000000006c587229 */ /* 0x000fe40000000824 */
[----:B------:R-:W-:Y:S01]  /*2da0*/  DFMA R74, R94, R32, R34 ;  /* 0x000000205e4a722b */ /* 0x000fe20000000022 */
[----:B------:R-:W3:Y:S01]  /*2db0*/  LDG.E.64.CONSTANT R36, desc[UR10][R30.64+0xa00] ;  /* 0x000a000a1e247981 */ /* 0x000ee2000c1e9b00 */
[----:B------:R-:W-:-:S03]  /*2dc0*/  DADD R48, R38, R38 ;  /* 0x0000000026307229 */ /* 0x000fc60000000026 */
[----:B------:R-:W4:Y:S01]  /*2dd0*/  LDG.E.64.CONSTANT R32, desc[UR10][R30.64+0x10] ;  /* 0x0000100a1e207981 */ /* 0x000f22000c1e9b00 */
[----:B------:R-:W-:Y:S02]  /*2de0*/  DADD R110, R110, -R50 ;  /* 0x000000006e6e7229 */ /* 0x000fe40000000832 */
[----:B------:R-:W-:Y:S01]  /*2df0*/  DADD R88, R88, R38 ;  /* 0x0000000058587229 */ /* 0x000fe20000000026 */
[----:B------:R-:W5:Y:S01]  /*2e00*/  LDG.E.64.CONSTANT R34, desc[UR10][R30.64] ;  /* 0x0000000a1e227981 */ /* 0x000f62000c1e9b00 */
[----:B------:R-:W-:Y:S02]  /*2e10*/  DADD R96, R96, -R48 ;  /* 0x0000000060607229 */ /* 0x000fe40000000830 */
[----:B------:R-:W-:Y:S01]  /*2e20*/  DADD R104, -R48, R104 ;  /* 0x0000000030687229 */ /* 0x000fe20000000168 */
[----:B------:R-:W3:Y:S01]  /*2e30*/  LDG.E.64.CONSTANT R50, desc[UR10][R30.64+0x1400] ;  /* 0x0014000a1e327981 */ /* 0x000ee2000c1e9b00 */
[----:B------:R-:W-:Y:S02]  /*2e40*/  DADD R90, R38, R110 ;  /* 0x00000000265a7229 */ /* 0x000fe4000000006e */
[----:B------:R-:W-:Y:S01]  /*2e50*/  DFMA R88, -R84, R88, R74 ;  /* 0x000000585458722b */ /* 0x000fe2000000014a */
[----:B------:R-:W3:Y:S01]  /*2e60*/  LDG.E.64.CONSTANT R110, desc[UR10][R30.64+0x190000] ;  /* 0x1900000a1e6e7981 */ /* 0x000ee2000c1e9b00 */
[----:B------:R-:W-:-:S02]  /*2e70*/  DADD R96, R96, R116 ;  /* 0x0000000060607229 */ /* 0x000fc40000000074 */
[----:B------:R-:W-:Y:S01]  /*2e80*/  DADD R108, R116, R116 ;  /* 0x00000000746c7229 */ /* 0x000fe20000000074 */
[----:B------:R-:W3:Y:S01]  /*2e90*/  LDG.E.64.CONSTANT R74, desc[UR10][R30.64+-0xa00] ;  /* 0xfff6000a1e4a7981 */ /* 0x000ee2000c1e9b00 */
[----:B------:R-:W-:Y:S02]  /*2ea0*/  DFMA R54, R14, R98, R54 ;  /* 0x000000620e36722b */ /* 0x000fe40000000036 */
[----:B------:R-:W-:Y:S01]  /*2eb0*/  DADD R92, R18, R18 ;  /* 0x00000000125c7229 */ /* 0x000fe20000000012 */
[----:B------:R-:W-:Y:S01]  /*2ec0*/  IMAD.WIDE R98, R2, 0x8, R62 ;  /* 0x0000000802627825 */ /* 0x000fe200078e023e */
[----:B------:R-:W-:Y:S02]  /*2ed0*/  DFMA R90, -R106, R90, R68 ;  /* 0x0000005a6a5a722b */ /* 0x000fe40000000144 */
[----:B------:R-:W-:Y:S02]  /*2ee0*/  DADD R108, R38, -R108 ;  /* 0x00000000266c7229 */ /* 0x000fe4000000086c */
[----:B------:R-:W3:Y:S01]  /*2ef0*/  LDG.E.64.CONSTANT R62, desc[UR10][R98.64+-0x8] ;  /* 0xfffff80a623e7981 */ /* 0x000ee2000c1e9b00 */
[----:B------:R-:W-:-:S02]  /*2f00*/  DFMA R68, R102, R96, R88 ;  /* 0x000000606644722b */ /* 0x000fc40000000058 */
[--C-:B------:R-:W-:Y:S02]  /*2f10*/  DADD R104, R104, R4.reuse ;  /* 0x0000000068687229 */ /* 0x100fe40000000004 */
[----:B------:R-:W-:Y:S02]  /*2f20*/  DADD R88, R4, R4 ;  /* 0x0000000004587229 */ /* 0x000fe40000000004 */
[----:B------:R-:W-:Y:S02]  /*2f30*/  DADD R120, R120, -R92 ;  /* 0x0000000078787229 */ /* 0x000fe4000000085c */
[----:B------:R-:W-:Y:S01]  /*2f40*/  DADD R122, R108, R122 ;  /* 0x000000006c7a7229 */ /* 0x000fe2000000007a */
[----:B------:R-:W3:Y:S01]  /*2f50*/  LDG.E.64.CONSTANT R92, desc[UR10][R30.64+-0x1400] ;  /* 0xffec000a1e5c7981 */ /* 0x000ee2000c1e9b00 */
[----:B------:R-:W-:Y:S02]  /*2f60*/  DFMA R4, R46, R104, R90 ;  /* 0x000000682e04722b */ /* 0x000fe4000000005a */
[----:B------:R-:W-:Y:S01]  /*2f70*/  DADD R108, R38, -R88 ;  /* 0x00000000266c7229 */ /* 0x000fe20000000858 */
[----:B------:R-:W3:Y:S01]  /*2f80*/  LDG.E.64.CONSTANT R98, desc[UR10][R98.64+-0x10] ;  /* 0xfffff00a62627981 */ /* 0x000ee2000c1e9b00 */
[----:B------:R-:W-:-:S02]  /*2f90*/  DADD R116, -R48, R18 ;  /* 0x0000000030747229 */ /* 0x000fc40000000112 */
[----:B------:R-:W-:Y:S01]  /*2fa0*/  DADD R104, R38, R120 ;  /* 0x0000000026687229 */ /* 0x000fe20000000078 */
[----:B------:R-:W3:Y:S01]  /*2fb0*/  LDG.E.64.CONSTANT R18, desc[UR10][R30.64+0xc8000] ;  /* 0x0c80000a1e127981 */ /* 0x000ee2000c1e9b00 */
[----:B------:R-:W-:Y:S02]  /*2fc0*/  IMAD.WIDE.U32 R90, R2, 0x8, R20 ;  /* 0x00000008025a7825 */ /* 0x000fe400078e0014 */
[----:B------:R-:W-:Y:S02]  /*2fd0*/  DADD R82, R108, R82 ;  /* 0x000000006c527229 */ /* 0x000fe40000000052 */
[----:B------:R-:W3:Y:S02]  /*2fe0*/  LDG.E.64.CONSTANT R108, desc[UR10][R30.64+-0xc8000] ;  /* 0xf380000a1e6c7981 */ /* 0x000ee4000c1e9b00 */
[----:B------:R-:W-:Y:S02]  /*2ff0*/  DFMA R54, -R6, R104, R54 ;  /* 0x000000680636722b */ /* 0x000fe40000000136 */
[----:B------:R-:W3:Y:S04]  /*3000*/  LDG.E.64.CONSTANT R104, desc[UR10][R90.64] ;  /* 0x0000000a5a687981 */ /* 0x000ee8000c1e9b00 */
[----:B------:R-:W3:Y:S01]  /*3010*/  LDG.E.64.CONSTANT R88, desc[UR10][R90.64+0xa00] ;  /* 0x000a000a5a587981 */ /* 0x000ee2000c1e9b00 */
[----:B------:R-:W-:-:S02]  /*3020*/  DADD R116, R116, R118 ;  /* 0x0000000074747229 */ /* 0x000fc40000000076 */
[----:B------:R-:W-:Y:S01]  /*3030*/  DADD R118, R118, R118 ;  /* 0x0000000076767229 */ /* 0x000fe20000000076 */
[----:B------:R-:W3:Y:S04]  /*3040*/  LDG.E.64.CONSTANT R96, desc[UR10][R90.64+0x8] ;  /* 0x0000080a5a607981 */ /* 0x000ee8000c1e9b00 */
[----:B------:R-:W3:Y:S01]  /*3050*/  LDG.E.64.CONSTANT R112, desc[UR10][R90.64+0x1400] ;  /* 0x0014000a5a707981 */ /* 0x000ee2000c1e9b00 */
[----:B------:R-:W-:Y:S02]  /*3060*/  DFMA R54, R114, R116, R54 ;  /* 0x000000747236722b */ /* 0x000fe40000000036 */
[----:B------:R-:W-:Y:S01]  /*3070*/  DADD R118, R38, -R118 ;  /* 0x0000000026767229 */ /* 0x000fe20000000876 */
[----:B------:R-:W3:Y:S01]  /*3080*/  LDG.E.64.CONSTANT R116, desc[UR10][R90.64+-0xa00] ;  /* 0xfff6000a5a747981 */ /* 0x000ee2000c1e9b00 */
[----:B------:R-:W-:Y:S01]  /*3090*/  DFMA R4, -R56, R82, R4 ;  /* 0x000000523804722b */ /* 0x000fe20000000104 */
[----:B------:R-:W-:-:S02]  /*30a0*/  IMAD.WIDE R20, R2, 0x8, R20 ;  /* 0x0000000802147825 */ /* 0x000fc400078e0214 */
[----:B------:R-:W3:Y:S04]  /*30b0*/  LDG.E.64.CONSTANT R48, desc[UR10][R90.64+0x10] ;  /* 0x0000100a5a307981 */ /* 0x000ee8000c1e9b00 */
[----:B------:R-:W3:Y:S01]  /*30c0*/  LDG.E.64.CONSTANT R82, desc[UR10][R90.64+0xc8000] ;  /* 0x0c80000a5a527981 */ /* 0x000ee2000c1e9b00 */
[----:B------:R-:W-:Y:S02]  /*30d0*/  DFMA R68, -R94, R122, R68 ;  /* 0x0000007a5e44722b */ /* 0x000fe40000000144 */
[----:B------:R-:W-:Y:S01]  /*30e0*/  DADD R122, R118, R80 ;  /* 0x00000000767a7229 */ /* 0x000fe20000000050 */
[----:B------:R0:W3:Y:S04]  /*30f0*/  LDG.E.64.CONSTANT R38, desc[UR10][R30.64+-0x190000] ;  /* 0xe700000a1e267981 */ /* 0x0000e8000c1e9b00 */
[----:B------:R-:W3:Y:S04]  /*3100*/  LDG.E.64.CONSTANT R120, desc[UR10][R20.64+-0x8] ;  /* 0xfffff80a14787981 */ /* 0x000ee8000c1e9b00 */
[----:B------:R-:W3:Y:S01]  /*3110*/  LDG.E.64.CONSTANT R118, desc[UR10][R90.64+0x190000] ;  /* 0x1900000a5a767981 */ /* 0x000ee2000c1e9b00 */
[----:B0-----:R-:W-:-:S03]  /*3120*/  DMUL R30, R78, R4 ;  /* 0x000000044e1e7228 */ /* 0x001fc60000000000 */
[----:B------:R-:W3:Y:S04]  /*3130*/  LDG.E.64.CONSTANT R80, desc[UR10][R90.64+-0xc8000] ;  /* 0xf380000a5a507981 */ /* 0x000ee8000c1e9b00 */
[----:B------:R-:W3:Y:S04]  /*3140*/  LDG.E.64.CONSTANT R4, desc[UR10][R90.64+-0x1400] ;  /* 0xffec000a5a047981 */ /* 0x000ee8000c1e9b00 */
[----:B------:R-:W3:Y:S01]  /*3150*/  LDG.E.64.CONSTANT R124, desc[UR10][R20.64+-0x10] ;  /* 0xfffff00a147c7981 */ /* 0x000ee2000c1e9b00 */
[----:B------:R-:W-:Y:S02]  /*3160*/  DFMA R30, R40, R68, R30 ;  /* 0x00000044281e722b */ /* 0x000fe4000000001e */
[----:B------:R-:W-:Y:S01]  /*3170*/  DFMA R122, -R14, R122, R54 ;  /* 0x0000007a0e7a722b */ /* 0x000fe20000000136 */
[----:B------:R-:W3:Y:S07]  /*3180*/  LDG.E.64.CONSTANT R54, desc[UR10][R90.64+-0x190000] ;  /* 0xe700000a5a367981 */ /* 0x000eee000c1e9b00 */
[----:B------:R-:W-:-:S08]  /*3190*/  DFMA R30, R100, R122, R30 ;  /* 0x0000007a641e722b */ /* 0x000fd0000000001e */
[----:B------:R-:W-:Y:S01]  /*31a0*/  DFMA R76, R30, -R86, R76 ;  /* 0x800000561e4c722b */ /* 0x000fe2000000004c */
[----:B------:R-:W-:-:S04]  /*31b0*/  IMAD.WIDE.U32 R30, R42, 0xa00, R22 ;  /* 0x00000a002a1e7825 */ /* 0x000fc800078e0016 */
[----:B------:R-:W-:Y:S02]  /*31c0*/  IMAD.WIDE.U32 R30, R2, 0x8, R30 ;  /* 0x00000008021e7825 */ /* 0x000fe400078e001e */
[----:B------:R0:W-:Y:S04]  /*31d0*/  STG.E.64 desc[UR10][R44.64], R76 ;  /* 0x0000004c2c007986 */ /* 0x0001e8000c101b0a */
[----:B------:R-:W3:Y:S01]  /*31e0*/  LDG.E.64 R20, desc[UR10][R30.64] ;  /* 0x0000000a1e147981 */ /* 0x000ee2000c1e1b00 */
[----:B--2---:R-:W-:-:S08]  /*31f0*/  DADD R68, R16, R16 ;  /* 0x0000000010447229 */ /* 0x004fd00000000010 */
[----:B----4-:R-:W-:Y:S02]  /*3200*/  DADD R68, R32, -R68 ;  /* 0x0000000020447229 */ /* 0x010fe40000000844 */
[----:B-----5:R-:W-:Y:S02]  /*3210*/  DADD R32, R34, R34 ;  /* 0x0000000022207229 */ /* 0x020fe40000000022 */
[----:B---3--:R-:W-:-:S06]  /*3220*/  DADD R122, R36, R36 ;  /* 0x00000000247a7229 */ /* 0x008fcc0000000024 */
[----:B------:R-:W-:Y:S02]  /*3230*/  DADD R16, R16, -R32 ;  /* 0x0000000010107229 */ /* 0x000fe40000000820 */
[----:B------:R-:W-:Y:S02]  /*3240*/  DADD R36, -R32, R36 ;  /* 0x0000000020247229 */ /* 0x000fe40000000124 */
[----:B------:R-:W-:-:S04]  /*3250*/  DADD R50, R50, -R122 ;  /* 0x0000000032327229 */ /* 0x000fc8000000087a */
[--C-:B------:R-:W-:Y:S02]  /*3260*/  DADD R16, R16, R62.reuse ;  /* 0x0000000010107229 */ /* 0x100fe4000000003e */
[----:B------:R-:W-:Y:S02]  /*3270*/  DADD R62, R62, R62 ;  /* 0x000000003e3e7229 */ /* 0x000fe4000000003e */
[----:B------:R-:W-:Y:S02]  /*3280*/  DADD R36, R36, R74 ;  /* 0x0000000024247229 */ /* 0x000fe4000000004a */
[----:B------:R-:W-:-:S04]  /*3290*/  DADD R50, R34, R50 ;  /* 0x0000000022327229 */ /* 0x000fc80000000032 */
[----:B0-----:R-:W-:Y:S02]  /*32a0*/  DADD R44, R34, -R62 ;  /* 0x00000000222c7229 */ /* 0x001fe4000000083e */
[----:B------:R-:W-:Y:S02]  /*32b0*/  DMUL R36, R46, R36 ;  /* 0x000000242e247228 */ /* 0x000fe40000000000 */
[----:B------:R-:W-:Y:S02]  /*32c0*/  DADD R74, R74, R74 ;  /* 0x000000004a4a7229 */ /* 0x000fe4000000004a */
[--C-:B------:R-:W-:Y:S02]  /*32d0*/  DADD R62, R18, R18.reuse ;  /* 0x00000000123e7229 */ /* 0x100fe40000000012 */
[----:B------:R-:W-:Y:S02]  /*32e0*/  DADD R18, -R32, R18 ;  /* 0x0000000020127229 */ /* 0x000fe40000000112 */
[----:B------:R-:W-:-:S02]  /*32f0*/  DADD R68, R68, R34 ;  /* 0x0000000044447229 */ /* 0x000fc40000000022 */
[----:B------:R-:W-:Y:S02]  /*3300*/  DMUL R16, R102, R16 ;  /* 0x0000001066107228 */ /* 0x000fe40000000000 */
[----:B------:R-:W-:Y:S02]  /*3310*/  DFMA R36, R106, R50, -R36 ;  /* 0x000000326a24722b */ /* 0x000fe40000000824 */
[----:B------:R-:W-:Y:S02]  /*3320*/  DADD R32, R18, R108 ;  /* 0x0000000012207229 */ /* 0x000fe4000000006c */
[----:B------:R-:W-:Y:S02]  /*3330*/  DADD R18, R104, R104 ;  /* 0x0000000068127229 */ /* 0x000fe40000000068 */
[----:B------:R-:W-:Y:S02]  /*3340*/  DADD R74, R34, -R74 ;  /* 0x00000000224a7229 */ /* 0x000fe4000000084a */
[----:B------:R-:W-:-:S02]  /*3350*/  DADD R50, R88, R88 ;  /* 0x0000000058327229 */ /* 0x000fc40000000058 */
[----:B------:R-:W-:Y:S02]  /*3360*/  DFMA R16, R84, R68, -R16 ;  /* 0x000000445410722b */ /* 0x000fe40000000810 */
[----:B------:R-:W-:Y:S02]  /*3370*/  DADD R62, R110, -R62 ;  /* 0x000000006e3e7229 */ /* 0x000fe4000000083e */
[----:B------:R-:W-:Y:S02]  /*3380*/  DADD R108, R108, R108 ;  /* 0x000000006c6c7229 */ /* 0x000fe4000000006c */
[----:B------:R-:W-:Y:S02]  /*3390*/  DADD R88, -R18, R88 ;  /* 0x0000000012587229 */ /* 0x000fe40000000158 */
[----:B------:R-:W-:Y:S02]  /*33a0*/  DADD R74, R74, R92 ;  /* 0x000000004a4a7229 */ /* 0x000fe4000000005c */
[----:B------:R-:W-:-:S02]  /*33b0*/  DADD R68, R96, R96 ;  /* 0x0000000060447229 */ /* 0x000fc40000000060 */
[----:B------:R-:W-:Y:S02]  /*33c0*/  DADD R50, R112, -R50 ;  /* 0x0000000070327229 */ /* 0x000fe40000000832 */
[----:B------:R-:W-:Y:S02]  /*33d0*/  DADD R62, R34, R62 ;  /* 0x00000000223e7229 */ /* 0x000fe4000000003e */
[----:B------:R-:W-:Y:S02]  /*33e0*/  DMUL R32, R114, R32 ;  /* 0x0000002072207228 */ /* 0x000fe40000000000 */
[----:B------:R-:W-:Y:S02]  /*33f0*/  DADD R108, R34, -R108 ;  /* 0x00000000226c7229 */ /* 0x000fe4000000086c */
[----:B------:R-:W-:Y:S02]  /*3400*/  DADD R96, R96, -R18 ;  /* 0x0000000060607229 */ /* 0x000fe40000000812 */
[----:B------:R-:W-:-:S02]  /*3410*/  DADD R88, R88, R116 ;  /* 0x0000000058587229 */ /* 0x000fc40000000074 */
[----:B------:R-:W-:Y:S02]  /*3420*/  DADD R44, R44, R98 ;  /* 0x000000002c2c7229 */ /* 0x000fe40000000062 */
[----:B------:R-:W-:Y:S02]  /*3430*/  DADD R48, R48, -R68 ;  /* 0x0000000030307229 */ /* 0x000fe40000000844 */
[----:B------:R-:W-:Y:S02]  /*3440*/  DFMA R36, R56, R74, R36 ;  /* 0x0000004a3824722b */ /* 0x000fe40000000024 */
[----:B------:R-:W-:Y:S02]  /*3450*/  DADD R50, R104, R50 ;  /* 0x0000000068327229 */ /* 0x000fe40000000032 */
[----:B------:R-:W-:Y:S02]  /*3460*/  DADD R34, R82, R82 ;  /* 0x0000000052227229 */ /* 0x000fe40000000052 */
[----:B------:R-:W-:-:S02]  /*3470*/  DADD R116, R116, R116 ;  /* 0x0000000074747229 */ /* 0x000fc40000000074 */
[----:B------:R-:W-:Y:S02]  /*3480*/  DFMA R32, R6, R62, -R32 ;  /* 0x0000003e0620722b */ /* 0x000fe40000000820 */
[----:B------:R-:W-:Y:S02]  /*3490*/  DADD R38, R108, R38 ;  /* 0x000000006c267229 */ /* 0x000fe40000000026 */
[----:B------:R-:W-:Y:S02]  /*34a0*/  DADD R96, R96, R120 ;  /* 0x0000000060607229 */ /* 0x000fe40000000078 */
[----:B------:R-:W-:Y:S02]  /*34b0*/  DFMA R16, R94, R44, R16 ;  /* 0x0000002c5e10722b */ /* 0x000fe40000000010 */
[----:B------:R-:W-:Y:S02]  /*34c0*/  DADD R48, R48, R104 ;  /* 0x0000000030307229 */ /* 0x000fe40000000068 */
[----:B------:R-:W-:-:S02]  /*34d0*/  DFMA R36, -R106, R50, R36 ;  /* 0x000000326a24722b */ /* 0x000fc40000000124 */
[----:B------:R-:W-:Y:S02]  /*34e0*/  DADD R120, R120, R120 ;  /* 0x0000000078787229 */ /* 0x000fe40000000078 */
[----:B------:R-:W-:Y:S02]  /*34f0*/  DADD R34, R118, -R34 ;  /* 0x0000000076227229 */ /* 0x000fe40000000822 */
[----:B------:R-:W-:Y:S02]  /*3500*/  DADD R116, R104, -R116 ;  /* 0x0000000068747229 */ /* 0x000fe40000000874 */
[----:B------:R-:W-:Y:S02]  /*3510*/  DFMA R32, R14, R38, R32 ;  /* 0x000000260e20722b */ /* 0x000fe40000000020 */
[----:B------:R-:W-:Y:S02]  /*3520*/  DFMA R16, -R84, R48, R16 ;  /* 0x000000305410722b */ /* 0x000fe40000000110 */
[----:B------:R-:W-:-:S02]  /*3530*/  DFMA R36, R46, R88, R36 ;  /* 0x000000582e24722b */ /* 0x000fc40000000024 */
[----:B------:R-:W-:Y:S02]  /*3540*/  DADD R38, R80, R80 ;  /* 0x0000000050267229 */ /* 0x000fe40000000050 */
[C---:B------:R-:W-:Y:S02]  /*3550*/  DADD R120, R104.reuse, -R120 ;  /* 0x0000000068787229 */ /* 0x040fe40000000878 */
[----:B------:R-:W-:Y:S02]  /*3560*/  DADD R34, R104, R34 ;  /* 0x0000000068227229 */ /* 0x000fe40000000022 */
[----:B------:R-:W-:Y:S02]  /*3570*/  DADD R18, -R18, R82 ;  /* 0x0000000012127229 */ /* 0x000fe40000000152 */
[----:B------:R-:W-:Y:S02]  /*3580*/  DADD R4, R116, R4 ;  /* 0x0000000074047229 */ /* 0x000fe40000000004 */
[----:B------:R-:W-:-:S02]  /*3590*/  DFMA R16, R102, R96, R16 ;  /* 0x000000606610722b */ /* 0x000fc40000000010 */
[----:B------:R-:W-:Y:S02]  /*35a0*/  DADD R120, R120, R124 ;  /* 0x0000000078787229 */ /* 0x000fe4000000007c */
[----:B------:R-:W-:Y:S02]  /*35b0*/  DFMA R32, -R6, R34, R32 ;  /* 0x000000220620722b */ /* 0x000fe40000000120 */
[----:B------:R-:W-:Y:S02]  /*35c0*/  DADD R38, R104, -R38 ;  /* 0x0000000068267229 */ /* 0x000fe40000000826 */
[----:B------:R-:W-:Y:S02]  /*35d0*/  DADD R18, R18, R80 ;  /* 0x0000000012127229 */ /* 0x000fe40000000050 */
[----:B------:R-:W-:Y:S02]  /*35e0*/  DFMA R4, -R56, R4, R36 ;  /* 0x000000043804722b */ /* 0x000fe40000000124 */
[----:B------:R-:W-:-:S02]  /*35f0*/  DFMA R16, -R94, R120, R16 ;  /* 0x000000785e10722b */ /* 0x000fc40000000110 */
        /* <DEDUP_REMOVED lines=8> */
.L_x_5:
[----:B------:R-:W-:Y:S05]  /*3680*/  BSYNC.RECONVERGENT B1 ;  /* 0x0000000000017941 */ /* 0x000fea0003800200 */
.L_x_4:
[----:B------:R-:W-:Y:S01]  /*3690*/  IADD3 R0, PT, PT, R42, UR14, RZ ;  /* 0x0000000e2a007c10 */ /* 0x000fe2000fffe0ff */
[----:B------:R-:W2:Y:S01]  /*36a0*/  LDC.64 R20, c[0x0][0x3f0] ;  /* 0x0000fc00ff147b82 */ /* 0x000ea20000000a00 */
[----:B------:R-:W-:Y:S01]  /*36b0*/  MOV R19, UR14 ;  /* 0x0000000e00137c02 */ /* 0x000fe20008000f00 */
[----:B------:R-:W-:Y:S01]  /*36c0*/  BSSY.RECONVERGENT B1, `(.L_x_8) ;  /* 0x00001bf000017945 */ /* 0x000fe20003800200 */
[C---:B------:R-:W-:Y:S02]  /*36d0*/  ISETP.LT.U32.OR P0, PT, R0.reuse, UR8, P0 ;  /* 0x0000000800007c0c */ /* 0x040fe40008701470 */
[C---:B01----:R-:W-:Y:S01]  /*36e0*/  IADD3 R5, PT, PT, R0.reuse, -0x1, RZ ;  /* 0xffffffff00057810 */ /* 0x043fe20007ffe0ff */
[----:B------:R-:W-:Y:S01]  /*36f0*/  IMAD.WIDE R18, R19, 0x8, R60 ;  /* 0x0000000813127825 */ /* 0x000fe200078e023c */
[----:B------:R-:W-:Y:S02]  /*3700*/  ISETP.GT.U32.OR P0, PT, R0, R9, P0 ;  /* 0x000000090000720c */ /* 0x000fe40000704470 */
[----:B------:R-:W-:-:S02]  /*3710*/  MOV R17, UR14 ;  /* 0x0000000e00117c02 */ /* 0x000fc40008000f00 */
[----:B------:R-:W-:Y:S02]  /*3720*/  ISETP.LT.OR P1, PT, R3, UR5, P0 ;  /* 0x0000000503007c0c */ /* 0x000fe40008721670 */
[----:B------:R-:W-:Y:S01]  /*3730*/  MOV R15, UR14 ;  /* 0x0000000e000f7c02 */ /* 0x000fe20008000f00 */
[----:B------:R-:W-:Y:S01]  /*3740*/  IMAD.WIDE R16, R17, 0x8, R58 ;  /* 0x0000000811107825 */ /* 0x000fe200078e023a */
[----:B------:R-:W-:-:S03]  /*3750*/  ISETP.GT.U32.OR P1, PT, R3, UR9, P1 ;  /* 0x0000000903007c0c */ /* 0x000fc60008f24470 */
[----:B------:R-:W-:-:S04]  /*3760*/  IMAD.WIDE R14, R15, 0x8, R52 ;  /* 0x000000080f0e7825 */ /* 0x000fc800078e0234 */
[----:B--2---:R-:W-:-:S06]  /*3770*/  IMAD.WIDE.U32 R20, R5, 0x8, R20 ;  /* 0x0000000805147825 */ /* 0x004fcc00078e0014 */
[----:B------:R-:W-:Y:S05]  /*3780*/  @P1 BRA `(.L_x_9) ;  /* 0x0000001800c81947 */ /* 0x000fea0003800000 */
[----:B------:R-:W-:Y:S01]  /*3790*/  IMAD.WIDE.U32 R34, R42, 0xa00, R64 ;  /* 0x00000a002a227825 */ /* 0x000fe200078e0040 */
[----:B------:R-:W-:-:S05]  /*37a0*/  MOV R5, UR14 ;  /* 0x0000000e00057c02 */ /* 0x000fca0008000f00 */
[----:B------:R-:W-:-:S04]  /*37b0*/  IMAD.WIDE R34, R5, 0xa00, R34 ;  /* 0x00000a0005227825 */ /* 0x000fc800078e0222 */
        /* <DEDUP_REMOVED lines=20> */
.L_x_11:
[----:B------:R-:W-:Y:S05]  /*3900*/  BSYNC.RECONVERGENT B2 ;  /* 0x0000000000027941 */ /* 0x000fea0003800200 */
.L_x_10:
[----:B------:R-:W0:Y:S01]  /*3910*/  LDC.64 R4, c[0x0][0x3e8] ;  /* 0x0000fa00ff047b82 */ /* 0x000e220000000a00 */
[----:B------:R-:W-:Y:S01]  /*3920*/  IMAD.WIDE.U32 R6, R42, 0xa00, R66 ;  /* 0x00000a002a067825 */ /* 0x000fe200078e0042 */
[----:B------:R-:W-:Y:S01]  /*3930*/  MOV R37, UR14 ;  /* 0x0000000e00257c02 */ /* 0x000fe20008000f00 */
[----:B------:R-:W2:Y:S02]  /*3940*/  LDG.E.64.CONSTANT R122, desc[UR10][R32.64+0x8] ;  /* 0x0000080a207a7981 */ /* 0x000ea4000c1e9b00 */
[C---:B------:R-:W-:Y:S01]  /*3950*/  IMAD.WIDE R116, R3.reuse, 0x8, R34 ;  /* 0x0000000803747825 */ /* 0x040fe200078e0222 */
[----:B------:R-:W-:Y:S01]  /*3960*/  MOV R43, UR14 ;  /* 0x0000000e002b7c02 */ /* 0x000fe20008000f00 */
[----:B------:R-:W3:Y:S01]  /*3970*/  LDG.E.64.CONSTANT R48, desc[UR10][R14.64] ;  /* 0x0000000a0e307981 */ /* 0x000ee2000c1e9b00 */
[----:B------:R-:W1:Y:S03]  /*3980*/  LDC.64 R92, c[0x0][0x3b0] ;  /* 0x0000ec00ff5c7b82 */ /* 0x000e660000000a00 */
[----:B------:R-:W4:Y:S04]  /*3990*/  LDG.E.64.CONSTANT R116, desc[UR10][R116.64+-0x8] ;  /* 0xfffff80a74747981 */ /* 0x000f28000c1e9b00 */
[----:B------:R-:W5:Y:S01]  /*39a0*/  LDG.E.64.CONSTANT R76, desc[UR10][R32.64+0xa00] ;  /* 0x000a000a204c7981 */ /* 0x000f62000c1e9b00 */
[----:B------:R-:W1:Y:S03]  /*39b0*/  LDC.64 R50, c[0x0][0x3f8] ;  /* 0x0000fe00ff327b82 */ /* 0x000e660000000a00 */
[----:B------:R-:W5:Y:S04]  /*39c0*/  LDG.E.64.CONSTANT R54, desc[UR10][R14.64+0x8] ;  /* 0x0000080a0e367981 */ /* 0x000f68000c1e9b00 */
[----:B------:R-:W5:Y:S01]  /*39d0*/  LDG.E.64.CONSTANT R56, desc[UR10][R20.64] ;  /* 0x0000000a14387981 */ /* 0x000f62000c1e9b00 */
[----:B0-----:R-:W-:-:S03]  /*39e0*/  IMAD.WIDE.U32 R40, R3, 0x8, R4 ;  /* 0x0000000803287825 */ /* 0x001fc600078e0004 */
[----:B------:R-:W5:Y:S01]  /*39f0*/  LDG.E.64.CONSTANT R94, desc[UR10][R32.64+-0xc8000] ;  /* 0xf380000a205e7981 */ /* 0x000f62000c1e9b00 */
[----:B------:R-:W-:-:S03]  /*3a00*/  IMAD.WIDE R88, R3, 0x8, R4 ;  /* 0x0000000803587825 */ /* 0x000fc600078e0204 */
[----:B------:R-:W2:Y:S01]  /*3a10*/  LDG.E.64.CONSTANT R112, desc[UR10][R40.64+0x8] ;  /* 0x0000080a28707981 */ /* 0x000ea2000c1e9b00 */
[----:B------:R-:W-:-:S03]  /*3a20*/  IMAD.WIDE R4, R37, 0xa00, R6 ;  /* 0x00000a0025047825 */ /* 0x000fc600078e0206 */
[----:B------:R-:W4:Y:S01]  /*3a30*/  LDG.E.64.CONSTANT R88, desc[UR10][R88.64+-0x8] ;  /* 0xfffff80a58587981 */ /* 0x000f22000c1e9b00 */
[----:B------:R-:W-:-:S03]  /*3a40*/  IMAD.WIDE.U32 R118, R3, 0x8, R4 ;  /* 0x0000000803767825 */ /* 0x000fc600078e0004 */
[----:B------:R-:W3:Y:S04]  /*3a50*/  LDG.E.64.CONSTANT R34, desc[UR10][R40.64] ;  /* 0x0000000a28227981 */ /* 0x000ee8000c1e9b00 */
[----:B------:R-:W5:Y:S04]  /*3a60*/  LDG.E.64.CONSTANT R80, desc[UR10][R118.64+0x8] ;  /* 0x0000080a76507981 */ /* 0x000f68000c1e9b00 */
[----:B------:R-:W3:Y:S04]  /*3a70*/  LDG.E.64.CONSTANT R114, desc[UR10][R118.64+0x10] ;  /* 0x0000100a76727981 */ /* 0x000ee8000c1e9b00 */
[----:B------:R-:W3:Y:S01]  /*3a80*/  LDG.E.64.CONSTANT R38, desc[UR10][R118.64] ;  /* 0x0000000a76267981 */ /* 0x000ee2000c1e9b00 */
[----:B------:R-:W-:Y:S01]  /*3a90*/  IMAD.WIDE R6, R3, 0x8, R4 ;  /* 0x0000000803067825 */ /* 0x000fe200078e0204 */
[----:B------:R-:W-:-:S02]  /*3aa0*/  IADD3 R43, PT, PT, R42, -0x1, R43 ;  /* 0xffffffff2a2b7810 */ /* 0x000fc40007ffe02b */
[----:B------:R-:W3:Y:S04]  /*3ab0*/  LDG.E.64.CONSTANT R62, desc[UR10][R118.64+0xa00] ;  /* 0x000a000a763e7981 */ /* 0x000ee8000c1e9b00 */
[----:B------:R-:W3:Y:S04]  /*3ac0*/  LDG.E.64.CONSTANT R4, desc[UR10][R6.64+-0x8] ;  /* 0xfffff80a06047981 */ /* 0x000ee8000c1e9b00 */
[----:B------:R0:W3:Y:S01]  /*3ad0*/  LDG.E.64.CONSTANT R78, desc[UR10][R6.64+-0x10] ;  /* 0xfffff00a064e7981 */ /* 0x0000e2000c1e9b00 */
[----:B------:R-:W-:-:S03]  /*3ae0*/  IMAD.WIDE.U32 R36, R43, 0xa00, R66 ;  /* 0x00000a002b247825 */ /* 0x000fc600078e0042 */
[----:B------:R-:W3:Y:S01]  /*3af0*/  LDG.E.64.CONSTANT R46, desc[UR10][R118.64+0x1400] ;  /* 0x0014000a762e7981 */ /* 0x000ee2000c1e9b00 */
[----:B------:R-:W-:-:S03]  /*3b00*/  IMAD.WIDE.U32 R36, R3, 0x8, R36 ;  /* 0x0000000803247825 */ /* 0x000fc600078e0024 */
[----:B------:R-:W3:Y:S01]  /*3b10*/  LDG.E.64.CONSTANT R40, desc[UR10][R118.64+-0x1400] ;  /* 0xffec000a76287981 */ /* 0x000ee2000c1e9b00 */
[----:B0-----:R-:W-:-:S03]  /*3b20*/  IMAD.WIDE.U32 R6, R43, 0xa00, R64 ;  /* 0x00000a002b067825 */ /* 0x001fc600078e0040 */
[----:B------:R-:W3:Y:S01]  /*3b30*/  LDG.E.64.CONSTANT R74, desc[UR10][R36.64] ;  /* 0x0000000a244a7981 */ /* 0x000ee2000c1e9b00 */
[----:B-1----:R-:W-:-:S03]  /*3b40*/  IMAD.WIDE.U32 R92, R26, 0xc8000, R92 ;  /* 0x000c80001a5c7825 */ /* 0x002fc600078e005c */
[----:B------:R-:W3:Y:S01]  /*3b50*/  LDG.E.64.CONSTANT R44, desc[UR10][R118.64+0xc8000] ;  /* 0x0c80000a762c7981 */ /* 0x000ee2000c1e9b00 */
[----:B------:R-:W-:Y:S01]  /*3b60*/  IMAD.WIDE.U32 R68, R3, 0x8, R6 ;  /* 0x0000000803447825 */ /* 0x000fe200078e0006 */
[----:B------:R-:W-:Y:S02]  /*3b70*/  MOV R7, UR14 ;  /* 0x0000000e00077c02 */ /* 0x000fe40008000f00 */
[----:B------:R-:W3:Y:S01]  /*3b80*/  LDG.E.64.CONSTANT R106, desc[UR10][R118.64+0x190000] ;  /* 0x1900000a766a7981 */ /* 0x000ee2000c1e9b00 */
[----:B------:R-:W-:-:S03]  /*3b90*/  IMAD.WIDE.U32 R124, R42, 0xa00, R92 ;  /* 0x00000a002a7c7825 */ /* 0x000fc600078e005c */
[----:B------:R-:W3:Y:S01]  /*3ba0*/  LDG.E.64.CONSTANT R68, desc[UR10][R68.64] ;  /* 0x0000000a44447981 */ /* 0x000ee2000c1e9b00 */
[----:B------:R-:W-:-:S03]  /*3bb0*/  IMAD.WIDE R124, R7, 0xa00, R124 ;  /* 0x00000a00077c7825 */ /* 0x000fc600078e027c */
[----:B------:R-:W3:Y:S01]  /*3bc0*/  LDG.E.64.CONSTANT R98, desc[UR10][R118.64+-0xc8000] ;  /* 0xf380000a76627981 */ /* 0x000ee2000c1e9b00 */
[----:B------:R-:W-:-:S03]  /*3bd0*/  IMAD.WIDE.U32 R120, R26, 0x8, R50 ;  /* 0x000000081a787825 */ /* 0x000fc600078e0032 */
[----:B------:R-:W3:Y:S01]  /*3be0*/  LDG.E.64.CONSTANT R36, desc[UR10][R32.64+0xc8000] ;  /* 0x0c80000a20247981 */ /* 0x000ee2000c1e9b00 */
[----:B------:R-:W-:-:S03]  /*3bf0*/  IMAD.WIDE.U32 R6, R3, 0x8, R124 ;  /* 0x0000000803067825 */ /* 0x000fc600078e007c */
[----:B------:R-:W3:Y:S04]  /*3c00*/  LDG.E.64.CONSTANT R84, desc[UR10][R120.64] ;  /* 0x0000000a78547981 */ /* 0x000ee8000c1e9b00 */
[----:B------:R-:W3:Y:S04]  /*3c10*/  LDG.E.64.CONSTANT R50, desc[UR10][R6.64+0x8] ;  /* 0x0000080a06327981 */ /* 0x000ee8000c1e9b00 */
[----:B------:R-:W3:Y:S04]  /*3c20*/  LDG.E.64.CONSTANT R104, desc[UR10][R6.64+0x10] ;  /* 0x0000100a06687981 */ /* 0x000ee8000c1e9b00 */
[----:B------:R-:W3:Y:S04]  /*3c30*/  LDG.E.64.CONSTANT R82, desc[UR10][R6.64] ;  /* 0x0000000a06527981 */ /* 0x000ee8000c1e9b00 */
[----:B------:R-:W3:Y:S01]  /*3c40*/  LDG.E.64.CONSTANT R108, desc[UR10][R120.64+-0x8] ;  /* 0xfffff80a786c7981 */ /* 0x000ee2000c1e9b00 */
[----:B------:R-:W-:-:S03]  /*3c50*/  IMAD.WIDE R124, R3, 0x8, R124 ;  /* 0x00000008037c7825 */ /* 0x000fc600078e027c */
[----:B------:R-:W3:Y:S04]  /*3c60*/  LDG.E.64.CONSTANT R110, desc[UR10][R120.64+0x8] ;  /* 0x0000080a786e7981 */ /* 0x000ee8000c1e9b00 */
[----:B------:R-:W3:Y:S04]  /*3c70*/  LDG.E.64.CONSTANT R96, desc[UR10][R124.64+-0x8] ;  /* 0xfffff80a7c607981 */ /* 0x000ee8000c1e9b00 */
[----:B------:R-:W3:Y:S04]  /*3c80*/  LDG.E.64.CONSTANT R90, desc[UR10][R6.64+0xa00] ;  /* 0x000a000a065a7981 */ /* 0x000ee8000c1e9b00 */
[----:B------:R0:W3:Y:S01]  /*3c90*/  LDG.E.64.CONSTANT R100, desc[UR10][R118.64+-0x190000] ;  /* 0xe700000a76647981 */ /* 0x0000e2000c1e9b00 */
[----:B------:R-:W-:-:S03]  /*3ca0*/  IMAD.WIDE.U32 R102, R43, 0xa00, R92 ;  /* 0x00000a002b667825 */ /* 0x000fc600078e005c */
[----:B------:R-:W3:Y:S01]  /*3cb0*/  LDG.E.64.CONSTANT R92, desc[UR10][R6.64+0x1400] ;  /* 0x0014000a065c7981 */ /* 0x000ee2000c1e9b00 */
[----:B------:R-:W-:-:S03]  /*3cc0*/  IMAD.WIDE.U32 R102, R3, 0x8, R102 ;  /* 0x0000000803667825 */ /* 0x000fc600078e0066 */
[----:B------:R-:W3:Y:S04]  /*3cd0*/  LDG.E.64.CONSTANT R32, desc[UR10][R124.64+-0x10] ;  /* 0xfffff00a7c207981 */ /* 0x000ee8000c1e9b00 */
[----:B------:R-:W3:Y:S04]  /*3ce0*/  LDG.E.64.CONSTANT R120, desc[UR10][R6.64+0x190000] ;  /* 0x1900000a06787981 */ /* 0x000ee8000c1e9b00 */
[----:B------:R-:W3:Y:S01]  /*3cf0*/  LDG.E.64.CONSTANT R102, desc[UR10][R102.64] ;  /* 0x0000000a66667981 */ /* 0x000ee2000c1e9b00 */
[----:B------:R-:W-:Y:S02]  /*3d00*/  DADD R30, R30, R30 ;  /* 0x000000001e1e7229 */ /* 0x000fe4000000001e */
[----:B--2---:R-:W-:Y:S01]  /*3d10*/  DMUL R122, R112, R122 ;  /* 0x0000007a707a7228 */ /* 0x004fe20000000000 */
[----:B------:R-:W2:Y:S01]  /*3d20*/  LDG.E.64.CONSTANT R112, desc[UR10][R6.64+-0x1400] ;  /* 0xffec000a06707981 */ /* 0x000ea2000c1e9b00 */
[----:B----4-:R-:W-:-:S02]  /*3d30*/  DMUL R88, R88, R116 ;  /* 0x0000007458587228 */ /* 0x010fc40000000000 */
[----:B-----5:R-:W-:-:S08]  /*3d40*/  DADD R116, R80, R80 ;  /* 0x0000000050747229 */ /* 0x020fd00000000050 */
[----:B---3--:R-:W-:Y:S02]  /*3d50*/  DADD R114, R114, -R116 ;  /* 0x0000000072727229 */ /* 0x008fe40000000874 */
[----:B------:R-:W3:Y:S01]  /*3d60*/  LDG.E.64.CONSTANT R116, desc[UR10][R6.64+0xc8000] ;  /* 0x0c80000a06747981 */ /* 0x000ee2000c1e9b00 */
[----:B0-----:R-:W-:-:S08]  /*3d70*/  DADD R118, R38, R38 ;  /* 0x0000000026767229 */ /* 0x001fd00000000026 */
[----:B------:R-:W-:-:S08]  /*3d80*/  DADD R80, R80, -R118 ;  /* 0x0000000050507229 */ /* 0x000fd00000000876 */
[--C-:B------:R-:W-:Y:S02]  /*3d90*/  DADD R80, R80, R4.reuse ;  /* 0x0000000050507229 */ /* 0x100fe40000000004 */
[----:B------:R-:W-:-:S08]  /*3da0*/  DADD R4, R4, R4 ;  /* 0x0000000004047229 */ /* 0x000fd00000000004 */
[----:B------:R-:W-:-:S08]  /*3db0*/  DADD R4, R38, -R4 ;  /* 0x0000000026047229 */ /* 0x000fd00000000804 */
[----:B------:R-:W-:Y:S02]  /*3dc0*/  DADD R78, R4, R78 ;  /* 0x00000000044e7229 */ /* 0x000fe4000000004e */
[----:B------:R-:W4:Y:S01]  /*3dd0*/  LDG.E.64.CONSTANT R4, desc[UR10][R6.64+-0xc8000] ;  /* 0xf380000a06047981 */ /* 0x000f22000c1e9b00 */
[----:B------:R-:W-:Y:S02]  /*3de0*/  DMUL R34, R34, R30 ;  /* 0x0000001e22227228 */ /* 0x000fe40000000000 */
[----:B------:R-:W-:-:S06]  /*3df0*/  DADD R114, R114, R38 ;  /* 0x0000000072727229 */ /* 0x000fcc0000000026 */
[----:B------:R-:W-:Y:S01]  /*3e00*/  DMUL R80, R34, R80 ;  /* 0x0000005022507228 */ /* 0x000fe20000000000 */
[----:B------:R-:W5:Y:S07]  /*3e10*/  LDG.E.64.CONSTANT R6, desc[UR10][R6.64+-0x190000] ;  /* 0xe700000a06067981 */ /* 0x000f6e000c1e9b00 */
[----:B------:R-:W-:Y:S02]  /*3e20*/  DFMA R80, R122, R114, -R80 ;  /* 0x000000727a50722b */ /* 0x000fe40000000850 */
[----:B------:R-:W-:-:S02]  /*3e30*/  DADD R114, R62, R62 ;  /* 0x000000003e727229 */ /* 0x000fc4000000003e */
[----:B------:R-:W-:-:S08]  /*3e40*/  DADD R62, -R118, R62 ;  /* 0x00000000763e7229 */ /* 0x000fd0000000013e */
[--C-:B------:R-:W-:Y:S02]  /*3e50*/  DADD R62, R62, R74.reuse ;  /* 0x000000003e3e7229 */ /* 0x100fe4000000004a */
[----:B------:R-:W-:Y:S02]  /*3e60*/  DADD R74, R74, R74 ;  /* 0x000000004a4a7229 */ /* 0x000fe4000000004a */
[----:B------:R-:W-:Y:S02]  /*3e70*/  DADD R46, R46, -R114 ;  /* 0x000000002e2e7229 */ /* 0x000fe40000000872 */
[----:B------:R-:W-:-:S04]  /*3e80*/  DMUL R48, R30, R48 ;  /* 0x000000301e307228 */ /* 0x000fc80000000000 */
[C---:B------:R-:W-:Y:S02]  /*3e90*/  DADD R74, R38.reuse, -R74 ;  /* 0x00000000264a7229 */ /* 0x040fe4000000084a */
[----:B------:R-:W-:Y:S02]  /*3ea0*/  DADD R46, R38, R46 ;  /* 0x00000000262e7229 */ /* 0x000fe4000000002e */
[----:B------:R-:W-:Y:S02]  /*3eb0*/  DMUL R54, R76, R54 ;  /* 0x000000364c367228 */ /* 0x000fe40000000000 */
[----:B------:R-:W-:Y:S02]  /*3ec0*/  DMUL R62, R48, R62 ;  /* 0x0000003e303e7228 */ /* 0x000fe40000000000 */
[----:B------:R-:W-:Y:S01]  /*3ed0*/  DADD R74, R74, R40 ;  /* 0x000000004a4a7229 */ /* 0x000fe20000000028 */
[----:B------:R-:W0:Y:S01]  /*3ee0*/  LDC.64 R40, c[0x0][0x400] ;  /* 0x00010000ff287b82 */ /* 0x000e220000000a00 */
[----:B------:R-:W-:-:S02]  /*3ef0*/  DMUL R56, R68, R56 ;  /* 0x0000003844387228 */ /* 0x000fc40000000000 */
[----:B------:R-:W-:Y:S02]  /*3f00*/  DADD R68, R50, R50 ;  /* 0x0000000032447229 */ /* 0x000fe40000000032 */
[----:B------:R-:W-:-:S03]  /*3f10*/  DFMA R62, R54, R46, -R62 ;  /* 0x0000002e363e722b */ /* 0x000fc6000000083e */
[----:B------:R-:W1:Y:S01]  /*3f20*/  LDC.64 R46, c[0x0][0x3d0] ;  /* 0x0000f400ff2e7b82 */ /* 0x000e620000000a00 */
[--C-:B------:R-:W-:Y:S02]  /*3f30*/  DADD R118, -R118, R44.reuse ;  /* 0x0000000076767229 */ /* 0x100fe4000000012c */
[----:B------:R-:W-:Y:S02]  /*3f40*/  DADD R44, R44, R44 ;  /* 0x000000002c2c7229 */ /* 0x000fe4000000002c */
[----:B------:R-:W-:Y:S02]  /*3f50*/  DADD R104, R104, -R68 ;  /* 0x0000000068687229 */ /* 0x000fe40000000844 */
[----:B------:R-:W-:Y:S02]  /*3f60*/  DADD R68, R82, R82 ;  /* 0x0000000052447229 */ /* 0x000fe40000000052 */
[----:B------:R-:W-:Y:S02]  /*3f70*/  DFMA R62, R56, R74, R62 ;  /* 0x0000004a383e722b */ /* 0x000fe4000000003e */
[----:B------:R-:W-:-:S02]  /*3f80*/  DFMA R78, R88, R78, R80 ;  /* 0x0000004e584e722b */ /* 0x000fc40000000050 */
[----:B------:R-:W-:Y:S02]  /*3f90*/  DMUL R84, R84, R30 ;  /* 0x0000001e54547228 */ /* 0x000fe40000000000 */
[----:B------:R-:W-:Y:S02]  /*3fa0*/  DADD R74, R106, -R44 ;  /* 0x000000006a4a7229 */ /* 0x000fe4000000082c */
[--C-:B------:R-:W-:Y:S02]  /*3fb0*/  DADD R118, R118, R98.reuse ;  /* 0x0000000076767229 */ /* 0x100fe40000000062 */
[----:B------:R-:W-:Y:S02]  /*3fc0*/  DMUL R94, R108, R94 ;  /* 0x0000005e6c5e7228 */ /* 0x000fe40000000000 */
[----:B------:R-:W-:Y:S01]  /*3fd0*/  DADD R80, R98, R98 ;  /* 0x0000000062507229 */ /* 0x000fe20000000062 */
[----:B------:R-:W-:Y:S01]  /*3fe0*/  IMAD.WIDE.U32 R108, R42, 0xa00, R70 ;  /* 0x00000a002a6c7825 */ /* 0x000fe200078e0046 */
[----:B------:R-:W-:Y:S01]  /*3ff0*/  DADD R106, R104, R82 ;  /* 0x00000000686a7229 */ /* 0x000fe20000000052 */
[----:B------:R-:W5:Y:S01]  /*4000*/  LDG.E.64.CONSTANT R44, desc[UR10][R16.64] ;  /* 0x0000000a102c7981 */ /* 0x000f62000c1e9b00 */
[----:B------:R-:W-:-:S02]  /*4010*/  DMUL R36, R110, R36 ;  /* 0x000000246e247228 */ /* 0x000fc40000000000 */
[----:B------:R-:W-:Y:S01]  /*4020*/  DADD R76, R50, -R68 ;  /* 0x00000000324c7229 */ /* 0x000fe20000000844 */
[----:B------:R-:W-:Y:S01]  /*4030*/  MOV R111, UR14 ;  /* 0x0000000e006f7c02 */ /* 0x000fe20008000f00 */
[----:B0-----:R-:W-:Y:S01]  /*4040*/  IMAD.WIDE.U32 R30, R3, 0x8, R40 ;  /* 0x00000008031e7825 */ /* 0x001fe200078e0028 */
[----:B------:R-:W-:Y:S01]  /*4050*/  DADD R74, R38, R74 ;  /* 0x00000000264a7229 */ /* 0x000fe2000000004a */
[----:B------:R-:W5:Y:S01]  /*4060*/  LDG.E.64.CONSTANT R50, desc[UR10][R10.64] ;  /* 0x0000000a0a327981 */ /* 0x000f62000c1e9b00 */
[----:B------:R-:W-:Y:S01]  /*4070*/  DMUL R98, R84, R118 ;  /* 0x0000007654627228 */ /* 0x000fe20000000000 */
[----:B------:R-:W-:Y:S01]  /*4080*/  IMAD.WIDE R104, R111, 0xa00, R108 ;  /* 0x00000a006f687825 */ /* 0x000fe200078e026c */
[----:B------:R-:W-:Y:S01]  /*4090*/  DADD R80, R38, -R80 ;  /* 0x0000000026507229 */ /* 0x000fe20000000850 */
[----:B------:R-:W5:Y:S01]  /*40a0*/  LDG.E.64.CONSTANT R30, desc[UR10][R30.64] ;  /* 0x0000000a1e1e7981 */ /* 0x000f62000c1e9b00 */
[----:B------:R-:W-:Y:S02]  /*40b0*/  DFMA R78, -R122, R106, R78 ;  /* 0x0000006a7a4e722b */ /* 0x000fe4000000014e */
[----:B------:R-:W-:Y:S01]  /*40c0*/  DADD R108, R76, R96 ;  /* 0x000000004c6c7229 */ /* 0x000fe20000000060 */
[C---:B-1----:R-:W-:Y:S01]  /*40d0*/  IMAD.WIDE.U32 R40, R3.reuse, 0x8, R46 ;  /* 0x0000000803287825 */ /* 0x042fe200078e002e */
[----:B------:R-:W-:Y:S01]  /*40e0*/  DFMA R74, R36, R74, -R98 ;  /* 0x0000004a244a722b */ /* 0x000fe20000000862 */
[----:B------:R-:W5:Y:S02]  /*40f0*/  LDG.E.64.CONSTANT R46, desc[UR10][R18.64] ;  /* 0x0000000a122e7981 */ /* 0x000f64000c1e9b00 */
[----:B------:R-:W-:Y:S01]  /*4100*/  IMAD.WIDE.U32 R76, R3, 0x8, R104 ;  /* 0x00000008034c7825 */ /* 0x000fe200078e0068 */
[----:B------:R-:W-:Y:S01]  /*4110*/  DADD R98, R90, R90 ;  /* 0x000000005a627229 */ /* 0x000fe2000000005a */
[----:B------:R-:W5:Y:S01]  /*4120*/  LDG.E.64.CONSTANT R40, desc[UR10][R40.64] ;  /* 0x0000000a28287981 */ /* 0x000f62000c1e9b00 */
[----:B------:R-:W-:-:S02]  /*4130*/  DADD R106, R96, R96 ;  /* 0x00000000606a7229 */ /* 0x000fc40000000060 */
[----:B------:R-:W-:Y:S01]  /*4140*/  DADD R100, R80, R100 ;  /* 0x0000000050647229 */ /* 0x000fe20000000064 */
[----:B------:R-:W5:Y:S01]  /*4150*/  LDG.E.64.CONSTANT R38, desc[UR10][R12.64] ;  /* 0x0000000a0c267981 */ /* 0x000f62000c1e9b00 */
[----:B------:R-:W-:-:S03]  /*4160*/  DFMA R80, R34, R108, R78 ;  /* 0x0000006c2250722b */ /* 0x000fc6000000004e */
[----:B------:R-:W5:Y:S01]  /*4170*/  LDG.E.64.CONSTANT R78, desc[UR10][R76.64] ;  /* 0x0000000a4c4e7981 */ /* 0x000f62000c1e9b00 */
[----:B------:R-:W-:Y:S02]  /*4180*/  DADD R96, R92, -R98 ;  /* 0x000000005c607229 */ /* 0x000fe40000000862 */
[----:B------:R-:W-:Y:S01]  /*4190*/  DADD R108, R82, -R106 ;  /* 0x00000000526c7229 */ /* 0x000fe2000000086a */
[----:B------:R-:W5:Y:S01]  /*41a0*/  LDG.E.64.CONSTANT R92, desc[UR10][R76.64+0x8] ;  /* 0x0000080a4c5c7981 */ /* 0x000f62000c1e9b00 */
[----:B------:R-:W-:Y:S01]  /*41b0*/  DADD R106, -R68, R90 ;  /* 0x00000000446a7229 */ /* 0x000fe2000000015a */
[----:B------:R-:W-:-:S03]  /*41c0*/  IMAD.WIDE R118, R3, 0x8, R104 ;  /* 0x0000000803767825 */ /* 0x000fc600078e0268 */
[----:B------:R-:W-:Y:S01]  /*41d0*/  DADD R104, R82, R96 ;  /* 0x0000000052687229 */ /* 0x000fe20000000060 */
[----:B------:R-:W-:Y:S01]  /*41e0*/  IMAD.WIDE.U32 R98, R42, 0xa00, R28 ;  /* 0x00000a002a627825 */ /* 0x000fe200078e001c */
[----:B------:R-:W5:Y:S02]  /*41f0*/  LDG.E.64.CONSTANT R96, desc[UR10][R118.64+-0x8] ;  /* 0xfffff80a76607981 */ /* 0x000f64000c1e9b00 */
[--C-:B------:R-:W-:Y:S02]  /*4200*/  DADD R106, R106, R102.reuse ;  /* 0x000000006a6a7229 */ /* 0x100fe40000000066 */
[----:B------:R-:W-:Y:S01]  /*4210*/  DADD R102, R102, R102 ;  /* 0x0000000066667229 */ /* 0x000fe20000000066 */
[----:B------:R-:W-:Y:S01]  /*4220*/  IMAD.WIDE R90, R111, 0xa00, R98 ;  /* 0x00000a006f5a7825 */ /* 0x000fe200078e0262 */
[----:B------:R-:W-:Y:S02]  /*4230*/  DFMA R104, -R54, R104, R62 ;  /* 0x000000683668722b */ /* 0x000fe4000000013e */
[----:B------:R-:W-:Y:S01]  /*4240*/  DADD R98, R108, R32 ;  /* 0x000000006c627229 */ /* 0x000fe20000000020 */
[----:B------:R-:W5:Y:S03]  /*4250*/  LDG.E.64.CONSTANT R32, desc[UR10][R76.64+0x10] ;  /* 0x0000100a4c207981 */ /* 0x000f66000c1e9b00 */
[----:B------:R-:W-:Y:S01]  /*4260*/  DADD R108, R82, -R102 ;  /* 0x00000000526c7229 */ /* 0x000fe20000000866 */
[----:B------:R-:W-:Y:S01]  /*4270*/  IMAD.WIDE.U32 R90, R3, 0x8, R90 ;  /* 0x00000008035a7825 */ /* 0x000fe200078e005a */
[----:B------:R-:W-:-:S02]  /*4280*/  DFMA R102, R48, R106, R104 ;  /* 0x0000006a3066722b */ /* 0x000fc40000000068 */
[----:B------:R0:W5:Y:S01]  /*4290*/  LDG.E.64.CONSTANT R104, desc[UR10][R118.64+-0x10] ;  /* 0xfffff00a76687981 */ /* 0x000162000c1e9b00 */
[----:B------:R-:W-:-:S03]  /*42a0*/  IMAD.WIDE.U32 R106, R43, 0xa00, R70 ;  /* 0x00000a002b6a7825 */ /* 0x000fc600078e0046 */
[----:B------:R-:W5:Y:S01]  /*42b0*/  LDG.E.64 R62, desc[UR10][R90.64] ;  /* 0x0000000a5a3e7981 */ /* 0x000f62000c1e1b00 */
[----:B------:R-:W-:-:S03]  /*42c0*/  IMAD.WIDE.U32 R110, R3, 0x8, R106 ;  /* 0x00000008036e7825 */ /* 0x000fc600078e006a */
[----:B------:R-:W5:Y:S04]  /*42d0*/  LDG.E.64.CONSTANT R106, desc[UR10][R76.64+0x1400] ;  /* 0x0014000a4c6a7981 */ /* 0x000f68000c1e9b00 */
[----:B------:R-:W5:Y:S01]  /*42e0*/  LDG.E.64.CONSTANT R110, desc[UR10][R110.64] ;  /* 0x0000000a6e6e7981 */ /* 0x000f62000c1e9b00 */
[----:B------:R-:W-:-:S03]  /*42f0*/  DFMA R80, -R88, R98, R80 ;  /* 0x000000625850722b */ /* 0x000fc60000000150 */
[----:B------:R-:W5:Y:S01]  /*4300*/  LDG.E.64.CONSTANT R98, desc[UR10][R76.64+-0x1400] ;  /* 0xffec000a4c627981 */ /* 0x000f62000c1e9b00 */
[----:B------:R-:W-:-:S03]  /*4310*/  DFMA R74, R94, R100, R74 ;  /* 0x000000645e4a722b */ /* 0x000fc6000000004a */
[----:B------:R-:W5:Y:S01]  /*4320*/  LDG.E.64.CONSTANT R100, desc[UR10][R76.64+0xc8000] ;  /* 0x0c80000a4c647981 */ /* 0x000f62000c1e9b00 */
[----:B0-----:R-:W-:Y:S01]  /*4330*/  MOV R119, UR14 ;  /* 0x0000000e00777c02 */ /* 0x001fe20008000f00 */
[----:B--2---:R-:W-:Y:S02]  /*4340*/  DADD R112, R108, R112 ;  /* 0x000000006c707229 */ /* 0x004fe40000000070 */
[----:B------:R-:W2:Y:S01]  /*4350*/  LDG.E.64.CONSTANT R108, desc[UR10][R76.64+0xa00] ;  /* 0x000a000a4c6c7981 */ /* 0x000ea2000c1e9b00 */
[----:B---3--:R-:W-:-:S08]  /*4360*/  DADD R114, R116, R116 ;  /* 0x0000000074727229 */ /* 0x008fd00000000074 */
[----:B------:R-:W-:Y:S02]  /*4370*/  DADD R120, R120, -R114 ;  /* 0x0000000078787229 */ /* 0x000fe40000000872 */
[----:B------:R-:W-:Y:S01]  /*4380*/  DADD R116, -R68, R116 ;  /* 0x0000000044747229 */ /* 0x000fe20000000174 */
[----:B------:R-:W3:Y:S05]  /*4390*/  LDG.E.64.CONSTANT R68, desc[UR10][R76.64+0x190000] ;  /* 0x1900000a4c447981 */ /* 0x000eea000c1e9b00 */
[----:B------:R-:W-:Y:S02]  /*43a0*/  DADD R114, R82, R120 ;  /* 0x0000000052727229 */ /* 0x000fe40000000078 */
[----:B------:R-:W-:Y:S01]  /*43b0*/  DFMA R102, -R56, R112, R102 ;  /* 0x000000703866722b */ /* 0x000fe20000000166 */
[----:B------:R-:W-:-:S05]  /*43c0*/  IMAD.WIDE.U32 R112, R42, 0xa00, R72 ;  /* 0x00000a002a707825 */ /* 0x000fca00078e0048 */
[----:B------:R-:W-:Y:S01]  /*43d0*/  DFMA R114, -R36, R114, R74 ;  /* 0x000000722472722b */ /* 0x000fe2000000014a */
[----:B------:R-:W3:Y:S01]  /*43e0*/  LDG.E.64.CONSTANT R74, desc[UR10][R76.64+-0xc8000] ;  /* 0xf380000a4c4a7981 */ /* 0x000ee2000c1e9b00 */
[----:B------:R-:W-:-:S04]  /*43f0*/  IMAD.WIDE R112, R119, 0xa00, R112 ;  /* 0x00000a0077707825 */ /* 0x000fc800078e0270 */
[----:B------:R-:W-:Y:S01]  /*4400*/  IMAD.WIDE.U32 R124, R3, 0x8, R112 ;  /* 0x00000008037c7825 */ /* 0x000fe200078e0070 */
[----:B----4-:R-:W-:-:S04]  /*4410*/  DADD R118, R4, R4 ;  /* 0x0000000004767229 */ /* 0x010fc80000000004 */
[----:B------:R-:W4:Y:S01]  /*4420*/  LDG.E.64.CONSTANT R120, desc[UR10][R124.64+0x10] ;  /* 0x0000100a7c787981 */ /* 0x000f22000c1e9b00 */
[----:B------:R-:W-:-:S03]  /*4430*/  DADD R4, R116, R4 ;  /* 0x0000000074047229 */ /* 0x000fc60000000004 */
[----:B------:R-:W4:Y:S01]  /*4440*/  LDG.E.64.CONSTANT R116, desc[UR10][R124.64+0x8] ;  /* 0x0000080a7c747981 */ /* 0x000f22000c1e9b00 */
[----:B------:R-:W-:-:S03]  /*4450*/  DADD R82, R82, -R118 ;  /* 0x0000000052527229 */ /* 0x000fc60000000876 */
[----:B------:R0:W4:Y:S01]  /*4460*/  LDG.E.64.CONSTANT R118, desc[UR10][R76.64+-0x190000] ;  /* 0xe700000a4c767981 */ /* 0x000122000c1e9b00 */
[----:B------:R-:W-:-:S03]  /*4470*/  DFMA R114, R84, R4, R114 ;  /* 0x000000045472722b */ /* 0x000fc60000000072 */
[----:B------:R-:W4:Y:S01]  /*4480*/  LDG.E.64.CONSTANT R4, desc[UR10][R124.64] ;  /* 0x0000000a7c047981 */ /* 0x000f22000c1e9b00 */
[----:B-----5:R-:W-:-:S08]  /*4490*/  DADD R6, R82, R6 ;  /* 0x0000000052067229 */ /* 0x020fd00000000006 */
[----:B------:R-:W-:Y:S01]  /*44a0*/  DFMA R114, -R94, R6, R114 ;  /* 0x000000065e72722b */ /* 0x000fe20000000172 */
[----:B------:R-:W-:Y:S01]  /*44b0*/  IMAD.WIDE R112, R3, 0x8, R112 ;  /* 0x0000000803707825 */ /* 0x000fe200078e0270 */
[C---:B------:R-:W-:Y:S02]  /*44c0*/  DMUL R44, R30.reuse, R44 ;  /* 0x0000002c1e2c7228 */ /* 0x040fe40000000000 */
[----:B------:R-:W-:Y:S01]  /*44d0*/  DMUL R50, R30, R50 ;  /* 0x000000321e327228 */ /* 0x000fe20000000000 */
[----:B------:R-:W5:Y:S01]  /*44e0*/  LDG.E.64.CONSTANT R30, desc[UR10][R124.64+0xa00] ;  /* 0x000a000a7c1e7981 */ /* 0x000f62000c1e9b00 */
[----:B------:R-:W-:-:S04]  /*44f0*/  DMUL R40, R40, R46 ;  /* 0x0000002e28287228 */ /* 0x000fc80000000000 */
[----:B------:R-:W-:Y:S02]  /*4500*/  DMUL R44, R38, R44 ;  /* 0x0000002c262c7228 */ /* 0x000fe40000000000 */
[----:B------:R-:W-:Y:S02]  /*4510*/  DADD R6, R78, R78 ;  /* 0x000000004e067229 */ /* 0x000fe4000000004e */
[----:B------:R-:W-:-:S04]  /*4520*/  DMUL R40, R38, R40 ;  /* 0x0000002826287228 */ /* 0x000fc80000000000 */
[----:B------:R-:W-:Y:S01]  /*4530*/  DMUL R102, R44, R102 ;  /* 0x000000662c667228 */ /* 0x000fe20000000000 */
[----:B------:R-:W5:Y:S01]  /*4540*/  LDG.E.64.CONSTANT R38, desc[UR10][R124.64+0x1400] ;  /* 0x0014000a7c267981 */ /* 0x000f62000c1e9b00 */
[----:B0-----:R-:W-:Y:S02]  /*4550*/  DADD R76, R92, -R6 ;  /* 0x000000005c4c7229 */ /* 0x001fe40000000806 */
[----:B------:R-:W-:-:S04]  /*4560*/  DMUL R46, R50, R46 ;  /* 0x0000002e322e7228 */ /* 0x000fc80000000000 */
[----:B------:R-:W-:Y:S02]  /*4570*/  DFMA R50, R40, R80, R102 ;  /* 0x000000502832722b */ /* 0x000fe40000000066 */
[----:B------:R-:W-:Y:S02]  /*4580*/  DADD R80, R92, R92 ;  /* 0x000000005c507229 */ /* 0x000fe4000000005c */
[--C-:B------:R-:W-:Y:S01]  /*4590*/  DADD R76, R76, R96.reuse ;  /* 0x000000004c4c7229 */ /* 0x100fe20000000060 */
[----:B------:R-:W0:Y:S01]  /*45a0*/  LDC.64 R92, c[0x0][0x3a8] ;  /* 0x0000ea00ff5c7b82 */ /* 0x000e220000000a00 */
[----:B------:R-:W-:Y:S02]  /*45b0*/  DADD R96, R96, R96 ;  /* 0x0000000060607229 */ /* 0x000fe40000000060 */
[----:B------:R-:W-:Y:S02]  /*45c0*/  DFMA R50, R46, R114, R50 ;  /* 0x000000722e32722b */ /* 0x000fe40000000032 */
[----:B------:R-:W-:Y:S01]  /*45d0*/  DADD R80, R32, -R80 ;  /* 0x0000000020507229 */ /* 0x000fe20000000850 */
[----:B------:R-:W5:Y:S03]  /*45e0*/  LDG.E.64.CONSTANT R32, desc[UR10][R112.64+-0x8] ;  /* 0xfffff80a70207981 */ /* 0x000f66000c1e9b00 */
[----:B------:R-:W-:-:S02]  /*45f0*/  DADD R96, R78, -R96 ;  /* 0x000000004e607229 */ /* 0x000fc40000000860 */
[----:B------:R-:W-:Y:S02]  /*4600*/  DMUL R76, R34, R76 ;  /* 0x0000004c224c7228 */ /* 0x000fe40000000000 */
[----:B------:R-:W-:Y:S02]  /*4610*/  DADD R80, R80, R78 ;  /* 0x0000000050507229 */ /* 0x000fe4000000004e */
[----:B------:R-:W-:Y:S02]  /*4620*/  DFMA R114, R50, -R86, R62 ;  /* 0x800000563272722b */ /* 0x000fe4000000003e */
[----:B------:R-:W-:Y:S01]  /*4630*/  DADD R104, R96, R104 ;  /* 0x0000000060687229 */ /* 0x000fe20000000068 */
[----:B------:R-:W5:Y:S01]  /*4640*/  LDG.E.64.CONSTANT R62, desc[UR10][R124.64+0xc8000] ;  /* 0x0c80000a7c3e7981 */ /* 0x000f62000c1e9b00 */
[----:B------:R-:W-:Y:S02]  /*4650*/  IMAD.WIDE.U32 R102, R43, 0xa00, R72 ;  /* 0x00000a002b667825 */ /* 0x000fe400078e0048 */
[----:B------:R-:W-:Y:S01]  /*4660*/  DFMA R82, R122, R80, -R76 ;  /* 0x000000507a52722b */ /* 0x000fe2000000084c */
[----:B------:R1:W5:Y:S01]  /*4670*/  LDG.E.64.CONSTANT R50, desc[UR10][R112.64+-0x10] ;  /* 0xfffff00a70327981 */ /* 0x000362000c1e9b00 */
[----:B------:R-:W-:-:S03]  /*4680*/  IMAD.WIDE.U32 R76, R3, 0x8, R102 ;  /* 0x00000008034c7825 */ /* 0x000fc600078e0066 */
[----:B------:R-:W5:Y:S04]  /*4690*/  LDG.E.64.CONSTANT R80, desc[UR10][R124.64+0x190000] ;  /* 0x1900000a7c507981 */ /* 0x000f68000c1e9b00 */
[----:B------:R-:W5:Y:S01]  /*46a0*/  LDG.E.64.CONSTANT R76, desc[UR10][R76.64] ;  /* 0x0000000a4c4c7981 */ /* 0x000f62000c1e9b00 */
[----:B0-----:R-:W-:-:S03]  /*46b0*/  IMAD.WIDE.U32 R92, R26, 0xc8000, R92 ;  /* 0x000c80001a5c7825 */ /* 0x001fc600078e005c */
[----:B------:R0:W-:Y:S01]  /*46c0*/  STG.E.64 desc[UR10][R90.64], R114 ;  /* 0x000000725a007986 */ /* 0x0001e2000c101b0a */
[----:B-1----:R-:W-:Y:S02]  /*46d0*/  DADD R112, R100, R100 ;  /* 0x0000000064707229 */ /* 0x002fe40000000064 */
[----:B0-----:R-:W-:Y:S01]  /*46e0*/  DFMA R90, R88, R104, R82 ;  /* 0x00000068585a722b */ /* 0x001fe20000000052 */
[----:B------:R-:W5:Y:S01]  /*46f0*/  LDG.E.64.CONSTANT R82, desc[UR10][R124.64+-0x1400] ;  /* 0xffec000a7c527981 */ /* 0x000f62000c1e9b00 */
[--C-:B--2---:R-:W-:Y:S02]  /*4700*/  DADD R96, R108, R108.reuse ;  /* 0x000000006c607229 */ /* 0x104fe4000000006c */
[----:B------:R-:W-:-:S06]  /*4710*/  DADD R108, -R6, R108 ;  /* 0x00000000066c7229 */ /* 0x000fcc000000016c */
[----:B------:R-:W-:Y:S02]  /*4720*/  DADD R96, R106, -R96 ;  /* 0x000000006a607229 */ /* 0x000fe40000000860 */
[--C-:B------:R-:W-:Y:S02]  /*4730*/  DADD R106, R108, R110.reuse ;  /* 0x000000006c6a7229 */ /* 0x100fe4000000006e */
[----:B------:R-:W-:-:S04]  /*4740*/  DADD R110, R110, R110 ;  /* 0x000000006e6e7229 */ /* 0x000fc8000000006e */
[----:B------:R-:W-:-:S04]  /*4750*/  DADD R102, R78, R96 ;  /* 0x000000004e667229 */ /* 0x000fc80000000060 */
[----:B------:R-:W-:Y:S02]  /*4760*/  DADD R96, R78, -R110 ;  /* 0x000000004e607229 */ /* 0x000fe4000000086e */
[----:B------:R-:W-:-:S06]  /*4770*/  DMUL R106, R48, R106 ;  /* 0x0000006a306a7228 */ /* 0x000fcc0000000000 */
[----:B------:R-:W-:Y:S02]  /*4780*/  DADD R104, R96, R98 ;  /* 0x0000000060687229 */ /* 0x000fe40000000062 */
[----:B------:R-:W2:Y:S01]  /*4790*/  LDG.E.64.CONSTANT R96, desc[UR10][R124.64+-0xc8000] ;  /* 0xf380000a7c607981 */ /* 0x000ea2000c1e9b00 */
[----:B------:R-:W-:Y:S02]  /*47a0*/  DFMA R102, R54, R102, -R106 ;  /* 0x000000663666722b */ /* 0x000fe4000000086a */
[----:B------:R-:W-:Y:S01]  /*47b0*/  DADD R98, -R6, R100 ;  /* 0x0000000006627229 */ /* 0x000fe20000000164 */
[----:B------:R-:W-:Y:S01]  /*47c0*/  IMAD.WIDE.U32 R106, R42, 0xa00, R92 ;  /* 0x00000a002a6a7825 */ /* 0x000fe200078e005c */
[----:B------:R-:W-:-:S05]  /*47d0*/  MOV R7, UR14 ;  /* 0x0000000e00077c02 */ /* 0x000fca0008000f00 */
[----:B------:R-:W-:Y:S01]  /*47e0*/  IMAD.WIDE R106, R7, 0xa00, R106 ;  /* 0x00000a00076a7825 */ /* 0x000fe200078e026a */
[----:B---3--:R-:W-:Y:S01]  /*47f0*/  DADD R112, R68, -R112 ;  /* 0x0000000044707229 */ /* 0x008fe20000000870 */
[----:B------:R-:W3:Y:S01]  /*4800*/  LDG.E.64.CONSTANT R6, desc[UR10][R124.64+-0x190000] ;  /* 0xe700000a7c067981 */ /* 0x000ee2000c1e9b00 */
[--C-:B------:R-:W-:Y:S01]  /*4810*/  DADD R110, R74, R74.reuse ;  /* 0x000000004a6e7229 */ /* 0x100fe2000000004a */
[----:B------:R-:W-:Y:S01]  /*4820*/  IMAD.WIDE.U32 R68, R3, 0x8, R106 ;  /* 0x0000000803447825 */ /* 0x000fe200078e006a */
[----:B------:R-:W-:-:S04]  /*4830*/  DADD R98, R98, R74 ;  /* 0x0000000062627229 */ /* 0x000fc8000000004a */
[----:B------:R-:W3:Y:S01]  /*4840*/  LDG.E.64.CONSTANT R74, desc[UR10][R68.64] ;  /* 0x0000000a444a7981 */ /* 0x000ee2000c1e9b00 */
[C---:B------:R-:W-:Y:S02]  /*4850*/  DADD R112, R78.reuse, R112 ;  /* 0x000000004e707229 */ /* 0x040fe40000000070 */
[----:B------:R-:W-:Y:S02]  /*4860*/  DADD R110, R78, -R110 ;  /* 0x000000004e6e7229 */ /* 0x000fe4000000086e */
[----:B------:R-:W-:Y:S01]  /*4870*/  DMUL R78, R84, R98 ;  /* 0x00000062544e7228 */ /* 0x000fe20000000000 */
[----:B------:R-:W3:Y:S01]  /*4880*/  LDG.E.64.CONSTANT R98, desc[UR10][R68.64+0x8] ;  /* 0x0000080a44627981 */ /* 0x000ee2000c1e9b00 */
[----:B------:R-:W-:Y:S01]  /*4890*/  IMAD.WIDE R108, R3, 0x8, R106 ;  /* 0x00000008036c7825 */ /* 0x000fe200078e026a */
[----:B------:R-:W-:Y:S02]  /*48a0*/  DFMA R100, R56, R104, R102 ;  /* 0x000000683864722b */ /* 0x000fe40000000066 */
[----:B----4-:R-:W-:-:S03]  /*48b0*/  DADD R106, R116, R116 ;  /* 0x00000000746a7229 */ /* 0x010fc60000000074 */
[----:B------:R-:W-:Y:S01]  /*48c0*/  DFMA R102, R36, R112, -R78 ;  /* 0x000000702466722b */ /* 0x000fe2000000084e */
[----:B------:R-:W4:Y:S04]  /*48d0*/  LDG.E.64.CONSTANT R104, desc[UR10][R108.64+-0x8] ;  /* 0xfffff80a6c687981 */ /* 0x000f28000c1e9b00 */
[----:B------:R-:W4:Y:S01]  /*48e0*/  LDG.E.64.CONSTANT R78, desc[UR10][R68.64+0x10] ;  /* 0x0000100a444e7981 */ /* 0x000f22000c1e9b00 */
[----:B------:R-:W-:Y:S01]  /*48f0*/  DADD R120, R120, -R106 ;  /* 0x0000000078787229 */ /* 0x000fe2000000086a */
[----:B------:R-:W-:Y:S01]  /*4900*/  MOV R115, UR14 ;  /* 0x0000000e00737c02 */ /* 0x000fe20008000f00 */
[----:B------:R-:W-:Y:S01]  /*4910*/  IMAD.WIDE.U32 R106, R42, 0xa00, R24 ;  /* 0x00000a002a6a7825 */ /* 0x000fe200078e0018 */
[----:B------:R-:W-:Y:S01]  /*4920*/  DADD R118, R110, R118 ;  /* 0x000000006e767229 */ /* 0x000fe20000000076 */
[----:B------:R-:W4:Y:S02]  /*4930*/  LDG.E.64.CONSTANT R108, desc[UR10][R108.64+-0x10] ;  /* 0xfffff00a6c6c7981 */ /* 0x000f24000c1e9b00 */
[----:B------:R-:W-:-:S02]  /*4940*/  IMAD.WIDE R114, R115, 0xa00, R106 ;  /* 0x00000a0073727825 */ /* 0x000fc400078e026a */
[----:B------:R-:W4:Y:S04]  /*4950*/  LDG.E.64.CONSTANT R110, desc[UR10][R68.64+0x1400] ;  /* 0x0014000a446e7981 */ /* 0x000f28000c1e9b00 */
[----:B------:R-:W4:Y:S01]  /*4960*/  LDG.E.64.CONSTANT R106, desc[UR10][R68.64+0xa00] ;  /* 0x000a000a446a7981 */ /* 0x000f22000c1e9b00 */
[----:B------:R-:W-:-:S05]  /*4970*/  IMAD.WIDE.U32 R114, R3, 0x8, R114 ;  /* 0x0000000803727825 */ /* 0x000fca00078e0072 */
[----:B------:R-:W4:Y:S01]  /*4980*/  LDG.E.64 R112, desc[UR10][R114.64] ;  /* 0x0000000a72707981 */ /* 0x000f22000c1e1b00 */
[----:B------:R-:W-:Y:S02]  /*4990*/  DFMA R102, R94, R118, R102 ;  /* 0x000000765e66722b */ /* 0x000fe40000000066 */
[----:B------:R-:W-:-:S08]  /*49a0*/  DADD R120, R120, R4 ;  /* 0x0000000078787229 */ /* 0x000fd00000000004 */
[----:B------:R-:W-:Y:S01]  /*49b0*/  DFMA R90, -R122, R120, R90 ;  /* 0x000000787a5a722b */ /* 0x000fe2000000015a */
[----:B------:R-:W-:Y:S01]  /*49c0*/  IMAD.WIDE.U32 R92, R43, 0xa00, R92 ;  /* 0x00000a002b5c7825 */ /* 0x000fe200078e005c */
[----:B-----5:R-:W-:-:S08]  /*49d0*/  DADD R118, R30, R30 ;  /* 0x000000001e767229 */ /* 0x020fd0000000001e */
[----:B------:R-:W-:Y:S02]  /*49e0*/  DADD R38, R38, -R118 ;  /* 0x0000000026267229 */ /* 0x000fe40000000876 */
[----:B------:R-:W-:-:S08]  /*49f0*/  DADD R118, R4, R4 ;  /* 0x0000000004767229 */ /* 0x000fd00000000004 */
[----:B------:R-:W-:Y:S02]  /*4a00*/  DADD R120, R116, -R118 ;  /* 0x0000000074787229 */ /* 0x000fe40000000876 */
[----:B------:R-:W-:-:S06]  /*4a10*/  DADD R116, R32, R32 ;  /* 0x0000000020747229 */ /* 0x000fcc0000000020 */
[----:B------:R-:W-:Y:S02]  /*4a20*/  DADD R120, R120, R32 ;  /* 0x0000000078787229 */ /* 0x000fe40000000020 */
[----:B------:R-:W-:Y:S02]  /*4a30*/  DADD R30, -R118, R30 ;  /* 0x00000000761e7229 */ /* 0x000fe4000000011e */
[----:B------:R-:W-:Y:S02]  /*4a40*/  DADD R32, R62, R62 ;  /* 0x000000003e207229 */ /* 0x000fe4000000003e */
[----:B------:R-:W-:-:S06]  /*4a50*/  DADD R38, R4, R38 ;  /* 0x0000000004267229 */ /* 0x000fcc0000000026 */
[----:B------:R-:W-:Y:S02]  /*4a60*/  DADD R80, R80, -R32 ;  /* 0x0000000050507229 */ /* 0x000fe40000000820 */
[----:B------:R-:W0:Y:S01]  /*4a70*/  LDC.64 R32, c[0x0][0x3c0] ;  /* 0x0000f000ff207b82 */ /* 0x000e220000000a00 */
[----:B------:R-:W-:Y:S02]  /*4a80*/  DFMA R38, -R54, R38, R100 ;  /* 0x000000263626722b */ /* 0x000fe40000000164 */
[--C-:B------:R-:W-:Y:S01]  /*4a90*/  DADD R30, R30, R76.reuse ;  /* 0x000000001e1e7229 */ /* 0x100fe2000000004c */
[----:B------:R-:W5:Y:S01]  /*4aa0*/  LDG.E.64.CONSTANT R100, desc[UR10][R68.64+-0xc8000] ;  /* 0xf380000a44647981 */ /* 0x000f62000c1e9b00 */
[----:B------:R-:W-:Y:S02]  /*4ab0*/  DADD R76, R76, R76 ;  /* 0x000000004c4c7229 */ /* 0x000fe4000000004c */
[----:B------:R-:W-:Y:S02]  /*4ac0*/  DADD R80, R4, R80 ;  /* 0x0000000004507229 */ /* 0x000fe40000000050 */
[----:B------:R-:W-:-:S02]  /*4ad0*/  DADD R62, -R118, R62 ;  /* 0x00000000763e7229 */ /* 0x000fc4000000013e */
[----:B------:R-:W-:Y:S02]  /*4ae0*/  DFMA R38, R48, R30, R38 ;  /* 0x0000001e3026722b */ /* 0x000fe40000000026 */
[----:B------:R-:W-:Y:S01]  /*4af0*/  DADD R76, R4, -R76 ;  /* 0x00000000044c7229 */ /* 0x000fe2000000084c */
[----:B------:R-:W-:Y:S01]  /*4b00*/  IMAD.WIDE.U32 R30, R3, 0x8, R92 ;  /* 0x00000008031e7825 */ /* 0x000fe200078e005c */
[----:B------:R-:W-:Y:S02]  /*4b10*/  DFMA R102, -R36, R80, R102 ;  /* 0x000000502466722b */ /* 0x000fe40000000166 */
[----:B------:R-:W-:-:S03]  /*4b20*/  DADD R116, R4, -R116 ;  /* 0x0000000004747229 */ /* 0x000fc60000000874 */
[----:B------:R-:W5:Y:S01]  /*4b30*/  LDG.E.64.CONSTANT R30, desc[UR10][R30.64] ;  /* 0x0000000a1e1e7981 */ /* 0x000f62000c1e9b00 */
[----:B------:R-:W-:Y:S01]  /*4b40*/  DADD R76, R76, R82 ;  /* 0x000000004c4c7229 */ /* 0x000fe20000000052 */
[----:B0-----:R-:W-:Y:S01]  /*4b50*/  IMAD.WIDE.U32 R32, R26, 0xc8000, R32 ;  /* 0x000c80001a207825 */ /* 0x001fe200078e0020 */
[----:B------:R-:W-:Y:S02]  /*4b60*/  DFMA R90, R34, R120, R90 ;  /* 0x00000078225a722b */ /* 0x000fe4000000005a */
[----:B------:R-:W-:-:S04]  /*4b70*/  DADD R50, R116, R50 ;  /* 0x0000000074327229 */ /* 0x000fc80000000032 */
[----:B------:R-:W-:-:S04]  /*4b80*/  DFMA R38, -R56, R76, R38 ;  /* 0x0000004c3826722b */ /* 0x000fc80000000126 */
[----:B------:R-:W-:-:S04]  /*4b90*/  DFMA R50, -R88, R50, R90 ;  /* 0x000000325832722b */ /* 0x000fc8000000015a */
[----:B------:R-:W-:-:S08]  /*4ba0*/  DMUL R38, R44, R38 ;  /* 0x000000262c267228 */ /* 0x000fd00000000000 */
[----:B------:R-:W-:Y:S02]  /*4bb0*/  DFMA R82, R40, R50, R38 ;  /* 0x000000322852722b */ /* 0x000fe40000000026 */
[----:B------:R-:W5:Y:S01]  /*4bc0*/  LDG.E.64.CONSTANT R38, desc[UR10][R68.64+0xc8000] ;  /* 0x0c80000a44267981 */ /* 0x000f62000c1e9b00 */
[--C-:B--2---:R-:W-:Y:S02]  /*4bd0*/  DADD R80, R96, R96.reuse ;  /* 0x0000000060507229 */ /* 0x104fe40000000060 */
[----:B------:R-:W-:-:S06]  /*4be0*/  DADD R62, R62, R96 ;  /* 0x000000003e3e7229 */ /* 0x000fcc0000000060 */
[----:B------:R-:W-:Y:S02]  /*4bf0*/  DADD R80, R4, -R80 ;  /* 0x0000000004507229 */ /* 0x000fe40000000850 */
[----:B------:R-:W-:Y:S01]  /*4c00*/  DFMA R102, R84, R62, R102 ;  /* 0x0000003e5466722b */ /* 0x000fe20000000066 */
[----:B------:R-:W-:Y:S01]  /*4c10*/  IMAD.WIDE.U32 R4, R42, 0xa00, R32 ;  /* 0x00000a002a047825 */ /* 0x000fe200078e0020 */
[----:B------:R-:W-:-:S04]  /*4c20*/  MOV R63, UR14 ;  /* 0x0000000e003f7c02 */ /* 0x000fc80008000f00 */
[----:B---3--:R-:W-:Y:S01]  /*4c30*/  DADD R80, R80, R6 ;  /* 0x0000000050507229 */ /* 0x008fe20000000006 */
[----:B------:R-:W-:Y:S02]  /*4c40*/  IMAD.WIDE R6, R63, 0xa00, R4 ;  /* 0x00000a003f067825 */ /* 0x000fe400078e0204 */
[----:B------:R-:W2:Y:S01]  /*4c50*/  LDG.E.64.CONSTANT R62, desc[UR10][R68.64+-0x1400] ;  /* 0xffec000a443e7981 */ /* 0x000ea2000c1e9b00 */
[----:B------:R-:W-:Y:S01]  /*4c60*/  DADD R76, R74, R74 ;  /* 0x000000004a4c7229 */ /* 0x000fe2000000004a */
[----:B------:R-:W-:-:S03]  /*4c70*/  IMAD.WIDE.U32 R4, R3, 0x8, R6 ;  /* 0x0000000803047825 */ /* 0x000fc600078e0006 */
[----:B------:R-:W-:Y:S02]  /*4c80*/  DFMA R102, -R94, R80, R102 ;  /* 0x000000505e66722b */ /* 0x000fe40000000166 */
[C---:B------:R-:W-:Y:S01]  /*4c90*/  DADD R96, R98.reuse, R98 ;  /* 0x0000000062607229 */ /* 0x040fe20000000062 */
[----:B------:R-:W3:Y:S01]  /*4ca0*/  LDG.E.64.CONSTANT R50, desc[UR10][R4.64+0x8] ;  /* 0x0000080a04327981 */ /* 0x000ee2000c1e9b00 */
[----:B------:R-:W-:-:S03]  /*4cb0*/  DADD R98, R98, -R76 ;  /* 0x0000000062627229 */ /* 0x000fc6000000084c */
[----:B------:R-:W3:Y:S04]  /*4cc0*/  LDG.E.64.CONSTANT R80, desc[UR10][R4.64+0xa00] ;  /* 0x000a000a04507981 */ /* 0x000ee8000c1e9b00 */
[----:B------:R-:W3:Y:S01]  /*4cd0*/  LDG.E.64.CONSTANT R92, desc[UR10][R4.64+0x10] ;  /* 0x0000100a045c7981 */ /* 0x000ee2000c1e9b00 */
[----:B----4-:R-:W-:Y:S02]  /*4ce0*/  DADD R96, R78, -R96 ;  /* 0x000000004e607229 */ /* 0x010fe40000000860 */
[----:B------:R-:W-:Y:S01]  /*4cf0*/  DADD R78, R98, R104 ;  /* 0x00000000624e7229 */ /* 0x000fe20000000068 */
[----:B------:R-:W4:Y:S04]  /*4d00*/  LDG.E.64.CONSTANT R90, desc[UR10][R4.64+0x1400] ;  /* 0x0014000a045a7981 */ /* 0x000f28000c1e9b00 */
[----:B------:R-:W4:Y:S01]  /*4d10*/  LDG.E.64.CONSTANT R98, desc[UR10][R4.64] ;  /* 0x0000000a04627981 */ /* 0x000f22000c1e9b00 */
[----:B------:R-:W-:Y:S01]  /*4d20*/  IMAD.WIDE.U32 R32, R43, 0xa00, R32 ;  /* 0x00000a002b207825 */ /* 0x000fe200078e0020 */
[----:B------:R-:W-:-:S02]  /*4d30*/  DFMA R82, R46, R102, R82 ;  /* 0x000000662e52722b */ /* 0x000fc40000000052 */
[----:B------:R-:W-:Y:S01]  /*4d40*/  DMUL R78, R34, R78 ;  /* 0x0000004e224e7228 */ /* 0x000fe20000000000 */
[----:B------:R-:W4:Y:S01]  /*4d50*/  LDG.E.64.CONSTANT R102, desc[UR10][R68.64+0x190000] ;  /* 0x1900000a44667981 */ /* 0x000f22000c1e9b00 */
[----:B------:R-:W-:Y:S02]  /*4d60*/  DADD R104, R104, R104 ;  /* 0x0000000068687229 */ /* 0x000fe40000000068 */
[----:B------:R-:W-:Y:S01]  /*4d70*/  DADD R96, R96, R74 ;  /* 0x0000000060607229 */ /* 0x000fe2000000004a */
[C---:B------:R-:W-:Y:S01]  /*4d80*/  IMAD.WIDE.U32 R32, R3.reuse, 0x8, R32 ;  /* 0x0000000803207825 */ /* 0x040fe200078e0020 */
[----:B------:R-:W-:Y:S01]  /*4d90*/  DADD R116, R106, R106 ;  /* 0x000000006a747229 */ /* 0x000fe2000000006a */
[----:B------:R-:W4:Y:S03]  /*4da0*/  LDG.E.64.CONSTANT R120, desc[UR10][R4.64+-0x1400] ;  /* 0xffec000a04787981 */ /* 0x000f26000c1e9b00 */
[----:B------:R-:W-:Y:S01]  /*4db0*/  DADD R104, R74, -R104 ;  /* 0x000000004a687229 */ /* 0x000fe20000000868 */
[----:B------:R-:W4:Y:S01]  /*4dc0*/  LDG.E.64.CONSTANT R32, desc[UR10][R32.64] ;  /* 0x0000000a20207981 */ /* 0x000f22000c1e9b00 */
[----:B------:R-:W-:Y:S01]  /*4dd0*/  DFMA R96, R122, R96, -R78 ;  /* 0x000000607a60722b */ /* 0x000fe2000000084e */
[----:B------:R-:W-:-:S02]  /*4de0*/  IMAD.WIDE R6, R3, 0x8, R6 ;  /* 0x0000000803067825 */ /* 0x000fc400078e0206 */
[----:B------:R-:W4:Y:S01]  /*4df0*/  LDG.E.64.CONSTANT R78, desc[UR10][R4.64+0xc8000] ;  /* 0x0c80000a044e7981 */ /* 0x000f22000c1e9b00 */
[----:B------:R-:W-:Y:S02]  /*4e00*/  DADD R110, R110, -R116 ;  /* 0x000000006e6e7229 */ /* 0x000fe40000000874 */
[----:B------:R-:W-:Y:S01]  /*4e10*/  DADD R104, R104, R108 ;  /* 0x0000000068687229 */ /* 0x000fe2000000006c */
[----:B------:R-:W4:Y:S04]  /*4e20*/  LDG.E.64.CONSTANT R118, desc[UR10][R6.64+-0x8] ;  /* 0xfffff80a06767981 */ /* 0x000f28000c1e9b00 */
[----:B------:R-:W4:Y:S04]  /*4e30*/  LDG.E.64.CONSTANT R108, desc[UR10][R68.64+-0x190000] ;  /* 0xe700000a446c7981 */ /* 0x000f28000c1e9b00 */
[----:B------:R-:W4:Y:S01]  /*4e40*/  LDG.E.64.CONSTANT R116, desc[UR10][R4.64+0x190000] ;  /* 0x1900000a04747981 */ /* 0x000f22000c1e9b00 */
[----:B------:R-:W-:-:S03]  /*4e50*/  DFMA R112, R82, -R86, R112 ;  /* 0x800000565270722b */ /* 0x000fc60000000070 */
[----:B------:R-:W4:Y:S04]  /*4e60*/  LDG.E.64.CONSTANT R82, desc[UR10][R4.64+-0xc8000] ;  /* 0xf380000a04527981 */ /* 0x000f28000c1e9b00 */
[----:B------:R-:W4:Y:S04]  /*4e70*/  LDG.E.64.CONSTANT R68, desc[UR10][R6.64+-0x10] ;  /* 0xfffff00a06447981 */ /* 0x000f28000c1e9b00 */
[----:B------:R0:W-:Y:S01]  /*4e80*/  STG.E.64 desc[UR10][R114.64], R112 ;  /* 0x0000007072007986 */ /* 0x0001e2000c101b0a */
[----:B------:R-:W-:Y:S01]  /*4e90*/  IMAD.WIDE.U32 R124, R42, 0xa00, R22 ;  /* 0x00000a002a7c7825 */ /* 0x000fe200078e0016 */
[----:B------:R-:W-:-:S02]  /*4ea0*/  MOV R43, UR14 ;  /* 0x0000000e002b7c02 */ /* 0x000fc40008000f00 */
[----:B0-----:R0:W4:Y:S03]  /*4eb0*/  LDG.E.64.CONSTANT R112, desc[UR10][R4.64+-0x190000] ;  /* 0xe700000a04707981 */ /* 0x001126000c1e9b00 */
[----:B------:R-:W-:-:S04]  /*4ec0*/  IMAD.WIDE R124, R43, 0xa00, R124 ;  /* 0x00000a002b7c7825 */ /* 0x000fc800078e027c */
[----:B------:R-:W-:-:S05]  /*4ed0*/  IMAD.WIDE.U32 R124, R3, 0x8, R124 ;  /* 0x00000008037c7825 */ /* 0x000fca00078e007c */
[----:B------:R-:W4:Y:S01]  /*4ee0*/  LDG.E.64 R6, desc[UR10][R124.64] ;  /* 0x0000000a7c067981 */ /* 0x000f22000c1e1b00 */
[----:B------:R-:W-:Y:S02]  /*4ef0*/  DADD R106, -R76, R106 ;  /* 0x000000004c6a7229 */ /* 0x000fe4000000016a */
[----:B------:R-:W-:Y:S02]  /*4f00*/  DADD R110, R74, R110 ;  /* 0x000000004a6e7229 */ /* 0x000fe4000000006e */
[----:B------:R-:W-:-:S04]  /*4f10*/  DFMA R96, R88, R104, R96 ;  /* 0x000000685860722b */ /* 0x000fc80000000060 */
[--C-:B-----5:R-:W-:Y:S02]  /*4f20*/  DADD R106, R106, R30.reuse ;  /* 0x000000006a6a7229 */ /* 0x120fe4000000001e */
[----:B------:R-:W-:-:S06]  /*4f30*/  DADD R30, R30, R30 ;  /* 0x000000001e1e7229 */ /* 0x000fcc000000001e */
[----:B------:R-:W-:Y:S02]  /*4f40*/  DMUL R106, R48, R106 ;  /* 0x0000006a306a7228 */ /* 0x000fe40000000000 */
[----:B------:R-:W-:-:S06]  /*4f50*/  DADD R30, R74, -R30 ;  /* 0x000000004a1e7229 */ /* 0x000fcc000000081e */
[----:B0-----:R-:W-:Y:S02]  /*4f60*/  DFMA R4, R54, R110, -R106 ;  /* 0x0000006e3604722b */ /* 0x001fe4000000086a */
[--C-:B------:R-:W-:Y:S02]  /*4f70*/  DADD R76, -R76, R38.reuse ;  /* 0x000000004c4c7229 */ /* 0x100fe40000000126 */
[----:B------:R-:W-:-:S06]  /*4f80*/  DADD R38, R38, R38 ;  /* 0x0000000026267229 */ /* 0x000fcc0000000026 */
[--C-:B------:R-:W-:Y:S02]  /*4f90*/  DADD R76, R76, R100.reuse ;  /* 0x000000004c4c7229 */ /* 0x100fe40000000064 */
[----:B------:R-:W-:-:S06]  /*4fa0*/  DADD R100, R100, R100 ;  /* 0x0000000064647229 */ /* 0x000fcc0000000064 */
[----:B------:R-:W-:Y:S02]  /*4fb0*/  DMUL R76, R84, R76 ;  /* 0x0000004c544c7228 */ /* 0x000fe40000000000 */
[----:B------:R-:W-:Y:S02]  /*4fc0*/  DADD R100, R74, -R100 ;  /* 0x000000004a647229 */ /* 0x000fe40000000864 */
[----:B--2---:R-:W-:-:S08]  /*4fd0*/  DADD R30, R30, R62 ;  /* 0x000000001e1e7229 */ /* 0x004fd0000000003e */
[----:B------:R-:W-:Y:S02]  /*4fe0*/  DFMA R4, R56, R30, R4 ;  /* 0x0000001e3804722b */ /* 0x000fe40000000004 */
[----:B---3--:R-:W-:Y:S02]  /*4ff0*/  DADD R30, R50, R50 ;  /* 0x00000000321e7229 */ /* 0x008fe40000000032 */
[----:B------:R-:W-:-:S06]  /*5000*/  DADD R62, R80, R80 ;  /* 0x00000000503e7229 */ /* 0x000fcc0000000050 */
[----:B------:R-:W-:Y:S02]  /*5010*/  DADD R92, R92, -R30 ;  /* 0x000000005c5c7229 */ /* 0x000fe4000000081e */
[----:B----4-:R-:W-:Y:S02]  /*5020*/  DADD R90, R90, -R62 ;  /* 0x000000005a5a7229 */ /* 0x010fe4000000083e */
[----:B------:R-:W-:-:S06]  /*5030*/  DADD R30, R98, R98 ;  /* 0x00000000621e7229 */ /* 0x000fcc0000000062 */
[----:B------:R-:W-:Y:S02]  /*5040*/  DADD R90, R98, R90 ;  /* 0x00000000625a7229 */ /* 0x000fe4000000005a */
[----:B------:R-:W-:Y:S02]  /*5050*/  DADD R38, R102, -R38 ;  /* 0x0000000066267229 */ /* 0x000fe40000000826 */
[----:B------:R-:W-:Y:S02]  /*5060*/  DADD R80, -R30, R80 ;  /* 0x000000001e507229 */ /* 0x000fe40000000150 */
[----:B------:R-:W-:Y:S02]  /*5070*/  DADD R50, R50, -R30 ;  /* 0x0000000032327229 */ /* 0x000fe4000000081e */
[----:B------:R-:W-:Y:S02]  /*5080*/  DFMA R4, -R54, R90, R4 ;  /* 0x0000005a3604722b */ /* 0x000fe40000000104 */
[----:B------:R-:W-:-:S02]  /*5090*/  DADD R38, R74, R38 ;  /* 0x000000004a267229 */ /* 0x000fc40000000026 */
[--C-:B------:R-:W-:Y:S02]  /*50a0*/  DADD R80, R80, R32.reuse ;  /* 0x0000000050507229 */ /* 0x100fe40000000020 */
[----:B------:R-:W-:Y:S02]  /*50b0*/  DADD R32, R32, R32 ;  /* 0x0000000020207229 */ /* 0x000fe40000000020 */
[----:B------:R-:W-:Y:S02]  /*50c0*/  DADD R54, R78, R78 ;  /* 0x000000004e367229 */ /* 0x000fe4000000004e */
[----:B------:R-:W-:Y:S02]  /*50d0*/  DADD R92, R92, R98 ;  /* 0x000000005c5c7229 */ /* 0x000fe40000000062 */
[----:B------:R-:W-:Y:S02]  /*50e0*/  DADD R50, R50, R118 ;  /* 0x0000000032327229 */ /* 0x000fe40000000076 */
[----:B------:R-:W-:-:S02]  /*50f0*/  DFMA R38, R36, R38, -R76 ;  /* 0x000000262426722b */ /* 0x000fc4000000084c */
[----:B------:R-:W-:Y:S02]  /*5100*/  DADD R100, R100, R108 ;  /* 0x0000000064647229 */ /* 0x000fe4000000006c */
[----:B------:R-:W-:Y:S02]  /*5110*/  DADD R118, R118, R118 ;  /* 0x0000000076767229 */ /* 0x000fe40000000076 */
[----:B------:R-:W-:Y:S02]  /*5120*/  DADD R54, R116, -R54 ;  /* 0x0000000074367229 */ /* 0x000fe40000000836 */
[----:B------:R-:W-:Y:S02]  /*5130*/  DADD R32, R98, -R32 ;  /* 0x0000000062207229 */ /* 0x000fe40000000820 */
[----:B------:R-:W-:Y:S02]  /*5140*/  DFMA R4, R48, R80, R4 ;  /* 0x000000503004722b */ /* 0x000fe40000000004 */
[----:B------:R-:W-:-:S02]  /*5150*/  DFMA R96, -R122, R92, R96 ;  /* 0x0000005c7a60722b */ /* 0x000fc40000000160 */
[----:B------:R-:W-:Y:S02]  /*5160*/  DFMA R38, R94, R100, R38 ;  /* 0x000000645e26722b */ /* 0x000fe40000000026 */
[----:B------:R-:W-:Y:S02]  /*5170*/  DADD R48, R82, R82 ;  /* 0x0000000052307229 */ /* 0x000fe40000000052 */
[C---:B------:R-:W-:Y:S02]  /*5180*/  DADD R118, R98.reuse, -R118 ;  /* 0x0000000062767229 */ /* 0x040fe40000000876 */
[----:B------:R-:W-:Y:S02]  /*5190*/  DADD R54, R98, R54 ;  /* 0x0000000062367229 */ /* 0x000fe40000000036 */
[----:B------:R-:W-:Y:S02]  /*51a0*/  DADD R30, -R30, R78 ;  /* 0x000000001e1e7229 */ /* 0x000fe4000000014e */
[----:B------:R-:W-:-:S02]  /*51b0*/  DADD R32, R32, R120 ;  /* 0x0000000020207229 */ /* 0x000fc40000000078 */
[----:B------:R-:W-:Y:S02]  /*51c0*/  DFMA R50, R34, R50, R96 ;  /* 0x000000322232722b */ /* 0x000fe40000000060 */
[----:B------:R-:W-:Y:S02]  /*51d0*/  DADD R68, R118, R68 ;  /* 0x0000000076447229 */ /* 0x000fe40000000044 */
[----:B------:R-:W-:Y:S02]  /*51e0*/  DFMA R38, -R36, R54, R38 ;  /* 0x000000362426722b */ /* 0x000fe40000000126 */
[----:B------:R-:W-:Y:S02]  /*51f0*/  DADD R48, R98, -R48 ;  /* 0x0000000062307229 */ /* 0x000fe40000000830 */
[----:B------:R-:W-:Y:S02]  /*5200*/  DADD R30, R30, R82 ;  /* 0x000000001e1e7229 */ /* 0x000fe40000000052 */
[----:B------:R-:W-:-:S02]  /*5210*/  DFMA R4, -R56, R32, R4 ;  /* 0x000000203804722b */ /* 0x000fc40000000104 */
        /* <DEDUP_REMOVED lines=9> */
.L_x_9:
[----:B------:R-:W-:Y:S05]  /*52b0*/  BSYNC.RECONVERGENT B1 ;  /* 0x0000000000017941 */ /* 0x000fea0003800200 */
.L_x_8:
[----:B------:R-:W1:Y:S01]  /*52c0*/  LDC.64 R68, c[0x0][0x3b0] ;  /* 0x0000ec00ff447b82 */ /* 0x000e620000000a00 */
[C---:B------:R-:W-:Y:S01]  /*52d0*/  ISETP.LT.OR P0, PT, R2.reuse, UR5, P0 ;  /* 0x0000000502007c0c */ /* 0x040fe20008701670 */
[----:B------:R-:W-:Y:S03]  /*52e0*/  BSSY.RECONVERGENT B1, `(.L_x_12) ;  /* 0x00001b5000017945 */ /* 0x000fe60003800200 */
[----:B------:R-:W-:-:S03]  /*52f0*/  ISETP.GT.U32.OR P0, PT, R2, UR9, P0 ;  /* 0x0000000902007c0c */ /* 0x000fc60008704470 */
[----:B------:R-:W2:Y:S08]  /*5300*/  LDC.64 R76, c[0x0][0x3c0] ;  /* 0x0000f000ff4c7b82 */ /* 0x000eb00000000a00 */
[----:B------:R-:W3:Y:S01]  /*5310*/  LDC.64 R74, c[0x0][0x3a8] ;  /* 0x0000ea00ff4a7b82 */ /* 0x000ee20000000a00 */
[----:B-1----:R-:W-:-:S04]  /*5320*/  IMAD.WIDE.U32 R68, R26, 0xc8000, R68 ;  /* 0x000c80001a447825 */ /* 0x002fc800078e0044 */
[----:B--2---:R-:W-:-:S04]  /*5330*/  IMAD.WIDE.U32 R76, R26, 0xc8000, R76 ;  /* 0x000c80001a4c7825 */ /* 0x004fc800078e004c */
[----:B---3--:R-:W-:Y:S01]  /*5340*/  IMAD.WIDE.U32 R74, R26, 0xc8000, R74 ;  /* 0x000c80001a4a7825 */ /* 0x008fe200078e004a */
[----:B------:R-:W-:Y:S06]  /*5350*/  @P0 BRA `(.L_x_13) ;  /* 0x0000001800b40947 */ /* 0x000fec0003800000 */
[----:B------:R-:W-:Y:S01]  /*5360*/  IMAD.WIDE.U32 R30, R42, 0xa00, R64 ;  /* 0x00000a002a1e7825 */ /* 0x000fe200078e0040 */
[----:B0-----:R-:W-:-:S05]  /*5370*/  MOV R5, UR14 ;  /* 0x0000000e00057c02 */ /* 0x001fca0008000f00 */
        /* <DEDUP_REMOVED lines=21> */
.L_x_15:
[----:B------:R-:W-:Y:S05]  /*54d0*/  BSYNC.RECONVERGENT B2 ;  /* 0x0000000000027941 */ /* 0x000fea0003800200 */
.L_x_14:
[----:B------:R-:W0:Y:S01]  /*54e0*/  LDC.64 R4, c[0x0][0x3e8] ;  /* 0x0000fa00ff047b82 */ /* 0x000e220000000a00 */
[----:B------:R-:W-:Y:S01]  /*54f0*/  IMAD.WIDE.U32 R6, R42, 0xa00, R66 ;  /* 0x00000a002a067825 */ /* 0x000fe200078e0042 */
[----:B------:R-:W-:Y:S01]  /*5500*/  MOV R37, UR14 ;  /* 0x0000000e00257c02 */ /* 0x000fe20008000f00 */
[----:B------:R-:W2:Y:S02]  /*5510*/  LDG.E.64.CONSTANT R110, desc[UR10][R14.64] ;  /* 0x0000000a0e6e7981 */ /* 0x000ea4000c1e9b00 */
[C---:B------:R-:W-:Y:S01]  /*5520*/  IMAD.WIDE R114, R2.reuse, 0x8, R30 ;  /* 0x0000000802727825 */ /* 0x040fe200078e021e */
[----:B------:R-:W-:Y:S01]  /*5530*/  MOV R43, UR14 ;  /* 0x0000000e002b7c02 */ /* 0x000fe20008000f00 */
[----:B------:R-:W3:Y:S02]  /*5540*/  LDG.E.64.CONSTANT R98, desc[UR10][R34.64+0xa00] ;  /* 0x000a000a22627981 */ /* 0x000ee4000c1e9b00 */
[----:B------:R-:W-:Y:S02]  /*5550*/  IMAD.WIDE R6, R37, 0xa00, R6 ;  /* 0x00000a0025067825 */ /* 0x000fe400078e0206 */
[----:B------:R-:W4:Y:S02]  /*5560*/  LDG.E.64.CONSTANT R114, desc[UR10][R114.64+-0x8] ;  /* 0xfffff80a72727981 */ /* 0x000f24000c1e9b00 */
[----:B------:R-:W-:Y:S01]  /*5570*/  IMAD.WIDE.U32 R100, R2, 0x8, R6 ;  /* 0x0000000802647825 */ /* 0x000fe200078e0006 */
[----:B------:R-:W-:Y:S01]  /*5580*/  IADD3 R43, PT, PT, R42, -0x1, R43 ;  /* 0xffffffff2a2b7810 */ /* 0x000fe20007ffe02b */
[----:B------:R-:W3:Y:S04]  /*5590*/  LDG.E.64.CONSTANT R82, desc[UR10][R14.64+0x8] ;  /* 0x0000080a0e527981 */ /* 0x000ee8000c1e9b00 */
[----:B------:R-:W5:Y:S01]  /*55a0*/  LDG.E.64.CONSTANT R102, desc[UR10][R100.64+0x8] ;  /* 0x0000080a64667981 */ /* 0x000f62000c1e9b00 */
[----:B0-----:R-:W-:-:S03]  /*55b0*/  IMAD.WIDE R46, R2, 0x8, R4 ;  /* 0x00000008022e7825 */ /* 0x001fc600078e0204 */
[----:B------:R-:W4:Y:S04]  /*55c0*/  LDG.E.64.CONSTANT R36, desc[UR10][R100.64] ;  /* 0x0000000a64247981 */ /* 0x000f28000c1e9b00 */
[----:B------:R-:W3:Y:S04]  /*55d0*/  LDG.E.64.CONSTANT R94, desc[UR10][R100.64+0x10] ;  /* 0x0000100a645e7981 */ /* 0x000ee8000c1e9b00 */
[----:B------:R-:W5:Y:S01]  /*55e0*/  LDG.E.64.CONSTANT R46, desc[UR10][R46.64+-0x8] ;  /* 0xfffff80a2e2e7981 */ /* 0x000f62000c1e9b00 */
[----:B------:R-:W-:-:S03]  /*55f0*/  IMAD.WIDE.U32 R92, R43, 0xa00, R66 ;  /* 0x00000a002b5c7825 */ /* 0x000fc600078e0042 */
[----:B------:R-:W3:Y:S01]  /*5600*/  LDG.E.64.CONSTANT R88, desc[UR10][R100.64+0xa00] ;  /* 0x000a000a64587981 */ /* 0x000ee2000c1e9b00 */
[----:B------:R-:W-:-:S03]  /*5610*/  IMAD.WIDE.U32 R92, R2, 0x8, R92 ;  /* 0x00000008025c7825 */ /* 0x000fc600078e005c */
[----:B------:R-:W3:Y:S01]  /*5620*/  LDG.E.64.CONSTANT R112, desc[UR10][R100.64+0x1400] ;  /* 0x0014000a64707981 */ /* 0x000ee2000c1e9b00 */
[----:B------:R-:W-:-:S03]  /*5630*/  IMAD.WIDE.U32 R4, R2, 0x8, R4 ;  /* 0x0000000802047825 */ /* 0x000fc600078e0004 */
[----:B------:R-:W3:Y:S01]  /*5640*/  LDG.E.64.CONSTANT R44, desc[UR10][R34.64+0x8] ;  /* 0x0000080a222c7981 */ /* 0x000ee2000c1e9b00 */
[----:B------:R-:W-:-:S03]  /*5650*/  IMAD.WIDE R30, R2, 0x8, R6 ;  /* 0x00000008021e7825 */ /* 0x000fc600078e0206 */
[----:B------:R-:W3:Y:S04]  /*5660*/  LDG.E.64.CONSTANT R92, desc[UR10][R92.64] ;  /* 0x0000000a5c5c7981 */ /* 0x000ee8000c1e9b00 */
[----:B------:R-:W3:Y:S04]  /*5670*/  LDG.E.64.CONSTANT R104, desc[UR10][R30.64+-0x8] ;  /* 0xfffff80a1e687981 */ /* 0x000ee8000c1e9b00 */
[----:B------:R-:W3:Y:S04]  /*5680*/  LDG.E.64.CONSTANT R106, desc[UR10][R4.64] ;  /* 0x0000000a046a7981 */ /* 0x000ee8000c1e9b00 */
[----:B------:R0:W3:Y:S04]  /*5690*/  LDG.E.64.CONSTANT R116, desc[UR10][R4.64+0x8] ;  /* 0x0000080a04747981 */ /* 0x0000e8000c1e9b00 */
[----:B------:R-:W3:Y:S01]  /*56a0*/  LDG.E.64.CONSTANT R84, desc[UR10][R100.64+-0x1400] ;  /* 0xffec000a64547981 */ /* 0x000ee2000c1e9b00 */
[----:B------:R-:W-:-:S03]  /*56b0*/  IMAD.WIDE.U32 R80, R43, 0xa00, R64 ;  /* 0x00000a002b507825 */ /* 0x000fc600078e0040 */
[----:B------:R-:W3:Y:S01]  /*56c0*/  LDG.E.64.CONSTANT R96, desc[UR10][R20.64] ;  /* 0x0000000a14607981 */ /* 0x000ee2000c1e9b00 */
[----:B0-----:R-:W0:Y:S01]  /*56d0*/  LDC.64 R4, c[0x0][0x3f8] ;  /* 0x0000fe00ff047b82 */ /* 0x001e220000000a00 */
[----:B------:R-:W-:Y:S02]  /*56e0*/  IMAD.WIDE.U32 R80, R2, 0x8, R80 ;  /* 0x0000000802507825 */ /* 0x000fe400078e0050 */
[----:B------:R-:W3:Y:S04]  /*56f0*/  LDG.E.64.CONSTANT R108, desc[UR10][R30.64+-0x10] ;  /* 0xfffff00a1e6c7981 */ /* 0x000ee8000c1e9b00 */
[----:B------:R-:W3:Y:S04]  /*5700*/  LDG.E.64.CONSTANT R6, desc[UR10][R34.64+0xc8000] ;  /* 0x0c80000a22067981 */ /* 0x000ee8000c1e9b00 */
[----:B------:R-:W3:Y:S01]  /*5710*/  LDG.E.64.CONSTANT R80, desc[UR10][R80.64] ;  /* 0x0000000a50507981 */ /* 0x000ee2000c1e9b00 */
[----:B------:R-:W-:-:S03]  /*5720*/  IMAD.WIDE.U32 R90, R42, 0xa00, R68 ;  /* 0x00000a002a5a7825 */ /* 0x000fc600078e0044 */
[----:B------:R4:W3:Y:S01]  /*5730*/  LDG.E.64.CONSTANT R62, desc[UR10][R34.64+-0xc8000] ;  /* 0xf380000a223e7981 */ /* 0x0008e2000c1e9b00 */
[----:B------:R-:W-:-:S03]  /*5740*/  MOV R39, UR14 ;  /* 0x0000000e00277c02 */ /* 0x000fc60008000f00 */
[----:B------:R-:W3:Y:S04]  /*5750*/  LDG.E.64.CONSTANT R56, desc[UR10][R100.64+0xc8000] ;  /* 0x0c80000a64387981 */ /* 0x000ee8000c1e9b00 */
[----:B------:R-:W3:Y:S01]  /*5760*/  LDG.E.64.CONSTANT R54, desc[UR10][R100.64+-0xc8000] ;  /* 0xf380000a64367981 */ /* 0x000ee2000c1e9b00 */
[----:B0-----:R-:W-:-:S05]  /*5770*/  IMAD.WIDE.U32 R118, R26, 0x8, R4 ;  /* 0x000000081a767825 */ /* 0x001fca00078e0004 */
[----:B------:R-:W3:Y:S04]  /*5780*/  LDG.E.64.CONSTANT R4, desc[UR10][R118.64] ;  /* 0x0000000a76047981 */ /* 0x000ee8000c1e9b00 */
[----:B------:R-:W3:Y:S04]  /*5790*/  LDG.E.64.CONSTANT R30, desc[UR10][R118.64+0x8] ;  /* 0x0000080a761e7981 */ /* 0x000ee8000c1e9b00 */
[----:B------:R-:W3:Y:S01]  /*57a0*/  LDG.E.64.CONSTANT R48, desc[UR10][R118.64+-0x8] ;  /* 0xfffff80a76307981 */ /* 0x000ee2000c1e9b00 */
[----:B------:R-:W-:-:S03]  /*57b0*/  IMAD.WIDE R90, R39, 0xa00, R90 ;  /* 0x00000a00275a7825 */ /* 0x000fc600078e025a */
[----:B------:R-:W3:Y:S01]  /*57c0*/  LDG.E.64.CONSTANT R38, desc[UR10][R100.64+0x190000] ;  /* 0x1900000a64267981 */ /* 0x000ee2000c1e9b00 */
[----:B------:R-:W-:-:S05]  /*57d0*/  IMAD.WIDE.U32 R50, R2, 0x8, R90 ;  /* 0x0000000802327825 */ /* 0x000fca00078e005a */
[----:B------:R-:W3:Y:S04]  /*57e0*/  LDG.E.64.CONSTANT R78, desc[UR10][R50.64+0x8] ;  /* 0x0000080a324e7981 */ /* 0x000ee8000c1e9b00 */
[----:B------:R-:W3:Y:S01]  /*57f0*/  LDG.E.64.CONSTANT R40, desc[UR10][R50.64+0x10] ;  /* 0x0000100a32287981 */ /* 0x000ee2000c1e9b00 */
[----:B------:R-:W-:Y:S01]  /*5800*/  DADD R122, R32, R32 ;  /* 0x00000000207a7229 */ /* 0x000fe20000000020 */
[----:B------:R-:W-:Y:S02]  /*5810*/  IMAD.WIDE R90, R2, 0x8, R90 ;  /* 0x00000008025a7825 */ /* 0x000fe400078e025a */
[----:B------:R-:W3:Y:S04]  /*5820*/  LDG.E.64.CONSTANT R100, desc[UR10][R100.64+-0x190000] ;  /* 0xe700000a64647981 */ /* 0x000ee8000c1e9b00 */
[----:B------:R-:W3:Y:S04]  /*5830*/  LDG.E.64.CONSTANT R120, desc[UR10][R90.64+-0x8] ;  /* 0xfffff80a5a787981 */ /* 0x000ee8000c1e9b00 */
[----:B------:R-:W3:Y:S04]  /*5840*/  LDG.E.64.CONSTANT R118, desc[UR10][R50.64+0x1400] ;  /* 0x0014000a32767981 */ /* 0x000ee8000c1e9b00 */
[----:B------:R-:W3:Y:S01]  /*5850*/  LDG.E.64.CONSTANT R124, desc[UR10][R50.64+-0x190000] ;  /* 0xe700000a327c7981 */ /* 0x000ee2000c1e9b00 */
[----:B--2---:R-:W-:-:S02]  /*5860*/  DMUL R110, R110, R122 ;  /* 0x0000007a6e6e7228 */ /* 0x004fc40000000000 */
[----:B----4-:R-:W-:Y:S02]  /*5870*/  DADD R34, R36, R36 ;  /* 0x0000000024227229 */ /* 0x010fe40000000024 */
[----:B-----5:R-:W-:Y:S02]  /*5880*/  DMUL R46, R46, R114 ;  /* 0x000000722e2e7228 */ /* 0x020fe40000000000 */
[----:B------:R-:W-:-:S04]  /*5890*/  DADD R114, R102, R102 ;  /* 0x0000000066727229 */ /* 0x000fc80000000066 */
[----:B------:R-:W-:-:S04]  /*58a0*/  DADD R102, R102, -R34 ;  /* 0x0000000066667229 */ /* 0x000fc80000000822 */
[----:B---3--:R-:W-:Y:S02]  /*58b0*/  DADD R94, R94, -R114 ;  /* 0x000000005e5e7229 */ /* 0x008fe40000000872 */
[--C-:B------:R-:W-:Y:S02]  /*58c0*/  DADD R114, R88, R88.reuse ;  /* 0x0000000058727229 */ /* 0x100fe40000000058 */
[----:B------:R-:W-:-:S06]  /*58d0*/  DADD R88, -R34, R88 ;  /* 0x0000000022587229 */ /* 0x000fcc0000000158 */
[----:B------:R-:W-:Y:S02]  /*58e0*/  DADD R112, R112, -R114 ;  /* 0x0000000070707229 */ /* 0x000fe40000000872 */
[----:B------:R-:W-:Y:S01]  /*58f0*/  DADD R88, R88, R92 ;  /* 0x0000000058587229 */ /* 0x000fe2000000005c */
[----:B------:R-:W2:Y:S01]  /*5900*/  LDG.E.64.CONSTANT R114, desc[UR10][R50.64+0xa00] ;  /* 0x000a000a32727981 */ /* 0x000ea2000c1e9b00 */
[--C-:B------:R-:W-:Y:S02]  /*5910*/  DADD R102, R102, R104.reuse ;  /* 0x0000000066667229 */ /* 0x100fe40000000068 */
[----:B------:R-:W-:Y:S02]  /*5920*/  DMUL R106, R106, R122 ;  /* 0x0000007a6a6a7228 */ /* 0x000fe40000000000 */
[----:B------:R-:W-:Y:S02]  /*5930*/  DADD R32, R104, R104 ;  /* 0x0000000068207229 */ /* 0x000fe40000000068 */
[----:B------:R-:W-:Y:S01]  /*5940*/  DMUL R98, R82, R98 ;  /* 0x0000006252627228 */ /* 0x000fe20000000000 */
[----:B------:R-:W3:Y:S01]  /*5950*/  LDG.E.64.CONSTANT R104, desc[UR10][R50.64] ;  /* 0x0000000a32687981 */ /* 0x000ee2000c1e9b00 */
[----:B------:R-:W-:-:S02]  /*5960*/  DMUL R88, R110, R88 ;  /* 0x000000586e587228 */ /* 0x000fc40000000000 */
[----:B------:R-:W-:Y:S02]  /*5970*/  DADD R82, R36, R112 ;  /* 0x0000000024527229 */ /* 0x000fe40000000070 */
[----:B------:R-:W-:Y:S01]  /*5980*/  DMUL R102, R106, R102 ;  /* 0x000000666a667228 */ /* 0x000fe20000000000 */
[----:B------:R-:W4:Y:S01]  /*5990*/  LDG.E.64.CONSTANT R112, desc[UR10][R50.64+0xc8000] ;  /* 0x0c80000a32707981 */ /* 0x000f22000c1e9b00 */
[----:B------:R-:W-:Y:S02]  /*59a0*/  DADD R92, R92, R92 ;  /* 0x000000005c5c7229 */ /* 0x000fe4000000005c */
[----:B------:R-:W-:Y:S02]  /*59b0*/  DMUL R44, R116, R44 ;  /* 0x0000002c742c7228 */ /* 0x000fe40000000000 */
[----:B------:R-:W-:Y:S01]  /*59c0*/  DADD R94, R94, R36 ;  /* 0x000000005e5e7229 */ /* 0x000fe20000000024 */
[----:B------:R-:W5:Y:S01]  /*59d0*/  LDG.E.64.CONSTANT R116, desc[UR10][R90.64+-0x10] ;  /* 0xfffff00a5a747981 */ /* 0x000f62000c1e9b00 */
[----:B------:R-:W-:Y:S01]  /*59e0*/  DFMA R82, R98, R82, -R88 ;  /* 0x000000526252722b */ /* 0x000fe20000000858 */
[----:B------:R-:W0:Y:S01]  /*59f0*/  LDC.64 R88, c[0x0][0x3d0] ;  /* 0x0000f400ff587b82 */ /* 0x000e220000000a00 */
[----:B------:R-:W-:-:S04]  /*5a00*/  DADD R92, R36, -R92 ;  /* 0x00000000245c7229 */ /* 0x000fc8000000085c */
[----:B------:R-:W-:Y:S02]  /*5a10*/  DFMA R94, R44, R94, -R102 ;  /* 0x0000005e2c5e722b */ /* 0x000fe40000000866 */
[----:B------:R-:W-:Y:S01]  /*5a20*/  DADD R32, R36, -R32 ;  /* 0x0000000024207229 */ /* 0x000fe20000000820 */
[----:B------:R-:W5:Y:S01]  /*5a30*/  LDG.E.64.CONSTANT R90, desc[UR10][R50.64+0x190000] ;  /* 0x1900000a325a7981 */ /* 0x000f62000c1e9b00 */
[----:B------:R-:W1:Y:S01]  /*5a40*/  LDC.64 R102, c[0x0][0x400] ;  /* 0x00010000ff667b82 */ /* 0x000e620000000a00 */
[----:B------:R-:W-:Y:S01]  /*5a50*/  DADD R84, R92, R84 ;  /* 0x000000005c547229 */ /* 0x000fe20000000054 */
[----:B------:R-:W-:-:S04]  /*5a60*/  IMAD.WIDE.U32 R92, R43, 0xa00, R68 ;  /* 0x00000a002b5c7825 */ /* 0x000fc800078e0044 */
[----:B------:R-:W-:-:S06]  /*5a70*/  IMAD.WIDE.U32 R92, R2, 0x8, R92 ;  /* 0x00000008025c7825 */ /* 0x000fcc00078e005c */
[----:B------:R-:W5:Y:S01]  /*5a80*/  LDG.E.64.CONSTANT R92, desc[UR10][R92.64] ;  /* 0x0000000a5c5c7981 */ /* 0x000f62000c1e9b00 */
[C---:B0-----:R-:W-:Y:S01]  /*5a90*/  IMAD.WIDE.U32 R88, R2.reuse, 0x8, R88 ;  /* 0x0000000802587825 */ /* 0x041fe200078e0058 */
[----:B------:R-:W-:Y:S02]  /*5aa0*/  DMUL R96, R96, R80 ;  /* 0x0000005060607228 */ /* 0x000fe40000000000 */
[----:B------:R-:W-:Y:S01]  /*5ab0*/  DADD R32, R32, R108 ;  /* 0x0000000020207229 */ /* 0x000fe2000000006c */
[----:B------:R-:W5:Y:S01]  /*5ac0*/  LDG.E.64.CONSTANT R80, desc[UR10][R18.64] ;  /* 0x0000000a12507981 */ /* 0x000f62000c1e9b00 */
[----:B-1----:R-:W-:-:S03]  /*5ad0*/  IMAD.WIDE.U32 R102, R2, 0x8, R102 ;  /* 0x0000000802667825 */ /* 0x002fc600078e0066 */
[----:B------:R-:W5:Y:S04]  /*5ae0*/  LDG.E.64.CONSTANT R88, desc[UR10][R88.64] ;  /* 0x0000000a58587981 */ /* 0x000f68000c1e9b00 */
[----:B------:R-:W5:Y:S04]  /*5af0*/  LDG.E.64.CONSTANT R108, desc[UR10][R16.64] ;  /* 0x0000000a106c7981 */ /* 0x000f68000c1e9b00 */
[----:B------:R-:W5:Y:S01]  /*5b00*/  LDG.E.64.CONSTANT R102, desc[UR10][R102.64] ;  /* 0x0000000a66667981 */ /* 0x000f62000c1e9b00 */
[----:B------:R-:W-:Y:S02]  /*5b10*/  DFMA R32, R46, R32, R94 ;  /* 0x000000202e20722b */ /* 0x000fe4000000005e */
[----:B------:R-:W-:Y:S01]  /*5b20*/  DFMA R84, R96, R84, R82 ;  /* 0x000000546054722b */ /* 0x000fe20000000052 */
[----:B------:R-:W5:Y:S04]  /*5b30*/  LDG.E.64.CONSTANT R94, desc[UR10][R50.64+-0x1400] ;  /* 0xffec000a325e7981 */ /* 0x000f68000c1e9b00 */
[----:B------:R-:W5:Y:S01]  /*5b40*/  LDG.E.64.CONSTANT R82, desc[UR10][R12.64] ;  /* 0x0000000a0c527981 */ /* 0x000f62000c1e9b00 */
[----:B------:R-:W-:-:S03]  /*5b50*/  DMUL R122, R4, R122 ;  /* 0x0000007a047a7228 */ /* 0x000fc60000000000 */
[----:B------:R0:W5:Y:S01]  /*5b60*/  LDG.E.64.CONSTANT R4, desc[UR10][R50.64+-0xc8000] ;  /* 0xf380000a32047981 */ /* 0x000162000c1e9b00 */
[----:B------:R-:W-:-:S03]  /*5b70*/  DMUL R30, R30, R6 ;  /* 0x000000061e1e7228 */ /* 0x000fc60000000000 */
[----:B------:R-:W5:Y:S01]  /*5b80*/  LDG.E.64.CONSTANT R6, desc[UR10][R10.64] ;  /* 0x0000000a0a067981 */ /* 0x000f62000c1e9b00 */
[----:B------:R-:W-:Y:S02]  /*5b90*/  DMUL R48, R48, R62 ;  /* 0x0000003e30307228 */ /* 0x000fe40000000000 */
[--C-:B------:R-:W-:Y:S02]  /*5ba0*/  DADD R62, R56, R56.reuse ;  /* 0x00000000383e7229 */ /* 0x100fe40000000038 */
[----:B------:R-:W-:Y:S02]  /*5bb0*/  DADD R34, -R34, R56 ;  /* 0x0000000022227229 */ /* 0x000fe40000000138 */
[----:B------:R-:W-:-:S04]  /*5bc0*/  DADD R56, R54, R54 ;  /* 0x0000000036387229 */ /* 0x000fc80000000036 */
[----:B------:R-:W-:-:S08]  /*5bd0*/  DADD R38, R38, -R62 ;  /* 0x0000000026267229 */ /* 0x000fd0000000083e */
[C---:B------:R-:W-:Y:S02]  /*5be0*/  DADD R38, R36.reuse, R38 ;  /* 0x0000000024267229 */ /* 0x040fe40000000026 */
[----:B------:R-:W-:Y:S02]  /*5bf0*/  DADD R36, R36, -R56 ;  /* 0x0000000024247229 */ /* 0x000fe40000000838 */
[----:B------:R-:W-:Y:S01]  /*5c00*/  DADD R56, R78, R78 ;  /* 0x000000004e387229 */ /* 0x000fe2000000004e */
[----:B0-----:R-:W-:-:S07]  /*5c10*/  IMAD.WIDE.U32 R50, R42, 0xa00, R28 ;  /* 0x00000a002a327825 */ /* 0x001fce00078e001c */
[----:B------:R-:W-:Y:S01]  /*5c20*/  DADD R56, R40, -R56 ;  /* 0x0000000028387229 */ /* 0x000fe20000000838 */
[----:B------:R-:W-:-:S05]  /*5c30*/  MOV R41, UR14 ;  /* 0x0000000e00297c02 */ /* 0x000fca0008000f00 */
[----:B------:R-:W-:-:S04]  /*5c40*/  IMAD.WIDE R50, R41, 0xa00, R50 ;  /* 0x00000a0029327825 */ /* 0x000fc800078e0232 */
[----:B------:R-:W-:-:S05]  /*5c50*/  IMAD.WIDE.U32 R50, R2, 0x8, R50 ;  /* 0x0000000802327825 */ /* 0x000fca00078e0032 */
[----:B------:R-:W5:Y:S01]  /*5c60*/  LDG.E.64 R40, desc[UR10][R50.64] ;  /* 0x0000000a32287981 */ /* 0x000f62000c1e1b00 */
[----:B------:R-:W-:Y:S02]  /*5c70*/  DADD R54, R34, R54 ;  /* 0x0000000022367229 */ /* 0x000fe40000000036 */
[----:B------:R-:W-:-:S06]  /*5c80*/  DADD R36, R36, R100 ;  /* 0x0000000024247229 */ /* 0x000fcc0000000064 */
[----:B------:R-:W-:-:S08]  /*5c90*/  DMUL R54, R122, R54 ;  /* 0x000000367a367228 */ /* 0x000fd00000000000 */
[----:B------:R-:W-:Y:S01]  /*5ca0*/  DFMA R38, R30, R38, -R54 ;  /* 0x000000261e26722b */ /* 0x000fe20000000836 */
[----:B------:R-:W-:-:S07]  /*5cb0*/  MOV R55, UR14 ;  /* 0x0000000e00377c02 */ /* 0x000fce0008000f00 */
[----:B------:R-:W-:Y:S02]  /*5cc0*/  DFMA R36, R48, R36, R38 ;  /* 0x000000243024722b */ /* 0x000fe40000000026 */
[--C-:B---3--:R-:W-:Y:S02]  /*5cd0*/  DADD R34, R104, R104.reuse ;  /* 0x0000000068227229 */ /* 0x108fe40000000068 */
[----:B------:R-:W-:-:S06]  /*5ce0*/  DADD R56, R56, R104 ;  /* 0x0000000038387229 */ /* 0x000fcc0000000068 */
[----:B------:R-:W-:Y:S02]  /*5cf0*/  DADD R78, R78, -R34 ;  /* 0x000000004e4e7229 */ /* 0x000fe40000000822 */
[----:B--2---:R-:W-:Y:S02]  /*5d00*/  DADD R100, R114, R114 ;  /* 0x0000000072647229 */ /* 0x004fe40000000072 */
[----:B------:R-:W-:Y:S01]  /*5d10*/  DFMA R32, -R44, R56, R32 ;  /* 0x000000382c20722b */ /* 0x000fe20000000120 */
[----:B------:R-:W-:-:S03]  /*5d20*/  IMAD.WIDE.U32 R56, R42, 0xa00, R70 ;  /* 0x00000a002a387825 */ /* 0x000fc600078e0046 */
[--C-:B------:R-:W-:Y:S02]  /*5d30*/  DADD R78, R78, R120.reuse ;  /* 0x000000004e4e7229 */ /* 0x100fe40000000078 */
[----:B------:R-:W-:Y:S02]  /*5d40*/  DADD R120, R120, R120 ;  /* 0x0000000078787229 */ /* 0x000fe40000000078 */
[----:B------:R-:W-:Y:S01]  /*5d50*/  DADD R100, R118, -R100 ;  /* 0x0000000076647229 */ /* 0x000fe20000000864 */
[----:B------:R-:W-:Y:S01]  /*5d60*/  IMAD.WIDE R56, R55, 0xa00, R56 ;  /* 0x00000a0037387825 */ /* 0x000fe200078e0238 */
[----:B------:R-:W-:-:S04]  /*5d70*/  DADD R114, -R34, R114 ;  /* 0x0000000022727229 */ /* 0x000fc80000000172 */
[C---:B------:R-:W-:Y:S01]  /*5d80*/  DADD R120, R104.reuse, -R120 ;  /* 0x0000000068787229 */ /* 0x040fe20000000878 */
[----:B------:R-:W-:Y:S01]  /*5d90*/  IMAD.WIDE.U32 R38, R2, 0x8, R56 ;  /* 0x0000000802267825 */ /* 0x000fe200078e0038 */
[----:B------:R-:W-:Y:S02]  /*5da0*/  DADD R100, R104, R100 ;  /* 0x0000000068647229 */ /* 0x000fe40000000064 */
[----:B------:R-:W-:Y:S02]  /*5db0*/  DFMA R32, R106, R78, R32 ;  /* 0x0000004e6a20722b */ /* 0x000fe40000000020 */
[----:B----4-:R-:W-:Y:S01]  /*5dc0*/  DADD R62, R112, R112 ;  /* 0x00000000703e7229 */ /* 0x010fe20000000070 */
[----:B------:R-:W2:Y:S01]  /*5dd0*/  LDG.E.64.CONSTANT R78, desc[UR10][R38.64] ;  /* 0x0000000a264e7981 */ /* 0x000ea2000c1e9b00 */
[----:B-----5:R-:W-:Y:S02]  /*5de0*/  DADD R116, R120, R116 ;  /* 0x0000000078747229 */ /* 0x020fe40000000074 */
[--C-:B------:R-:W-:Y:S01]  /*5df0*/  DADD R114, R114, R92.reuse ;  /* 0x0000000072727229 */ /* 0x100fe2000000005c */
[----:B------:R-:W3:Y:S01]  /*5e00*/  LDG.E.64.CONSTANT R54, desc[UR10][R38.64+0x8] ;  /* 0x0000080a26367981 */ /* 0x000ee2000c1e9b00 */
[----:B------:R-:W-:-:S02]  /*5e10*/  DADD R92, R92, R92 ;  /* 0x000000005c5c7229 */ /* 0x000fc4000000005c */
[----:B------:R-:W-:Y:S01]  /*5e20*/  DFMA R100, -R98, R100, R84 ;  /* 0x000000646264722b */ /* 0x000fe20000000154 */
[----:B------:R-:W4:Y:S01]  /*5e30*/  LDG.E.64.CONSTANT R118, desc[UR10][R38.64+-0x190000] ;  /* 0xe700000a26767981 */ /* 0x000f22000c1e9b00 */
[----:B------:R-:W-:Y:S02]  /*5e40*/  DFMA R32, -R46, R116, R32 ;  /* 0x000000742e20722b */ /* 0x000fe40000000120 */
[----:B------:R-:W-:Y:S02]  /*5e50*/  DMUL R84, R88, R80 ;  /* 0x0000005058547228 */ /* 0x000fe40000000000 */
[----:B------:R-:W-:Y:S02]  /*5e60*/  DADD R88, R104, -R92 ;  /* 0x0000000068587229 */ /* 0x000fe4000000085c */
[----:B------:R-:W-:Y:S02]  /*5e70*/  DADD R90, R90, -R62 ;  /* 0x000000005a5a7229 */ /* 0x000fe4000000083e */
[----:B------:R-:W-:Y:S01]  /*5e80*/  DMUL R116, R102, R108 ;  /* 0x0000006c66747228 */ /* 0x000fe20000000000 */
[----:B------:R-:W-:Y:S01]  /*5e90*/  IMAD.WIDE R108, R2, 0x8, R56 ;  /* 0x00000008026c7825 */ /* 0x000fe200078e0238 */
[----:B------:R-:W-:Y:S01]  /*5ea0*/  DFMA R92, R110, R114, R100 ;  /* 0x000000726e5c722b */ /* 0x000fe20000000064 */
[----:B------:R-:W5:Y:S01]  /*5eb0*/  LDG.E.64.CONSTANT R56, desc[UR10][R38.64+0x10] ;  /* 0x0000100a26387981 */ /* 0x000f62000c1e9b00 */
[----:B------:R-:W-:Y:S01]  /*5ec0*/  DADD R100, R88, R94 ;  /* 0x0000000058647229 */ /* 0x000fe2000000005e */
[----:B------:R-:W-:Y:S01]  /*5ed0*/  IMAD.WIDE.U32 R94, R43, 0xa00, R70 ;  /* 0x00000a002b5e7825 */ /* 0x000fe200078e0046 */
[C---:B------:R-:W-:Y:S01]  /*5ee0*/  DMUL R84, R82.reuse, R84 ;  /* 0x0000005452547228 */ /* 0x040fe20000000000 */
[----:B------:R-:W4:Y:S01]  /*5ef0*/  LDG.E.64.CONSTANT R62, desc[UR10][R108.64+-0x8] ;  /* 0xfffff80a6c3e7981 */ /* 0x000f22000c1e9b00 */
[----:B------:R-:W-:-:S02]  /*5f00*/  DMUL R82, R82, R116 ;  /* 0x0000007452527228 */ /* 0x000fc40000000000 */
[----:B------:R-:W-:Y:S01]  /*5f10*/  DADD R116, R104, R90 ;  /* 0x0000000068747229 */ /* 0x000fe2000000005a */
[----:B------:R0:W4:Y:S01]  /*5f20*/  LDG.E.64.CONSTANT R88, desc[UR10][R108.64+-0x10] ;  /* 0xfffff00a6c587981 */ /* 0x000122000c1e9b00 */
[----:B------:R-:W-:-:S03]  /*5f30*/  DADD R114, -R34, R112 ;  /* 0x0000000022727229 */ /* 0x000fc60000000170 */
[----:B------:R-:W4:Y:S01]  /*5f40*/  LDG.E.64.CONSTANT R90, desc[UR10][R38.64+0xa00] ;  /* 0x000a000a265a7981 */ /* 0x000f22000c1e9b00 */
[----:B------:R-:W-:Y:S02]  /*5f50*/  IMAD.WIDE.U32 R34, R2, 0x8, R94 ;  /* 0x0000000802227825 */ /* 0x000fe400078e005e */
[----:B------:R-:W-:Y:S01]  /*5f60*/  DFMA R112, -R30, R116, R36 ;  /* 0x000000741e70722b */ /* 0x000fe20000000124 */
[----:B------:R-:W4:Y:S04]  /*5f70*/  LDG.E.64.CONSTANT R36, desc[UR10][R38.64+0x1400] ;  /* 0x0014000a26247981 */ /* 0x000f28000c1e9b00 */
[----:B------:R-:W4:Y:S01]  /*5f80*/  LDG.E.64.CONSTANT R34, desc[UR10][R34.64] ;  /* 0x0000000a22227981 */ /* 0x000f22000c1e9b00 */
[--C-:B------:R-:W-:Y:S01]  /*5f90*/  DADD R94, R4, R4.reuse ;  /* 0x00000000045e7229 */ /* 0x100fe20000000004 */
[----:B0-----:R-:W-:Y:S01]  /*5fa0*/  MOV R109, UR14 ;  /* 0x0000000e006d7c02 */ /* 0x001fe20008000f00 */
[----:B------:R-:W-:-:S06]  /*5fb0*/  DADD R4, R114, R4 ;  /* 0x0000000072047229 */ /* 0x000fcc0000000004 */
[----:B------:R-:W-:Y:S01]  /*5fc0*/  DADD R104, R104, -R94 ;  /* 0x0000000068687229 */ /* 0x000fe2000000085e */
[----:B------:R-:W-:Y:S01]  /*5fd0*/  IMAD.WIDE.U32 R94, R42, 0xa00, R72 ;  /* 0x00000a002a5e7825 */ /* 0x000fe200078e0048 */
[----:B------:R-:W-:Y:S01]  /*5fe0*/  DFMA R114, -R96, R100, R92 ;  /* 0x000000646072722b */ /* 0x000fe2000000015c */
[----:B------:R-:W4:Y:S02]  /*5ff0*/  LDG.E.64.CONSTANT R92, desc[UR10][R38.64+-0x1400] ;  /* 0xffec000a265c7981 */ /* 0x000f24000c1e9b00 */
[----:B------:R-:W-:Y:S01]  /*6000*/  IMAD.WIDE R94, R109, 0xa00, R94 ;  /* 0x00000a006d5e7825 */ /* 0x000fe200078e025e */
[----:B------:R-:W-:Y:S01]  /*6010*/  DFMA R100, R122, R4, R112 ;  /* 0x000000047a64722b */ /* 0x000fe20000000070 */
[----:B------:R-:W4:Y:S02]  /*6020*/  LDG.E.64.CONSTANT R108, desc[UR10][R38.64+0xc8000] ;  /* 0x0c80000a266c7981 */ /* 0x000f24000c1e9b00 */
[----:B------:R-:W-:Y:S01]  /*6030*/  IMAD.WIDE.U32 R4, R2, 0x8, R94 ;  /* 0x0000000802047825 */ /* 0x000fe200078e005e */
[----:B------:R-:W-:-:S04]  /*6040*/  DADD R124, R104, R124 ;  /* 0x00000000687c7229 */ /* 0x000fc8000000007c */
[----:B------:R-:W4:Y:S01]  /*6050*/  LDG.E.64.CONSTANT R104, desc[UR10][R4.64+0x8] ;  /* 0x0000080a04687981 */ /* 0x000f22000c1e9b00 */
[----:B------:R-:W-:-:S03]  /*6060*/  DMUL R116, R6, R102 ;  /* 0x0000006606747228 */ /* 0x000fc60000000000 */
[----:B------:R-:W4:Y:S01]  /*6070*/  LDG.E.64.CONSTANT R6, desc[UR10][R38.64+0x190000] ;  /* 0x1900000a26067981 */ /* 0x000f22000c1e9b00 */
[----:B------:R-:W-:-:S03]  /*6080*/  DMUL R114, R82, R114 ;  /* 0x0000007252727228 */ /* 0x000fc60000000000 */
[----:B------:R0:W4:Y:S04]  /*6090*/  LDG.E.64.CONSTANT R102, desc[UR10][R38.64+-0xc8000] ;  /* 0xf380000a26667981 */ /* 0x000128000c1e9b00 */
[----:B------:R-:W4:Y:S01]  /*60a0*/  LDG.E.64.CONSTANT R112, desc[UR10][R4.64+0x10] ;  /* 0x0000100a04707981 */ /* 0x000f22000c1e9b00 */
[----:B------:R-:W-:-:S03]  /*60b0*/  DFMA R32, R84, R32, R114 ;  /* 0x000000205420722b */ /* 0x000fc60000000072 */
[----:B------:R-:W4:Y:S01]  /*60c0*/  LDG.E.64.CONSTANT R114, desc[UR10][R4.64] ;  /* 0x0000000a04727981 */ /* 0x000f22000c1e9b00 */
[----:B------:R-:W-:-:S03]  /*60d0*/  DMUL R80, R116, R80 ;  /* 0x0000005074507228 */ /* 0x000fc60000000000 */
[----:B------:R-:W4:Y:S01]  /*60e0*/  LDG.E.64.CONSTANT R116, desc[UR10][R4.64+0xa00] ;  /* 0x000a000a04747981 */ /* 0x000f22000c1e9b00 */
[----:B------:R-:W-:Y:S01]  /*60f0*/  IMAD.WIDE R120, R2, 0x8, R94 ;  /* 0x0000000802787825 */ /* 0x000fe200078e025e */
[----:B------:R-:W-:Y:S02]  /*6100*/  DFMA R100, -R48, R124, R100 ;  /* 0x0000007c3064722b */ /* 0x000fe40000000164 */
[----:B------:R-:W4:Y:S04]  /*6110*/  LDG.E.64.CONSTANT R94, desc[UR10][R4.64+0x1400] ;  /* 0x0014000a045e7981 */ /* 0x000f28000c1e9b00 */
[----:B------:R-:W4:Y:S04]  /*6120*/  LDG.E.64.CONSTANT R124, desc[UR10][R120.64+-0x8] ;  /* 0xfffff80a787c7981 */ /* 0x000f28000c1e9b00 */
[----:B------:R-:W4:Y:S01]  /*6130*/  LDG.E.64.CONSTANT R120, desc[UR10][R120.64+-0x10] ;  /* 0xfffff00a78787981 */ /* 0x000f22000c1e9b00 */
[----:B------:R-:W-:-:S08]  /*6140*/  DFMA R32, R80, R100, R32 ;  /* 0x000000645020722b */ /* 0x000fd00000000020 */
[----:B0-----:R-:W-:Y:S02]  /*6150*/  DFMA R38, R32, -R86, R40 ;  /* 0x800000562026722b */ /* 0x001fe40000000028 */
[----:B------:R-:W4:Y:S04]  /*6160*/  LDG.E.64.CONSTANT R32, desc[UR10][R4.64+0xc8000] ;  /* 0x0c80000a04207981 */ /* 0x000f28000c1e9b00 */
[----:B------:R-:W4:Y:S04]  /*6170*/  LDG.E.64.CONSTANT R40, desc[UR10][R4.64+0x190000] ;  /* 0x1900000a04287981 */ /* 0x000f28000c1e9b00 */
[----:B------:R2:W-:Y:S02]  /*6180*/  STG.E.64 desc[UR10][R50.64], R38 ;  /* 0x0000002632007986 */ /* 0x0005e4000c101b0a */
[----:B--2---:R-:W-:-:S02]  /*6190*/  DADD R38, R78, R78 ;  /* 0x000000004e267229 */ /* 0x004fc4000000004e */
[----:B---3--:R-:W-:-:S06]  /*61a0*/  DADD R100, R54, R54 ;  /* 0x0000000036647229 */ /* 0x008fcc0000000036 */
[----:B------:R-:W-:Y:S02]  /*61b0*/  DADD R54, R54, -R38 ;  /* 0x0000000036367229 */ /* 0x000fe40000000826 */
[----:B-----5:R-:W-:Y:S02]  /*61c0*/  DADD R56, R56, -R100 ;  /* 0x0000000038387229 */ /* 0x020fe40000000864 */
[----:B----4-:R-:W-:-:S04]  /*61d0*/  DADD R100, R62, R62 ;  /* 0x000000003e647229 */ /* 0x010fc8000000003e */
[----:B------:R-:W-:Y:S02]  /*61e0*/  DADD R54, R54, R62 ;  /* 0x0000000036367229 */ /* 0x000fe4000000003e */
[--C-:B------:R-:W-:Y:S02]  /*61f0*/  DADD R62, R90, R90.reuse ;  /* 0x000000005a3e7229 */ /* 0x100fe4000000005a */
[----:B------:R-:W-:-:S06]  /*6200*/  DADD R90, -R38, R90 ;  /* 0x00000000265a7229 */ /* 0x000fcc000000015a */
[----:B------:R-:W-:Y:S02]  /*6210*/  DADD R36, R36, -R62 ;  /* 0x0000000024247229 */ /* 0x000fe4000000083e */
[--C-:B------:R-:W-:Y:S02]  /*6220*/  DADD R90, R90, R34.reuse ;  /* 0x000000005a5a7229 */ /* 0x100fe40000000022 */
[----:B------:R-:W-:-:S04]  /*6230*/  DADD R34, R34, R34 ;  /* 0x0000000022227229 */ /* 0x000fc80000000022 */
[----:B------:R-:W-:Y:S02]  /*6240*/  DADD R36, R78, R36 ;  /* 0x000000004e247229 */ /* 0x000fe40000000024 */
[----:B------:R-:W-:Y:S02]  /*6250*/  DMUL R50, R110, R90 ;  /* 0x0000005a6e327228 */ /* 0x000fe40000000000 */
[----:B------:R-:W-:-:S06]  /*6260*/  DADD R34, R78, -R34 ;  /* 0x000000004e227229 */ /* 0x000fcc0000000822 */
[----:B------:R-:W-:Y:S01]  /*6270*/  DFMA R50, R98, R36, -R50 ;  /* 0x000000246232722b */ /* 0x000fe20000000832 */
[----:B------:R-:W-:Y:S01]  /*6280*/  IMAD.WIDE.U32 R36, R43, 0xa00, R72 ;  /* 0x00000a002b247825 */ /* 0x000fe200078e0048 */
[----:B------:R-:W-:Y:S02]  /*6290*/  DADD R56, R56, R78 ;  /* 0x0000000038387229 */ /* 0x000fe4000000004e */
[----:B------:R-:W-:Y:S02]  /*62a0*/  DMUL R54, R106, R54 ;  /* 0x000000366a367228 */ /* 0x000fe40000000000 */
[----:B------:R-:W-:Y:S01]  /*62b0*/  DADD R92, R34, R92 ;  /* 0x00000000225c7229 */ /* 0x000fe2000000005c */
[----:B------:R-:W-:Y:S01]  /*62c0*/  IMAD.WIDE.U32 R34, R2, 0x8, R36 ;  /* 0x0000000802227825 */ /* 0x000fe200078e0024 */
[--C-:B------:R-:W-:Y:S02]  /*62d0*/  DADD R36, -R38, R108.reuse ;  /* 0x0000000026247229 */ /* 0x100fe4000000016c */
[----:B------:R-:W-:-:S02]  /*62e0*/  DADD R108, R108, R108 ;  /* 0x000000006c6c7229 */ /* 0x000fc4000000006c */
[----:B------:R-:W-:Y:S01]  /*62f0*/  DFMA R54, R44, R56, -R54 ;  /* 0x000000382c36722b */ /* 0x000fe20000000836 */
[----:B------:R-:W2:Y:S01]  /*6300*/  LDG.E.64.CONSTANT R34, desc[UR10][R34.64] ;  /* 0x0000000a22227981 */ /* 0x000ea2000c1e9b00 */
[----:B------:R-:W-:Y:S02]  /*6310*/  DADD R56, R104, R104 ;  /* 0x0000000068387229 */ /* 0x000fe40000000068 */
[----:B------:R-:W-:Y:S02]  /*6320*/  DADD R100, R78, -R100 ;  /* 0x000000004e647229 */ /* 0x000fe40000000864 */
[----:B------:R-:W-:Y:S02]  /*6330*/  DADD R6, R6, -R108 ;  /* 0x0000000006067229 */ /* 0x000fe4000000086c */
[----:B------:R-:W-:Y:S01]  /*6340*/  DADD R36, R36, R102 ;  /* 0x0000000024247229 */ /* 0x000fe20000000066 */
[----:B------:R-:W-:Y:S01]  /*6350*/  IMAD.WIDE.U32 R108, R42, 0xa00, R74 ;  /* 0x00000a002a6c7825 */ /* 0x000fe200078e004a */
[----:B------:R-:W-:Y:S01]  /*6360*/  DADD R56, R112, -R56 ;  /* 0x0000000070387229 */ /* 0x000fe20000000838 */
[----:B------:R-:W-:Y:S01]  /*6370*/  MOV R63, UR14 ;  /* 0x0000000e003f7c02 */ /* 0x000fe20008000f00 */
[----:B------:R-:W-:-:S02]  /*6380*/  DADD R88, R100, R88 ;  /* 0x0000000064587229 */ /* 0x000fc40000000058 */
[----:B------:R-:W-:Y:S02]  /*6390*/  DADD R38, R78, R6 ;  /* 0x000000004e267229 */ /* 0x000fe40000000006 */
[----:B------:R-:W-:Y:S01]  /*63a0*/  DMUL R36, R122, R36 ;  /* 0x000000247a247228 */ /* 0x000fe20000000000 */
[----:B------:R-:W-:Y:S01]  /*63b0*/  IMAD.WIDE R108, R63, 0xa00, R108 ;  /* 0x00000a003f6c7825 */ /* 0x000fe200078e026c */
[----:B------:R-:W-:Y:S01]  /*63c0*/  DADD R102, R102, R102 ;  /* 0x0000000066667229 */ /* 0x000fe20000000066 */
[----:B------:R-:W3:Y:S01]  /*63d0*/  LDG.E.64.CONSTANT R6, desc[UR10][R4.64+-0x1400] ;  /* 0xffec000a04067981 */ /* 0x000ee2000c1e9b00 */
[----:B------:R-:W-:Y:S02]  /*63e0*/  DADD R56, R56, R114 ;  /* 0x0000000038387229 */ /* 0x000fe40000000072 */
[----:B------:R-:W-:Y:S02]  /*63f0*/  DFMA R88, R46, R88, R54 ;  /* 0x000000582e58722b */ /* 0x000fe40000000036 */
[----:B------:R-:W-:Y:S01]  /*6400*/  DFMA R50, R96, R92, R50 ;  /* 0x0000005c6032722b */ /* 0x000fe20000000032 */
[----:B------:R-:W4:Y:S01]  /*6410*/  LDG.E.64.CONSTANT R54, desc[UR10][R4.64+-0xc8000] ;  /* 0xf380000a04367981 */ /* 0x000f22000c1e9b00 */
[----:B------:R-:W-:Y:S01]  /*6420*/  DFMA R92, R30, R38, -R36 ;  /* 0x000000261e5c722b */ /* 0x000fe20000000824 */
[----:B------:R-:W-:Y:S01]  /*6430*/  IMAD.WIDE.U32 R36, R2, 0x8, R108 ;  /* 0x0000000802247825 */ /* 0x000fe200078e006c */
[----:B------:R-:W-:-:S02]  /*6440*/  DADD R78, R78, -R102 ;  /* 0x000000004e4e7229 */ /* 0x000fc40000000866 */
[----:B------:R-:W-:Y:S02]  /*6450*/  DFMA R88, -R44, R56, R88 ;  /* 0x000000382c58722b */ /* 0x000fe40000000158 */
[----:B------:R-:W5:Y:S01]  /*6460*/  LDG.E.64.CONSTANT R56, desc[UR10][R36.64] ;  /* 0x0000000a24387981 */ /* 0x000f62000c1e9b00 */
[----:B------:R-:W-:-:S03]  /*6470*/  DADD R38, R114, R114 ;  /* 0x0000000072267229 */ /* 0x000fc60000000072 */
[----:B------:R-:W-:Y:S01]  /*6480*/  DADD R118, R78, R118 ;  /* 0x000000004e767229 */ /* 0x000fe20000000076 */
[----:B------:R-:W5:Y:S01]  /*6490*/  LDG.E.64.CONSTANT R62, desc[UR10][R36.64+0x8] ;  /* 0x0000080a243e7981 */ /* 0x000f62000c1e9b00 */
[----:B------:R-:W-:Y:S01]  /*64a0*/  DADD R78, R116, R116 ;  /* 0x00000000744e7229 */ /* 0x000fe20000000074 */
[----:B------:R-:W-:Y:S02]  /*64b0*/  IMAD.WIDE R108, R2, 0x8, R108 ;  /* 0x00000008026c7825 */ /* 0x000fe400078e026c */
[----:B------:R-:W-:Y:S01]  /*64c0*/  DADD R102, R104, -R38 ;  /* 0x0000000068667229 */ /* 0x000fe20000000826 */
[----:B------:R-:W5:Y:S01]  /*64d0*/  LDG.E.64.CONSTANT R4, desc[UR10][R4.64+-0x190000] ;  /* 0xe700000a04047981 */ /* 0x000f62000c1e9b00 */
[----:B------:R-:W-:-:S03]  /*64e0*/  DADD R100, R124, R124 ;  /* 0x000000007c647229 */ /* 0x000fc6000000007c */
[----:B------:R-:W-:Y:S01]  /*64f0*/  DADD R94, R94, -R78 ;  /* 0x000000005e5e7229 */ /* 0x000fe2000000084e */
[----:B------:R-:W5:Y:S04]  /*6500*/  LDG.E.64.CONSTANT R90, desc[UR10][R108.64+-0x8] ;  /* 0xfffff80a6c5a7981 */ /* 0x000f68000c1e9b00 */
[----:B------:R-:W5:Y:S01]  /*6510*/  LDG.E.64.CONSTANT R78, desc[UR10][R36.64+0x10] ;  /* 0x0000100a244e7981 */ /* 0x000f62000c1e9b00 */
[----:B------:R-:W-:Y:S02]  /*6520*/  DADD R102, R102, R124 ;  /* 0x0000000066667229 */ /* 0x000fe4000000007c */
[C---:B------:R-:W-:Y:S02]  /*6530*/  DADD R100, R114.reuse, -R100 ;  /* 0x0000000072647229 */ /* 0x040fe40000000864 */
[----:B------:R-:W-:Y:S01]  /*6540*/  DADD R104, R114, R94 ;  /* 0x0000000072687229 */ /* 0x000fe2000000005e */
[----:B------:R-:W5:Y:S03]  /*6550*/  LDG.E.64.CONSTANT R94, desc[UR10][R108.64+-0x10] ;  /* 0xfffff00a6c5e7981 */ /* 0x000f66000c1e9b00 */
[----:B------:R-:W-:Y:S01]  /*6560*/  DFMA R88, R106, R102, R88 ;  /* 0x000000666a58722b */ /* 0x000fe20000000058 */
[----:B------:R-:W-:Y:S01]  /*6570*/  IMAD.WIDE.U32 R102, R43, 0xa00, R74 ;  /* 0x00000a002b667825 */ /* 0x000fe200078e004a */
[----:B------:R-:W-:-:S02]  /*6580*/  DADD R120, R100, R120 ;  /* 0x0000000064787229 */ /* 0x000fc40000000078 */
[----:B------:R-:W5:Y:S01]  /*6590*/  LDG.E.64.CONSTANT R100, desc[UR10][R36.64+0xa00] ;  /* 0x000a000a24647981 */ /* 0x000f62000c1e9b00 */
[----:B------:R-:W-:Y:S01]  /*65a0*/  IMAD.WIDE.U32 R102, R2, 0x8, R102 ;  /* 0x0000000802667825 */ /* 0x000fe200078e0066 */
[----:B------:R-:W-:Y:S02]  /*65b0*/  DFMA R104, -R98, R104, R50 ;  /* 0x000000686268722b */ /* 0x000fe40000000132 */
[----:B------:R-:W5:Y:S04]  /*65c0*/  LDG.E.64.CONSTANT R50, desc[UR10][R36.64+0x1400] ;  /* 0x0014000a24327981 */ /* 0x000f68000c1e9b00 */
[----:B------:R-:W5:Y:S01]  /*65d0*/  LDG.E.64.CONSTANT R102, desc[UR10][R102.64] ;  /* 0x0000000a66667981 */ /* 0x000f62000c1e9b00 */
[----:B------:R-:W-:Y:S01]  /*65e0*/  DFMA R92, R48, R118, R92 ;  /* 0x00000076305c722b */ /* 0x000fe2000000005c */
[----:B------:R-:W-:Y:S01]  /*65f0*/  IMAD.WIDE.U32 R112, R42, 0xa00, R24 ;  /* 0x00000a002a707825 */ /* 0x000fe200078e0018 */
[----:B------:R-:W-:-:S05]  /*6600*/  MOV R119, UR14 ;  /* 0x0000000e00777c02 */ /* 0x000fca0008000f00 */
[----:B------:R-:W-:Y:S01]  /*6610*/  IMAD.WIDE R112, R119, 0xa00, R112 ;  /* 0x00000a0077707825 */ /* 0x000fe200078e0270 */
[----:B------:R-:W-:-:S08]  /*6620*/  DADD R118, R32, R32 ;  /* 0x0000000020767229 */ /* 0x000fd00000000020 */
[----:B------:R-:W-:Y:S01]  /*6630*/  DADD R118, R40, -R118 ;  /* 0x0000000028767229 */ /* 0x000fe20000000876 */
[----:B------:R-:W5:Y:S01]  /*6640*/  LDG.E.64.CONSTANT R40, desc[UR10][R36.64+-0x1400] ;  /* 0xffec000a24287981 */ /* 0x000f62000c1e9b00 */
[----:B------:R-:W-:-:S05]  /*6650*/  IMAD.WIDE.U32 R112, R2, 0x8, R112 ;  /* 0x0000000802707825 */ /* 0x000fca00078e0070 */
[----:B------:R-:W5:Y:S01]  /*6660*/  LDG.E.64 R108, desc[UR10][R112.64] ;  /* 0x0000000a706c7981 */ /* 0x000f62000c1e1b00 */
[C---:B------:R-:W-:Y:S02]  /*6670*/  DADD R116, -R38.reuse, R116 ;  /* 0x0000000026747229 */ /* 0x040fe40000000174 */
[----:B------:R-:W-:Y:S02]  /*6680*/  DADD R32, -R38, R32 ;  /* 0x0000000026207229 */ /* 0x000fe40000000120 */
[----:B------:R-:W-:Y:S02]  /*6690*/  DADD R118, R114, R118 ;  /* 0x0000000072767229 */ /* 0x000fe40000000076 */
[----:B------:R-:W-:-:S06]  /*66a0*/  DFMA R88, -R46, R120, R88 ;  /* 0x000000782e58722b */ /* 0x000fcc0000000158 */
[----:B------:R-:W-:Y:S01]  /*66b0*/  DFMA R92, -R30, R118, R92 ;  /* 0x000000761e5c722b */ /* 0x000fe2000000015c */
[----:B------:R-:W-:-:S04]  /*66c0*/  IMAD.WIDE.U32 R124, R43, 0xa00, R76 ;  /* 0x00000a002b7c7825 */ /* 0x000fc800078e004c */
[----:B------:R-:W-:Y:S01]  /*66d0*/  IMAD.WIDE.U32 R124, R2, 0x8, R124 ;  /* 0x00000008027c7825 */ /* 0x000fe200078e007c */
[----:B------:R-:W-:Y:S01]  /*66e0*/  MOV R43, UR14 ;  /* 0x0000000e002b7c02 */ /* 0x000fe20008000f00 */
[--C-:B--2---:R-:W-:Y:S02]  /*66f0*/  DADD R116, R116, R34.reuse ;  /* 0x0000000074747229 */ /* 0x104fe40000000022 */
[----:B------:R-:W-:-:S08]  /*6700*/  DADD R34, R34, R34 ;  /* 0x0000000022227229 */ /* 0x000fd00000000022 */
[----:B------:R-:W-:Y:S02]  /*6710*/  DADD R34, R114, -R34 ;  /* 0x0000000072227229 */ /* 0x000fe40000000822 */
[----:B------:R-:W-:-:S06]  /*6720*/  DFMA R104, R110, R116, R104 ;  /* 0x000000746e68722b */ /* 0x000fcc0000000068 */
[----:B---3--:R-:W-:Y:S02]  /*6730*/  DADD R6, R34, R6 ;  /* 0x0000000022067229 */ /* 0x008fe40000000006 */
[--C-:B----4-:R-:W-:Y:S02]  /*6740*/  DADD R32, R32, R54.reuse ;  /* 0x0000000020207229 */ /* 0x110fe40000000036 */
[----:B------:R-:W-:-:S04]  /*6750*/  DADD R54, R54, R54 ;  /* 0x0000000036367229 */ /* 0x000fc80000000036 */
[----:B------:R-:W-:Y:S02]  /*6760*/  DFMA R104, -R96, R6, R104 ;  /* 0x000000066068722b */ /* 0x000fe40000000168 */
[----:B-----5:R-:W-:Y:S02]  /*6770*/  DADD R6, R56, R56 ;  /* 0x0000000038067229 */ /* 0x020fe40000000038 */
[----:B------:R-:W-:-:S04]  /*6780*/  DADD R114, R114, -R54 ;  /* 0x0000000072727229 */ /* 0x000fc80000000836 */
[----:B------:R-:W-:Y:S02]  /*6790*/  DMUL R116, R82, R104 ;  /* 0x0000006852747228 */ /* 0x000fe40000000000 */
[C---:B------:R-:W-:Y:S02]  /*67a0*/  DADD R104, R62.reuse, R62 ;  /* 0x000000003e687229 */ /* 0x040fe4000000003e */
[----:B------:R-:W-:Y:S02]  /*67b0*/  DADD R38, R62, -R6 ;  /* 0x000000003e267229 */ /* 0x000fe40000000806 */
[----:B------:R-:W-:Y:S02]  /*67c0*/  DFMA R54, R122, R32, R92 ;  /* 0x000000207a36722b */ /* 0x000fe4000000005c */
[----:B------:R-:W-:Y:S01]  /*67d0*/  DADD R92, R114, R4 ;  /* 0x00000000725c7229 */ /* 0x000fe20000000004 */
[----:B------:R-:W-:Y:S01]  /*67e0*/  IMAD.WIDE.U32 R32, R42, 0xa00, R76 ;  /* 0x00000a002a207825 */ /* 0x000fe200078e004c */
[----:B------:R-:W-:Y:S01]  /*67f0*/  DFMA R62, R84, R88, R116 ;  /* 0x00000058543e722b */ /* 0x000fe20000000074 */
[----:B------:R-:W-:Y:S01]  /*6800*/  MOV R35, UR14 ;  /* 0x0000000e00237c02 */ /* 0x000fe20008000f00 */
[----:B------:R-:W-:-:S02]  /*6810*/  DADD R114, R90, R90 ;  /* 0x000000005a727229 */ /* 0x000fc4000000005a */
[----:B------:R-:W-:Y:S02]  /*6820*/  DADD R88, R78, -R104 ;  /* 0x000000004e587229 */ /* 0x000fe40000000868 */
[----:B------:R-:W-:Y:S01]  /*6830*/  DADD R104, R38, R90 ;  /* 0x0000000026687229 */ /* 0x000fe2000000005a */
[----:B------:R-:W-:Y:S01]  /*6840*/  IMAD.WIDE R32, R35, 0xa00, R32 ;  /* 0x00000a0023207825 */ /* 0x000fe200078e0220 */
[----:B------:R-:W-:Y:S01]  /*6850*/  DFMA R54, -R48, R92, R54 ;  /* 0x0000005c3036722b */ /* 0x000fe20000000136 */
[----:B------:R-:W2:Y:S01]  /*6860*/  LDG.E.64.CONSTANT R34, desc[UR10][R36.64+0xc8000] ;  /* 0x0c80000a24227981 */ /* 0x000ea2000c1e9b00 */
[----:B------:R-:W-:Y:S02]  /*6870*/  DADD R92, R56, -R114 ;  /* 0x00000000385c7229 */ /* 0x000fe40000000872 */
[----:B------:R-:W-:Y:S01]  /*6880*/  DADD R90, R88, R56 ;  /* 0x00000000585a7229 */ /* 0x000fe20000000038 */
[----:B------:R-:W3:Y:S01]  /*6890*/  LDG.E.64.CONSTANT R38, desc[UR10][R36.64+0x190000] ;  /* 0x1900000a24267981 */ /* 0x000ee2000c1e9b00 */
[----:B------:R-:W-:Y:S01]  /*68a0*/  DMUL R104, R106, R104 ;  /* 0x000000686a687228 */ /* 0x000fe20000000000 */
[----:B------:R-:W-:Y:S01]  /*68b0*/  IMAD.WIDE.U32 R4, R2, 0x8, R32 ;  /* 0x0000000802047825 */ /* 0x000fe200078e0020 */
[----:B------:R-:W-:-:S02]  /*68c0*/  DFMA R62, R80, R54, R62 ;  /* 0x00000036503e722b */ /* 0x000fc4000000003e */
[----:B------:R-:W-:Y:S02]  /*68d0*/  DADD R94, R92, R94 ;  /* 0x000000005c5e7229 */ /* 0x000fe4000000005e */
[----:B------:R-:W4:Y:S01]  /*68e0*/  LDG.E.64.CONSTANT R54, desc[UR10][R4.64+0xa00] ;  /* 0x000a000a04367981 */ /* 0x000f22000c1e9b00 */
[--C-:B------:R-:W-:Y:S02]  /*68f0*/  DADD R116, R100, R100.reuse ;  /* 0x0000000064747229 */ /* 0x100fe40000000064 */
[----:B------:R-:W-:Y:S01]  /*6900*/  DADD R114, -R6, R100 ;  /* 0x0000000006727229 */ /* 0x000fe20000000164 */
[----:B------:R-:W5:Y:S01]  /*6910*/  LDG.E.64.CONSTANT R78, desc[UR10][R4.64+0x8] ;  /* 0x0000080a044e7981 */ /* 0x000f62000c1e9b00 */
[----:B------:R-:W-:-:S03]  /*6920*/  DFMA R104, R44, R90, -R104 ;  /* 0x0000005a2c68722b */ /* 0x000fc60000000868 */
[----:B------:R-:W3:Y:S01]  /*6930*/  LDG.E.64.CONSTANT R90, desc[UR10][R4.64+0x1400] ;  /* 0x0014000a045a7981 */ /* 0x000ee2000c1e9b00 */
[----:B------:R-:W-:Y:S02]  /*6940*/  DADD R100, R50, -R116 ;  /* 0x0000000032647229 */ /* 0x000fe40000000874 */
[----:B------:R-:W-:Y:S01]  /*6950*/  DADD R114, R114, R102 ;  /* 0x0000000072727229 */ /* 0x000fe20000000066 */
[----:B------:R-:W3:Y:S01]  /*6960*/  LDG.E.64.CONSTANT R88, desc[UR10][R4.64+0x10] ;  /* 0x0000100a04587981 */ /* 0x000ee2000c1e9b00 */
[----:B------:R-:W-:-:S03]  /*6970*/  DFMA R50, R46, R94, R104 ;  /* 0x0000005e2e32722b */ /* 0x000fc60000000068 */
[----:B------:R-:W3:Y:S04]  /*6980*/  LDG.E.64.CONSTANT R92, desc[UR10][R36.64+-0xc8000] ;  /* 0xf380000a245c7981 */ /* 0x000ee8000c1e9b00 */
[----:B------:R-:W3:Y:S01]  /*6990*/  LDG.E.64.CONSTANT R94, desc[UR10][R4.64] ;  /* 0x0000000a045e7981 */ /* 0x000ee2000c1e9b00 */
[----:B------:R-:W-:Y:S02]  /*69a0*/  DADD R100, R56, R100 ;  /* 0x0000000038647229 */ /* 0x000fe40000000064 */
[----:B------:R-:W-:Y:S01]  /*69b0*/  DMUL R114, R110, R114 ;  /* 0x000000726e727228 */ /* 0x000fe20000000000 */
[----:B------:R-:W3:Y:S01]  /*69c0*/  LDG.E.64.CONSTANT R104, desc[UR10][R4.64+0xc8000] ;  /* 0x0c80000a04687981 */ /* 0x000ee2000c1e9b00 */
[----:B------:R-:W-:-:S03]  /*69d0*/  DADD R116, R102, R102 ;  /* 0x0000000066747229 */ /* 0x000fc60000000066 */
[----:B------:R-:W3:Y:S03]  /*69e0*/  LDG.E.64.CONSTANT R102, desc[UR10][R36.64+-0x190000] ;  /* 0xe700000a24667981 */ /* 0x000ee6000c1e9b00 */
[----:B------:R-:W-:Y:S01]  /*69f0*/  DFMA R100, R98, R100, -R114 ;  /* 0x000000646264722b */ /* 0x000fe20000000872 */
[----:B------:R-:W3:Y:S01]  /*6a00*/  LDG.E.64.CONSTANT R120, desc[UR10][R4.64+-0x1400] ;  /* 0xffec000a04787981 */ /* 0x000ee2000c1e9b00 */
[----:B------:R-:W-:Y:S01]  /*6a10*/  DADD R116, R56, -R116 ;  /* 0x0000000038747229 */ /* 0x000fe20000000874 */
[----:B------:R-:W-:Y:S02]  /*6a20*/  IMAD.WIDE R114, R2, 0x8, R32 ;  /* 0x0000000802727825 */ /* 0x000fe400078e0220 */
[----:B------:R0:W3:Y:S04]  /*6a30*/  LDG.E.64.CONSTANT R32, desc[UR10][R124.64] ;  /* 0x0000000a7c207981 */ /* 0x0000e8000c1e9b00 */
[----:B------:R-:W3:Y:S01]  /*6a40*/  LDG.E.64.CONSTANT R118, desc[UR10][R114.64+-0x8] ;  /* 0xfffff80a72767981 */ /* 0x000ee2000c1e9b00 */
[----:B------:R-:W-:-:S03]  /*6a50*/  DADD R40, R116, R40 ;  /* 0x0000000074287229 */ /* 0x000fc60000000028 */
[----:B------:R-:W3:Y:S01]  /*6a60*/  LDG.E.64.CONSTANT R116, desc[UR10][R4.64+0x190000] ;  /* 0x1900000a04747981 */ /* 0x000ee2000c1e9b00 */
[----:B------:R-:W-:-:S03]  /*6a70*/  DFMA R108, R62, -R86, R108 ;  /* 0x800000563e6c722b */ /* 0x000fc6000000006c */
[----:B------:R-:W3:Y:S04]  /*6a80*/  LDG.E.64.CONSTANT R62, desc[UR10][R4.64+-0xc8000] ;  /* 0xf380000a043e7981 */ /* 0x000ee8000c1e9b00 */
[----:B------:R-:W3:Y:S04]  /*6a90*/  LDG.E.64.CONSTANT R36, desc[UR10][R114.64+-0x10] ;  /* 0xfffff00a72247981 */ /* 0x000ee8000c1e9b00 */
[----:B------:R1:W-:Y:S01]  /*6aa0*/  STG.E.64 desc[UR10][R112.64], R108 ;  /* 0x0000006c70007986 */ /* 0x0003e2000c101b0a */
[----:B0-----:R-:W-:-:S03]  /*6ab0*/  IMAD.WIDE.U32 R124, R42, 0xa00, R22 ;  /* 0x00000a002a7c7825 */ /* 0x001fc600078e0016 */
[----:B-1----:R4:W3:Y:S01]  /*6ac0*/  LDG.E.64.CONSTANT R108, desc[UR10][R4.64+-0x190000] ;  /* 0xe700000a046c7981 */ /* 0x0028e2000c1e9b00 */
[----:B------:R-:W-:-:S04]  /*6ad0*/  IMAD.WIDE R124, R43, 0xa00, R124 ;  /* 0x00000a002b7c7825 */ /* 0x000fc800078e027c */
[----:B------:R-:W-:-:S05]  /*6ae0*/  IMAD.WIDE.U32 R124, R2, 0x8, R124 ;  /* 0x00000008027c7825 */ /* 0x000fca00078e007c */
[----:B------:R-:W3:Y:S01]  /*6af0*/  LDG.E.64 R114, desc[UR10][R124.64] ;  /* 0x0000000a7c727981 */ /* 0x000ee2000c1e1b00 */
[----:B------:R-:W-:Y:S02]  /*6b00*/  DFMA R40, R96, R40, R100 ;  /* 0x000000286028722b */ /* 0x000fe40000000064 */
[--C-:B--2---:R-:W-:Y:S02]  /*6b10*/  DADD R100, R34, R34.reuse ;  /* 0x0000000022647229 */ /* 0x104fe40000000022 */
[----:B------:R-:W-:Y:S02]  /*6b20*/  DADD R6, -R6, R34 ;  /* 0x0000000006067229 */ /* 0x000fe40000000122 */
[----:B----4-:R-:W-:Y:S02]  /*6b30*/  DADD R4, R54, R54 ;  /* 0x0000000036047229 */ /* 0x010fe40000000036 */
[----:B-----5:R-:W-:Y:S02]  /*6b40*/  DADD R34, R78, R78 ;  /* 0x000000004e227229 */ /* 0x020fe4000000004e */
[----:B---3--:R-:W-:-:S04]  /*6b50*/  DADD R38, R38, -R100 ;  /* 0x0000000026267229 */ /* 0x008fc80000000864 */
[----:B------:R-:W-:Y:S02]  /*6b60*/  DADD R90, R90, -R4 ;  /* 0x000000005a5a7229 */ /* 0x000fe40000000804 */
[----:B------:R-:W-:Y:S02]  /*6b70*/  DADD R88, R88, -R34 ;  /* 0x0000000058587229 */ /* 0x000fe40000000822 */
[--C-:B------:R-:W-:Y:S02]  /*6b80*/  DADD R4, R92, R92.reuse ;  /* 0x000000005c047229 */ /* 0x100fe4000000005c */
[----:B------:R-:W-:Y:S02]  /*6b90*/  DADD R6, R6, R92 ;  /* 0x0000000006067229 */ /* 0x000fe4000000005c */
[----:B------:R-:W-:Y:S02]  /*6ba0*/  DADD R34, R94, R94 ;  /* 0x000000005e227229 */ /* 0x000fe4000000005e */
[----:B------:R-:W-:-:S02]  /*6bb0*/  DADD R38, R56, R38 ;  /* 0x0000000038267229 */ /* 0x000fc40000000026 */
[----:B------:R-:W-:Y:S02]  /*6bc0*/  DADD R4, R56, -R4 ;  /* 0x0000000038047229 */ /* 0x000fe40000000804 */
[----:B------:R-:W-:Y:S02]  /*6bd0*/  DMUL R6, R122, R6 ;  /* 0x000000067a067228 */ /* 0x000fe40000000000 */
[----:B------:R-:W-:Y:S02]  /*6be0*/  DADD R54, -R34, R54 ;  /* 0x0000000022367229 */ /* 0x000fe40000000136 */
[----:B------:R-:W-:Y:S02]  /*6bf0*/  DADD R90, R94, R90 ;  /* 0x000000005e5a7229 */ /* 0x000fe4000000005a */
[----:B------:R-:W-:Y:S02]  /*6c00*/  DADD R102, R4, R102 ;  /* 0x0000000004667229 */ /* 0x000fe40000000066 */
[----:B------:R-:W-:-:S02]  /*6c10*/  DFMA R6, R30, R38, -R6 ;  /* 0x000000261e06722b */ /* 0x000fc40000000806 */
[----:B------:R-:W-:Y:S02]  /*6c20*/  DADD R4, R78, -R34 ;  /* 0x000000004e047229 */ /* 0x000fe40000000822 */
[----:B------:R-:W-:Y:S02]  /*6c30*/  DADD R54, R54, R32 ;  /* 0x0000000036367229 */ /* 0x000fe40000000020 */
[----:B------:R-:W-:Y:S02]  /*6c40*/  DADD R38, R104, R104 ;  /* 0x0000000068267229 */ /* 0x000fe40000000068 */
[----:B------:R-:W-:Y:S02]  /*6c50*/  DADD R32, R32, R32 ;  /* 0x0000000020207229 */ /* 0x000fe40000000020 */
[----:B------:R-:W-:Y:S02]  /*6c60*/  DADD R88, R88, R94 ;  /* 0x0000000058587229 */ /* 0x000fe4000000005e */
[----:B------:R-:W-:-:S02]  /*6c70*/  DADD R4, R4, R118 ;  /* 0x0000000004047229 */ /* 0x000fc40000000076 */
[----:B------:R-:W-:Y:S02]  /*6c80*/  DFMA R40, -R98, R90, R40 ;  /* 0x0000005a6228722b */ /* 0x000fe40000000128 */
[----:B------:R-:W-:Y:S02]  /*6c90*/  DADD R118, R118, R118 ;  /* 0x0000000076767229 */ /* 0x000fe40000000076 */
[----:B------:R-:W-:Y:S02]  /*6ca0*/  DADD R38, R116, -R38 ;  /* 0x0000000074267229 */ /* 0x000fe40000000826 */
[----:B------:R-:W-:Y:S02]  /*6cb0*/  DADD R32, R94, -R32 ;  /* 0x000000005e207229 */ /* 0x000fe40000000820 */
[----:B------:R-:W-:Y:S02]  /*6cc0*/  DFMA R50, -R44, R88, R50 ;  /* 0x000000582c32722b */ /* 0x000fe40000000132 */
[----:B------:R-:W-:-:S02]  /*6cd0*/  DFMA R40, R110, R54, R40 ;  /* 0x000000366e28722b */ /* 0x000fc40000000028 */
        /* <DEDUP_REMOVED lines=21> */
.L_x_13:
[----:B------:R-:W-:Y:S05]  /*6e30*/  BSYNC.RECONVERGENT B1 ;  /* 0x0000000000017941 */ /* 0x000fea0003800200 */
.L_x_12:
[----:B01----:R-:W-:Y:S01]  /*6e40*/  MOV R5, UR16 ;  /* 0x0000001000057c02 */ /* 0x003fe20008000f00 */
[----:B------:R-:W0:Y:S01]  /*6e50*/  LDC.64 R50, c[0x0][0x398] ;  /* 0x0000e600ff327b82 */ /* 0x000e220000000a00 */
[----:B------:R-:W-:Y:S01]  /*6e60*/  IADD3 R0, PT, PT, R26, UR16, RZ ;  /* 0x000000101a007c10 */ /* 0x000fe2000fffe0ff */
[----:B------:R-:W-:Y:S01]  /*6e70*/  BSSY.RECONVERGENT B1, `(.L_x_16) ;  /* 0x00001c8000017945 */ /* 0x000fe20003800200 */
[----:B------:R-:W-:Y:S01]  /*6e80*/  MOV R7, UR16 ;  /* 0x0000001000077c02 */ /* 0x000fe20008000f00 */
[----:B------:R-:W-:Y:S01]  /*6e90*/  IMAD.WIDE R64, R5, 0xc8000, R64 ;  /* 0x000c800005407825 */ /* 0x000fe200078e0240 */
[----:B------:R-:W-:Y:S02]  /*6ea0*/  MOV R31, UR16 ;  /* 0x00000010001f7c02 */ /* 0x000fe40008000f00 */
[----:B------:R-:W-:Y:S01]  /*6eb0*/  ISETP.GT.U32.AND P0, PT, R0, R27, PT ;  /* 0x0000001b0000720c */ /* 0x000fe20003f04070 */
[----:B------:R-:W1:Y:S01]  /*6ec0*/  LDC.64 R4, c[0x0][0x3f8] ;  /* 0x0000fe00ff047b82 */ /* 0x000e620000000a00 */
[----:B------:R-:W-:Y:S01]  /*6ed0*/  IMAD.WIDE R12, R7, 0x8, R12 ;  /* 0x00000008070c7825 */ /* 0x000fe200078e020c */
[----:B------:R-:W-:-:S02]  /*6ee0*/  MOV R27, UR16 ;  /* 0x00000010001b7c02 */ /* 0x000fc40008000f00 */
[----:B------:R-:W-:Y:S01]  /*6ef0*/  ISETP.LT.U32.OR P0, PT, R0, UR7, P0 ;  /* 0x0000000700007c0c */ /* 0x000fe20008701470 */
[----:B------:R-:W-:Y:S01]  /*6f00*/  IMAD.WIDE R68, R31, 0xc8000, R68 ;  /* 0x000c80001f447825 */ /* 0x000fe200078e0244 */
[----:B------:R-:W-:Y:S02]  /*6f10*/  MOV R33, UR16 ;  /* 0x0000001000217c02 */ /* 0x000fe40008000f00 */
[----:B------:R-:W2:Y:S01]  /*6f20*/  LDC.64 R6, c[0x0][0x3c8] ;  /* 0x0000f200ff067b82 */ /* 0x000ea20000000a00 */
[C---:B------:R-:W-:Y:S01]  /*6f30*/  ISETP.LT.U32.OR P1, PT, R42.reuse, UR8, P0 ;  /* 0x000000082a007c0c */ /* 0x040fe20008721470 */
[----:B------:R-:W-:Y:S01]  /*6f40*/  IMAD.WIDE R66, R27, 0xc8000, R66 ;  /* 0x000c80001b427825 */ /* 0x000fe200078e0242 */
[----:B------:R-:W-:Y:S02]  /*6f50*/  MOV R39, UR16 ;  /* 0x0000001000277c02 */ /* 0x000fe40008000f00 */
[----:B------:R-:W-:Y:S01]  /*6f60*/  ISETP.GT.U32.OR P1, PT, R42, R9, P1 ;  /* 0x000000092a00720c */ /* 0x000fe20000f24470 */
[----:B------:R-:W-:Y:S01]  /*6f70*/  IMAD.WIDE R10, R33, 0x8, R10 ;  /* 0x00000008210a7825 */ /* 0x000fe200078e020a */
[----:B------:R-:W-:Y:S01]  /*6f80*/  MOV R43, UR16 ;  /* 0x00000010002b7c02 */ /* 0x000fe20008000f00 */
[----:B------:R-:W3:Y:S01]  /*6f90*/  LDC.64 R30, c[0x0][0x3b0] ;  /* 0x0000ec00ff1e7b82 */ /* 0x000ee20000000a00 */
[----:B------:R-:W-:Y:S01]  /*6fa0*/  ISETP.LT.OR P2, PT, R3, UR5, P1 ;  /* 0x0000000503007c0c */ /* 0x000fe20008f41670 */
[----:B------:R-:W-:Y:S01]  /*6fb0*/  IMAD.WIDE R70, R27, 0xc8000, R70 ;  /* 0x000c80001b467825 */ /* 0x000fe200078e0246 */
[----:B------:R-:W-:-:S02]  /*6fc0*/  MOV R45, UR16 ;  /* 0x00000010002d7c02 */ /* 0x000fc40008000f00 */
[----:B------:R-:W-:Y:S01]  /*6fd0*/  ISETP.GT.U32.OR P2, PT, R3, UR9, P2 ;  /* 0x0000000903007c0c */ /* 0x000fe20009744470 */
[----:B------:R-:W-:Y:S02]  /*6fe0*/  IMAD.WIDE R72, R39, 0xc8000, R72 ;  /* 0x000c800027487825 */ /* 0x000fe400078e0248 */
[----:B------:R-:W4:Y:S02]  /*6ff0*/  LDC.64 R34, c[0x0][0x3a0] ;  /* 0x0000e800ff227b82 */ /* 0x000f240000000a00 */
[----:B------:R-:W-:Y:S01]  /*7000*/  IMAD.WIDE R32, R33, 0xc8000, R28 ;  /* 0x000c800021207825 */ /* 0x000fe200078e021c */
[----:B------:R-:W-:-:S03]  /*7010*/  MOV R29, UR16 ;  /* 0x00000010001d7c02 */ /* 0x000fc60008000f00 */
[----:B------:R-:W-:Y:S01]  /*7020*/  IMAD.WIDE R38, R43, 0xc8000, R24 ;  /* 0x000c80002b267825 */ /* 0x000fe200078e0218 */
[----:B------:R-:W-:Y:S01]  /*7030*/  MOV R25, UR16 ;  /* 0x0000001000197c02 */ /* 0x000fe20008000f00 */
[----:B------:R-:W5:Y:S01]  /*7040*/  LDC.64 R36, c[0x0][0x3b8] ;  /* 0x0000ee00ff247b82 */ /* 0x000f620000000a00 */
[----:B------:R-:W-:Y:S01]  /*7050*/  IADD3 R43, PT, PT, R0, -0x1, RZ ;  /* 0xffffffff002b7810 */ /* 0x000fe20007ffe0ff */
[----:B-1----:R-:W-:-:S04]  /*7060*/  IMAD.WIDE.U32 R26, R26, 0x8, R4 ;  /* 0x000000081a1a7825 */ /* 0x002fc800078e0004 */
[C---:B------:R-:W-:Y:S02]  /*7070*/  IMAD.WIDE R74, R45.reuse, 0xc8000, R74 ;  /* 0x000c80002d4a7825 */ /* 0x040fe400078e024a */
[----:B------:R-:W1:Y:S02]  /*7080*/  LDC.64 R40, c[0x0][0x3a8] ;  /* 0x0000ea00ff287b82 */ /* 0x000e640000000a00 */
[----:B------:R-:W-:-:S04]  /*7090*/  IMAD.WIDE R44, R45, 0xc8000, R22 ;  /* 0x000c80002d2c7825 */ /* 0x000fc800078e0216 */
[----:B------:R-:W-:Y:S02]  /*70a0*/  IMAD.WIDE R76, R29, 0xc8000, R76 ;  /* 0x000c80001d4c7825 */ /* 0x000fe400078e024c */
[----:B------:R-:W1:Y:S02]  /*70b0*/  LDC.64 R46, c[0x0][0x3c0] ;  /* 0x0000f000ff2e7b82 */ /* 0x000e640000000a00 */
[----:B------:R-:W-:-:S04]  /*70c0*/  IMAD.WIDE R22, R25, 0x8, R26 ;  /* 0x0000000819167825 */ /* 0x000fc800078e021a */
[----:B------:R-:W-:-:S04]  /*70d0*/  IMAD.WIDE.U32 R24, R43, 0x8, R4 ;  /* 0x000000082b187825 */ /* 0x000fc800078e0004 */
[----:B0-----:R-:W-:-:S04]  /*70e0*/  IMAD.WIDE.U32 R50, R43, 0xc8000, R50 ;  /* 0x000c80002b327825 */ /* 0x001fc800078e0032 */
[----:B--2---:R-:W-:-:S04]  /*70f0*/  IMAD.WIDE.U32 R28, R43, 0xc8000, R6 ;  /* 0x000c80002b1c7825 */ /* 0x004fc800078e0006 */
[----:B---3--:R-:W-:-:S04]  /*7100*/  IMAD.WIDE.U32 R30, R43, 0xc8000, R30 ;  /* 0x000c80002b1e7825 */ /* 0x008fc800078e001e */
[----:B----4-:R-:W-:-:S04]  /*7110*/  IMAD.WIDE.U32 R34, R43, 0xc8000, R34 ;  /* 0x000c80002b227825 */ /* 0x010fc800078e0022 */
[----:B-----5:R-:W-:-:S04]  /*7120*/  IMAD.WIDE.U32 R36, R43, 0xc8000, R36 ;  /* 0x000c80002b247825 */ /* 0x020fc800078e0024 */
[----:B-1----:R-:W-:-:S04]  /*7130*/  IMAD.WIDE.U32 R40, R43, 0xc8000, R40 ;  /* 0x000c80002b287825 */ /* 0x002fc800078e0028 */
[----:B------:R-:W-:-:S04]  /*7140*/  IMAD.WIDE.U32 R4, R43, 0xc8000, R46 ;  /* 0x000c80002b047825 */ /* 0x000fc800078e002e */
        /* <DEDUP_REMOVED lines=9> */
[----:B------:R-:W-:Y:S01]  /*71e0*/  IMAD.WIDE.U32 R42, R42, 0xa00, R4 ;  /* 0x00000a002a2a7825 */ /* 0x000fe200078e0004 */
[----:B------:R-:W-:Y:S06]  /*71f0*/  @P2 BRA `(.L_x_17) ;  /* 0x00000018003c2947 */ /* 0x000fec0003800000 */
[----:B------:R-:W0:Y:S01]  /*7200*/  S2R R63, SR_CTAID.Y ;  /* 0x00000000003f7919 */ /* 0x000e220000002600 */
[----:B------:R-:W1:Y:S01]  /*7210*/  S2R R0, SR_TID.Y ;  /* 0x0000000000007919 */ /* 0x000e620000002200 */
[----:B0-----:R-:W-:-:S05]  /*7220*/  IMAD R63, R63, UR14, RZ ;  /* 0x0000000e3f3f7c24 */ /* 0x001fca000f8e02ff */
[----:B-1----:R-:W-:-:S05]  /*7230*/  LEA R63, R63, R0, 0x1 ;  /* 0x000000003f3f7211 */ /* 0x002fca00078e08ff */
[----:B------:R-:W-:-:S04]  /*7240*/  IMAD.WIDE.U32 R48, R63, 0xa00, R64 ;  /* 0x00000a003f307825 */ /* 0x000fc800078e0040 */
        /* <DEDUP_REMOVED lines=20> */
.L_x_19:
[----:B------:R-:W-:Y:S05]  /*7390*/  BSYNC.RECONVERGENT B2 ;  /* 0x0000000000027941 */ /* 0x000fea0003800200 */
.L_x_18:
[----:B------:R-:W0:Y:S01]  /*73a0*/  LDC.64 R54, c[0x0][0x3e8] ;  /* 0x0000fa00ff367b82 */ /* 0x000e220000000a00 */
[----:B------:R-:W-:Y:S01]  /*73b0*/  IMAD.WIDE.U32 R4, R63, 0xa00, R66 ;  /* 0x00000a003f047825 */ /* 0x000fe200078e0042 */
[----:B------:R-:W2:Y:S04]  /*73c0*/  LDG.E.64.CONSTANT R106, desc[UR10][R46.64+0x8] ;  /* 0x0000080a2e6a7981 */ /* 0x000ea8000c1e9b00 */
[----:B------:R-:W3:Y:S01]  /*73d0*/  LDG.E.64.CONSTANT R102, desc[UR10][R46.64+0xa00] ;  /* 0x000a000a2e667981 */ /* 0x000ee2000c1e9b00 */
[----:B------:R-:W-:-:S03]  /*73e0*/  IMAD.WIDE.U32 R80, R3, 0x8, R4 ;  /* 0x0000000803507825 */ /* 0x000fc600078e0004 */
[----:B------:R-:W4:Y:S04]  /*73f0*/  LDG.E.64.CONSTANT R98, desc[UR10][R52.64] ;  /* 0x0000000a34627981 */ /* 0x000f28000c1e9b00 */
[----:B------:R-:W5:Y:S01]  /*7400*/  LDG.E.64.CONSTANT R88, desc[UR10][R80.64] ;  /* 0x0000000a50587981 */ /* 0x000f62000c1e9b00 */
[----:B------:R-:W-:-:S03]  /*7410*/  IMAD.WIDE R108, R3, 0x8, R4 ;  /* 0x00000008036c7825 */ /* 0x000fc600078e0204 */
[----:B------:R-:W2:Y:S04]  /*7420*/  LDG.E.64.CONSTANT R84, desc[UR10][R80.64+0x8] ;  /* 0x0000080a50547981 */ /* 0x000ea8000c1e9b00 */
[----:B------:R-:W3:Y:S01]  /*7430*/  LDG.E.64.CONSTANT R94, desc[UR10][R108.64+-0x8] ;  /* 0xfffff80a6c5e7981 */ /* 0x000ee2000c1e9b00 */
[----:B0-----:R-:W-:-:S03]  /*7440*/  IMAD.WIDE.U32 R56, R3, 0x8, R54 ;  /* 0x0000000803387825 */ /* 0x001fc600078e0036 */
[----:B------:R-:W4:Y:S04]  /*7450*/  LDG.E.64.CONSTANT R96, desc[UR10][R80.64+0x10] ;  /* 0x0000100a50607981 */ /* 0x000f28000c1e9b00 */
[----:B------:R-:W3:Y:S01]  /*7460*/  LDG.E.64.CONSTANT R6, desc[UR10][R56.64] ;  /* 0x0000000a38067981 */ /* 0x000ee2000c1e9b00 */
[----:B------:R-:W-:-:S03]  /*7470*/  IMAD.WIDE R4, R3, 0x8, R48 ;  /* 0x0000000803047825 */ /* 0x000fc600078e0230 */
[----:B------:R-:W3:Y:S01]  /*7480*/  LDG.E.64.CONSTANT R92, desc[UR10][R56.64+0x8] ;  /* 0x0000080a385c7981 */ /* 0x000ee2000c1e9b00 */
[----:B------:R-:W-:-:S03]  /*7490*/  IMAD.WIDE R90, R3, 0x8, R54 ;  /* 0x00000008035a7825 */ /* 0x000fc600078e0236 */
[----:B------:R-:W3:Y:S04]  /*74a0*/  LDG.E.64.CONSTANT R4, desc[UR10][R4.64+-0x8] ;  /* 0xfffff80a04047981 */ /* 0x000ee8000c1e9b00 */
[----:B------:R-:W3:Y:S04]  /*74b0*/  LDG.E.64.CONSTANT R90, desc[UR10][R90.64+-0x8] ;  /* 0xfffff80a5a5a7981 */ /* 0x000ee8000c1e9b00 */
[----:B------:R0:W3:Y:S04]  /*74c0*/  LDG.E.64.CONSTANT R82, desc[UR10][R108.64+-0x10] ;  /* 0xfffff00a6c527981 */ /* 0x0000e8000c1e9b00 */
        /* <DEDUP_REMOVED lines=9> */
[----:B------:R-:W3:Y:S01]  /*7560*/  LDG.E.64.CONSTANT R112, desc[UR10][R22.64+0x8] ;  /* 0x0000080a16707981 */ /* 0x000ee2000c1e9b00 */
[----:B------:R-:W-:Y:S01]  /*7570*/  IMAD.WIDE.U32 R124, R3, 0x8, R28 ;  /* 0x00000008037c7825 */ /* 0x000fe200078e001c */
[----:B-----5:R-:W-:-:S02]  /*7580*/  DADD R118, R88, R88 ;  /* 0x0000000058767229 */ /* 0x020fc40000000058 */
[----:B--2---:R-:W-:-:S06]  /*7590*/  DADD R104, R84, R84 ;  /* 0x0000000054687229 */ /* 0x004fcc0000000054 */
[----:B------:R-:W-:Y:S02]  /*75a0*/  DADD R110, R84, -R118 ;  /* 0x00000000546e7229 */ /* 0x000fe40000000876 */
[----:B------:R-:W-:Y:S02]  /*75b0*/  DADD R84, R26, R26 ;  /* 0x000000001a547229 */ /* 0x000fe4000000001a */
[----:B----4-:R-:W-:Y:S01]  /*75c0*/  DADD R96, R96, -R104 ;  /* 0x0000000060607229 */ /* 0x010fe20000000868 */
[----:B------:R-:W2:Y:S03]  /*75d0*/  LDG.E.64.CONSTANT R104, desc[UR10][R80.64+-0x1400] ;  /* 0xffec000a50687981 */ /* 0x000ea6000c1e9b00 */
[--C-:B---3--:R-:W-:Y:S02]  /*75e0*/  DADD R110, R110, R94.reuse ;  /* 0x000000006e6e7229 */ /* 0x108fe4000000005e */
[----:B------:R-:W-:-:S02]  /*75f0*/  DADD R94, R94, R94 ;  /* 0x000000005e5e7229 */ /* 0x000fc4000000005e */
[----:B------:R-:W-:Y:S02]  /*7600*/  DMUL R6, R6, R84 ;  /* 0x0000005406067228 */ /* 0x000fe40000000000 */
[----:B------:R-:W-:Y:S02]  /*7610*/  DMUL R106, R92, R106 ;  /* 0x0000006a5c6a7228 */ /* 0x000fe40000000000 */
[----:B------:R-:W-:Y:S01]  /*7620*/  DADD R96, R96, R88 ;  /* 0x0000000060607229 */ /* 0x000fe20000000058 */
[----:B------:R-:W3:Y:S01]  /*7630*/  LDG.E.64.CONSTANT R92, desc[UR10][R46.64+0xc8000] ;  /* 0x0c80000a2e5c7981 */ /* 0x000ee2000c1e9b00 */
[----:B------:R-:W-:Y:S02]  /*7640*/  DADD R94, R88, -R94 ;  /* 0x00000000585e7229 */ /* 0x000fe4000000085e */
[----:B------:R-:W-:Y:S01]  /*7650*/  DMUL R26, R6, R110 ;  /* 0x0000006e061a7228 */ /* 0x000fe20000000000 */
[----:B------:R-:W4:Y:S01]  /*7660*/  LDG.E.64.CONSTANT R80, desc[UR10][R80.64+-0x190000] ;  /* 0xe700000a50507981 */ /* 0x000f22000c1e9b00 */
[----:B------:R-:W-:-:S03]  /*7670*/  DMUL R4, R90, R4 ;  /* 0x000000045a047228 */ /* 0x000fc60000000000 */
[----:B------:R-:W5:Y:S04]  /*7680*/  LDG.E.64.CONSTANT R110, desc[UR10][R22.64] ;  /* 0x0000000a166e7981 */ /* 0x000f68000c1e9b00 */
[----:B------:R0:W3:Y:S01]  /*7690*/  LDG.E.64.CONSTANT R90, desc[UR10][R46.64+-0xa00] ;  /* 0xfff6000a2e5a7981 */ /* 0x0000e2000c1e9b00 */
[----:B------:R-:W-:Y:S02]  /*76a0*/  DADD R82, R94, R82 ;  /* 0x000000005e527229 */ /* 0x000fe40000000052 */
[----:B------:R-:W-:Y:S01]  /*76b0*/  DFMA R26, R106, R96, -R26 ;  /* 0x000000606a1a722b */ /* 0x000fe2000000081a */
[----:B------:R-:W4:Y:S01]  /*76c0*/  LDG.E.64.CONSTANT R94, desc[UR10][R24.64] ;  /* 0x0000000a185e7981 */ /* 0x000f22000c1e9b00 */
[----:B------:R-:W-:Y:S01]  /*76d0*/  DMUL R102, R48, R102 ;  /* 0x0000006630667228 */ /* 0x000fe20000000000 */
[----:B------:R-:W-:-:S05]  /*76e0*/  IMAD.WIDE.U32 R48, R63, 0xa00, R68 ;  /* 0x00000a003f307825 */ /* 0x000fca00078e0044 */
[----:B------:R-:W-:Y:S02]  /*76f0*/  DFMA R26, R4, R82, R26 ;  /* 0x00000052041a722b */ /* 0x000fe4000000001a */
[--C-:B------:R-:W-:Y:S02]  /*7700*/  DADD R82, R54, R54.reuse ;  /* 0x0000000036527229 */ /* 0x100fe40000000036 */
[----:B------:R-:W-:Y:S01]  /*7710*/  DADD R54, -R118, R54 ;  /* 0x0000000076367229 */ /* 0x000fe20000000136 */
[----:B------:R-:W-:-:S05]  /*7720*/  IMAD.WIDE.U32 R122, R3, 0x8, R48 ;  /* 0x00000008037a7825 */ /* 0x000fca00078e0030 */
[----:B------:R-:W-:Y:S01]  /*7730*/  DADD R82, R78, -R82 ;  /* 0x000000004e527229 */ /* 0x000fe20000000852 */
[----:B------:R-:W4:Y:S01]  /*7740*/  LDG.E.64.CONSTANT R116, desc[UR10][R122.64] ;  /* 0x0000000a7a747981 */ /* 0x000f22000c1e9b00 */
[----:B0-----:R-:W-:-:S03]  /*7750*/  DADD R46, R54, R100 ;  /* 0x00000000362e7229 */ /* 0x001fc60000000064 */
[----:B------:R-:W4:Y:S03]  /*7760*/  LDG.E.64.CONSTANT R54, desc[UR10][R122.64+0x8] ;  /* 0x0000080a7a367981 */ /* 0x000f26000c1e9b00 */
[----:B------:R-:W-:Y:S01]  /*7770*/  DADD R96, R88, R82 ;  /* 0x0000000058607229 */ /* 0x000fe20000000052 */
[----:B------:R0:W4:Y:S04]  /*7780*/  LDG.E.64.CONSTANT R78, desc[UR10][R124.64] ;  /* 0x0000000a7c4e7981 */ /* 0x000128000c1e9b00 */
[----:B------:R-:W4:Y:S01]  /*7790*/  LDG.E.64.CONSTANT R82, desc[UR10][R122.64+0x10] ;  /* 0x0000100a7a527981 */ /* 0x000f22000c1e9b00 */
[----:B------:R-:W-:-:S08]  /*77a0*/  DMUL R98, R98, R84 ;  /* 0x0000005462627228 */ /* 0x000fd00000000000 */
[----:B------:R-:W-:Y:S01]  /*77b0*/  DMUL R46, R98, R46 ;  /* 0x0000002e622e7228 */ /* 0x000fe20000000000 */
[----:B------:R-:W-:-:S07]  /*77c0*/  IMAD.WIDE R48, R3, 0x8, R48 ;  /* 0x0000000803307825 */ /* 0x000fce00078e0230 */
[----:B------:R-:W-:Y:S02]  /*77d0*/  DFMA R96, R102, R96, -R46 ;  /* 0x000000606660722b */ /* 0x000fe4000000082e */
[----:B------:R-:W-:-:S08]  /*77e0*/  DADD R46, R56, R56 ;  /* 0x00000000382e7229 */ /* 0x000fd00000000038 */
[----:B------:R-:W-:Y:S02]  /*77f0*/  DADD R120, R120, -R46 ;  /* 0x0000000078787229 */ /* 0x000fe4000000082e */
[----:B------:R-:W4:Y:S04]  /*7800*/  LDG.E.64.CONSTANT R46, desc[UR10][R48.64+-0x8] ;  /* 0xfffff80a302e7981 */ /* 0x000f28000c1e9b00 */
[----:B------:R-:W4:Y:S01]  /*7810*/  LDG.E.64.CONSTANT R48, desc[UR10][R48.64+-0x10] ;  /* 0xfffff00a30307981 */ /* 0x000f22000c1e9b00 */
[----:B------:R-:W-:-:S08]  /*7820*/  DADD R100, R100, R100 ;  /* 0x0000000064647229 */ /* 0x000fd00000000064 */
[----:B------:R-:W-:Y:S02]  /*7830*/  DADD R100, R88, -R100 ;  /* 0x0000000058647229 */ /* 0x000fe40000000864 */
[----:B------:R-:W-:Y:S02]  /*7840*/  DADD R118, -R118, R56 ;  /* 0x0000000076767229 */ /* 0x000fe40000000138 */
[----:B0-----:R-:W-:-:S06]  /*7850*/  DADD R124, R108, R108 ;  /* 0x000000006c7c7229 */ /* 0x001fcc000000006c */
[----:B------:R-:W-:Y:S02]  /*7860*/  DADD R108, R118, R108 ;  /* 0x00000000766c7229 */ /* 0x000fe4000000006c */
[----:B------:R-:W4:Y:S01]  /*7870*/  LDG.E.64.CONSTANT R118, desc[UR10][R122.64+0x1400] ;  /* 0x0014000a7a767981 */ /* 0x000f22000c1e9b00 */
[C---:B------:R-:W-:Y:S02]  /*7880*/  DADD R56, R88.reuse, R120 ;  /* 0x0000000058387229 */ /* 0x040fe40000000078 */
[----:B------:R-:W-:Y:S02]  /*7890*/  DADD R88, R88, -R124 ;  /* 0x0000000058587229 */ /* 0x000fe4000000087c */
[----:B--2---:R-:W-:Y:S01]  /*78a0*/  DADD R104, R100, R104 ;  /* 0x0000000064687229 */ /* 0x004fe20000000068 */
[----:B------:R-:W2:Y:S01]  /*78b0*/  LDG.E.64.CONSTANT R100, desc[UR10][R122.64+0xc8000] ;  /* 0x0c80000a7a647981 */ /* 0x000ea2000c1e9b00 */
[----:B-----5:R-:W-:-:S03]  /*78c0*/  DMUL R84, R84, R110 ;  /* 0x0000006e54547228 */ /* 0x020fc60000000000 */
[----:B------:R-:W5:Y:S01]  /*78d0*/  LDG.E.64.CONSTANT R110, desc[UR10][R122.64+0x190000] ;  /* 0x1900000a7a6e7981 */ /* 0x000f62000c1e9b00 */
[----:B---3--:R-:W-:-:S03]  /*78e0*/  DMUL R90, R114, R90 ;  /* 0x0000005a725a7228 */ /* 0x008fc60000000000 */
[----:B------:R-:W3:Y:S01]  /*78f0*/  LDG.E.64.CONSTANT R114, desc[UR10][R122.64+0xa00] ;  /* 0x000a000a7a727981 */ /* 0x000ee2000c1e9b00 */
[----:B------:R-:W-:Y:S02]  /*7900*/  DMUL R92, R92, R112 ;  /* 0x000000705c5c7228 */ /* 0x000fe40000000000 */
[----:B------:R-:W-:Y:S01]  /*7910*/  DMUL R108, R84, R108 ;  /* 0x0000006c546c7228 */ /* 0x000fe20000000000 */
[----:B------:R-:W3:Y:S01]  /*7920*/  LDG.E.64.CONSTANT R112, desc[UR10][R122.64+-0xa00] ;  /* 0xfff6000a7a707981 */ /* 0x000ee2000c1e9b00 */
[----:B----4-:R-:W-:-:S06]  /*7930*/  DADD R80, R88, R80 ;  /* 0x0000000058507229 */ /* 0x010fcc0000000050 */
[----:B------:R-:W-:Y:S01]  /*7940*/  DFMA R108, R92, R56, -R108 ;  /* 0x000000385c6c722b */ /* 0x000fe2000000086c */
[----:B------:R-:W-:-:S06]  /*7950*/  IMAD.WIDE.U32 R56, R3, 0x8, R30 ;  /* 0x0000000803387825 */ /* 0x000fcc00078e001e */
[----:B------:R-:W4:Y:S01]  /*7960*/  LDG.E.64.CONSTANT R56, desc[UR10][R56.64] ;  /* 0x0000000a38387981 */ /* 0x000f22000c1e9b00 */
[----:B------:R-:W-:-:S08]  /*7970*/  DADD R88, R54, R54 ;  /* 0x0000000036587229 */ /* 0x000fd00000000036 */
[----:B------:R-:W-:Y:S01]  /*7980*/  DADD R88, R82, -R88 ;  /* 0x0000000052587229 */ /* 0x000fe20000000858 */
[----:B------:R-:W0:Y:S01]  /*7990*/  LDC.64 R82, c[0x0][0x400] ;  /* 0x00010000ff527b82 */ /* 0x000e220000000a00 */
[----:B------:R-:W-:Y:S02]  /*79a0*/  DADD R120, R116, R116 ;  /* 0x0000000074787229 */ /* 0x000fe40000000074 */
[----:B------:R-:W-:-:S04]  /*79b0*/  DMUL R78, R78, R94 ;  /* 0x0000005e4e4e7228 */ /* 0x000fc80000000000 */
[----:B------:R-:W-:Y:S02]  /*79c0*/  DADD R88, R88, R116 ;  /* 0x0000000058587229 */ /* 0x000fe40000000074 */
[----:B------:R-:W-:Y:S01]  /*79d0*/  DADD R94, R54, -R120 ;  /* 0x00000000365e7229 */ /* 0x000fe20000000878 */
[----:B------:R-:W1:Y:S05]  /*79e0*/  LDC.64 R54, c[0x0][0x3d0] ;  /* 0x0000f400ff367b82 */ /* 0x000e6a0000000a00 */
[----:B------:R-:W-:Y:S01]  /*79f0*/  DFMA R26, -R106, R88, R26 ;  /* 0x000000586a1a722b */ /* 0x000fe2000000011a */
[----:B0-----:R-:W-:Y:S02]  /*7a00*/  IMAD.WIDE.U32 R88, R3, 0x8, R82 ;  /* 0x0000000803587825 */ /* 0x001fe400078e0052 */
[----:B------:R-:W4:Y:S01]  /*7a10*/  LDG.E.64.CONSTANT R82, desc[UR10][R10.64] ;  /* 0x0000000a0a527981 */ /* 0x000f22000c1e9b00 */
[----:B------:R-:W-:-:S03]  /*7a20*/  DADD R94, R94, R46 ;  /* 0x000000005e5e7229 */ /* 0x000fc6000000002e */
[----:B------:R-:W4:Y:S01]  /*7a30*/  LDG.E.64.CONSTANT R88, desc[UR10][R88.64] ;  /* 0x0000000a58587981 */ /* 0x000f22000c1e9b00 */
[----:B------:R-:W-:-:S04]  /*7a40*/  DFMA R80, R78, R80, R108 ;  /* 0x000000504e50722b */ /* 0x000fc8000000006c */
[----:B------:R-:W-:Y:S01]  /*7a50*/  DFMA R108, R6, R94, R26 ;  /* 0x0000005e066c722b */ /* 0x000fe2000000001a */
[----:B-1----:R-:W-:Y:S01]  /*7a60*/  IMAD.WIDE.U32 R26, R3, 0x8, R54 ;  /* 0x00000008031a7825 */ /* 0x002fe200078e0036 */
[----:B------:R-:W-:Y:S01]  /*7a70*/  DADD R54, R46, R46 ;  /* 0x000000002e367229 */ /* 0x000fe2000000002e */
[----:B------:R-:W4:Y:S04]  /*7a80*/  LDG.E.64.CONSTANT R94, desc[UR10][R122.64+-0x1400] ;  /* 0xffec000a7a5e7981 */ /* 0x000f28000c1e9b00 */
[----:B------:R-:W4:Y:S04]  /*7a90*/  LDG.E.64.CONSTANT R26, desc[UR10][R26.64] ;  /* 0x0000000a1a1a7981 */ /* 0x000f28000c1e9b00 */
[----:B------:R-:W4:Y:S01]  /*7aa0*/  LDG.E.64.CONSTANT R46, desc[UR10][R60.64] ;  /* 0x0000000a3c2e7981 */ /* 0x000f22000c1e9b00 */
[----:B------:R-:W-:-:S03]  /*7ab0*/  DFMA R96, R90, R104, R96 ;  /* 0x000000685a60722b */ /* 0x000fc60000000060 */
[----:B------:R-:W4:Y:S01]  /*7ac0*/  LDG.E.64.CONSTANT R104, desc[UR10][R58.64] ;  /* 0x0000000a3a687981 */ /* 0x000f22000c1e9b00 */
[----:B------:R-:W-:-:S08]  /*7ad0*/  DADD R54, R116, -R54 ;  /* 0x0000000074367229 */ /* 0x000fd00000000836 */
[----:B------:R-:W-:Y:S02]  /*7ae0*/  DADD R124, R54, R48 ;  /* 0x00000000367c7229 */ /* 0x000fe40000000030 */
[----:B------:R-:W4:Y:S04]  /*7af0*/  LDG.E.64.CONSTANT R54, desc[UR10][R12.64] ;  /* 0x0000000a0c367981 */ /* 0x000f28000c1e9b00 */
[----:B------:R-:W4:Y:S02]  /*7b00*/  LDG.E.64.CONSTANT R48, desc[UR10][R122.64+-0x190000] ;  /* 0xe700000a7a307981 */ /* 0x000f24000c1e9b00 */
[----:B------:R-:W-:Y:S02]  /*7b10*/  DFMA R108, -R4, R124, R108 ;  /* 0x0000007c046c722b */ /* 0x000fe4000000016c */
[----:B--2---:R-:W-:-:S02]  /*7b20*/  DADD R124, R100, R100 ;  /* 0x00000000647c7229 */ /* 0x004fc40000000064 */
[----:B------:R-:W-:-:S06]  /*7b30*/  DADD R100, -R120, R100 ;  /* 0x0000000078647229 */ /* 0x000fcc0000000164 */
[----:B-----5:R-:W-:Y:S02]  /*7b40*/  DADD R110, R110, -R124 ;  /* 0x000000006e6e7229 */ /* 0x020fe4000000087c */
[----:B---3--:R-:W-:-:S06]  /*7b50*/  DADD R124, R114, R114 ;  /* 0x00000000727c7229 */ /* 0x008fcc0000000072 */
[----:B------:R-:W-:Y:S02]  /*7b60*/  DADD R110, R116, R110 ;  /* 0x00000000746e7229 */ /* 0x000fe4000000006e */
[----:B------:R-:W-:-:S06]  /*7b70*/  DADD R118, R118, -R124 ;  /* 0x0000000076767229 */ /* 0x000fcc000000087c */
[----:B------:R-:W-:Y:S02]  /*7b80*/  DFMA R110, -R92, R110, R80 ;  /* 0x0000006e5c6e722b */ /* 0x000fe40000000150 */
[----:B------:R-:W-:Y:S02]  /*7b90*/  DADD R80, R116, R118 ;  /* 0x0000000074507229 */ /* 0x000fe40000000076 */
[----:B----4-:R-:W-:Y:S02]  /*7ba0*/  DADD R100, R100, R56 ;  /* 0x0000000064647229 */ /* 0x010fe40000000038 */
[----:B------:R-:W-:-:S04]  /*7bb0*/  DADD R114, -R120, R114 ;  /* 0x0000000078727229 */ /* 0x000fc80000000172 */
[----:B------:R-:W-:Y:S02]  /*7bc0*/  DFMA R80, -R102, R80, R96 ;  /* 0x000000506650722b */ /* 0x000fe40000000160 */
[----:B------:R-:W-:Y:S01]  /*7bd0*/  DADD R96, R56, R56 ;  /* 0x0000000038607229 */ /* 0x000fe20000000038 */
[----:B------:R-:W-:Y:S01]  /*7be0*/  IMAD.WIDE.U32 R120, R63, 0xa00, R70 ;  /* 0x00000a003f787825 */ /* 0x000fe200078e0046 */
[----:B------:R-:W-:Y:S02]  /*7bf0*/  DADD R56, R112, R112 ;  /* 0x0000000070387229 */ /* 0x000fe40000000070 */
[----:B------:R-:W-:-:S04]  /*7c00*/  DFMA R110, R84, R100, R110 ;  /* 0x00000064546e722b */ /* 0x000fc8000000006e */
[C---:B------:R-:W-:Y:S01]  /*7c10*/  DADD R100, R116.reuse, -R96 ;  /* 0x0000000074647229 */ /* 0x040fe20000000860 */
[----:B------:R-:W-:Y:S01]  /*7c20*/  IMAD.WIDE.U32 R96, R3, 0x8, R120 ;  /* 0x0000000803607825 */ /* 0x000fe200078e0078 */
[----:B------:R-:W-:-:S04]  /*7c30*/  DADD R116, R116, -R56 ;  /* 0x0000000074747229 */ /* 0x000fc80000000838 */
[----:B------:R-:W2:Y:S01]  /*7c40*/  LDG.E.64.CONSTANT R56, desc[UR10][R96.64+0x8] ;  /* 0x0000080a60387981 */ /* 0x000ea2000c1e9b00 */
[----:B------:R-:W-:-:S03]  /*7c50*/  DADD R118, R114, R112 ;  /* 0x0000000072767229 */ /* 0x000fc60000000070 */
[----:B------:R-:W3:Y:S04]  /*7c60*/  LDG.E.64.CONSTANT R112, desc[UR10][R96.64+0x10] ;  /* 0x0000100a60707981 */ /* 0x000ee8000c1e9b00 */
[----:B------:R-:W4:Y:S01]  /*7c70*/  LDG.E.64.CONSTANT R114, desc[UR10][R96.64] ;  /* 0x0000000a60727981 */ /* 0x000f22000c1e9b00 */
[----:B------:R-:W-:Y:S01]  /*7c80*/  IMAD.WIDE R120, R3, 0x8, R120 ;  /* 0x0000000803787825 */ /* 0x000fe200078e0278 */
[----:B------:R-:W-:Y:S02]  /*7c90*/  DFMA R80, R98, R118, R80 ;  /* 0x000000766250722b */ /* 0x000fe40000000050 */
[----:B------:R-:W-:Y:S02]  /*7ca0*/  DMUL R118, R88, R82 ;  /* 0x0000005258767228 */ /* 0x000fe40000000000 */
[----:B------:R-:W5:Y:S01]  /*7cb0*/  LDG.E.64.CONSTANT R82, desc[UR10][R120.64+-0x8] ;  /* 0xfffff80a78527981 */ /* 0x000f62000c1e9b00 */
[----:B------:R-:W-:-:S05]  /*7cc0*/  DMUL R26, R26, R46 ;  /* 0x0000002e1a1a7228 */ /* 0x000fca0000000000 */
[----:B------:R-:W-:Y:S02]  /*7cd0*/  DMUL R46, R46, R118 ;  /* 0x000000762e2e7228 */ /* 0x000fe40000000000 */
[----:B------:R-:W-:Y:S01]  /*7ce0*/  DADD R118, R116, R94 ;  /* 0x0000000074767229 */ /* 0x000fe2000000005e */
[----:B------:R-:W-:Y:S01]  /*7cf0*/  IMAD.WIDE.U32 R116, R3, 0x8, R32 ;  /* 0x0000000803747825 */ /* 0x000fe200078e0020 */
[----:B------:R-:W5:Y:S01]  /*7d00*/  LDG.E.64.CONSTANT R94, desc[UR10][R120.64+-0x10] ;  /* 0xfffff00a785e7981 */ /* 0x000f62000c1e9b00 */
[----:B------:R-:W-:-:S03]  /*7d10*/  DMUL R88, R104, R88 ;  /* 0x0000005868587228 */ /* 0x000fc60000000000 */
[----:B------:R-:W5:Y:S02]  /*7d20*/  LDG.E.64 R104, desc[UR10][R116.64] ;  /* 0x0000000a74687981 */ /* 0x000f64000c1e1b00 */
[----:B------:R-:W-:-:S03]  /*7d30*/  DFMA R118, -R90, R118, R80 ;  /* 0x000000765a76722b */ /* 0x000fc60000000150 */
[-C--:B------:R-:W-:Y:S01]  /*7d40*/  DMUL R80, R88, R54.reuse ;  /* 0x0000003658507228 */ /* 0x080fe20000000000 */
[----:B------:R-:W5:Y:S01]  /*7d50*/  LDG.E.64.CONSTANT R120, desc[UR10][R96.64+-0xa00] ;  /* 0xfff6000a60787981 */ /* 0x000f62000c1e9b00 */
[----:B------:R-:W-:-:S03]  /*7d60*/  DMUL R54, R26, R54 ;  /* 0x000000361a367228 */ /* 0x000fc60000000000 */
[----:B------:R-:W5:Y:S04]  /*7d70*/  LDG.E.64.CONSTANT R88, desc[UR10][R96.64+0xa00] ;  /* 0x000a000a60587981 */ /* 0x000f68000c1e9b00 */
[----:B------:R-:W5:Y:S01]  /*7d80*/  LDG.E.64.CONSTANT R26, desc[UR10][R96.64+0xc8000] ;  /* 0x0c80000a601a7981 */ /* 0x000f62000c1e9b00 */
[----:B------:R-:W-:Y:S02]  /*7d90*/  DMUL R118, R80, R118 ;  /* 0x0000007650767228 */ /* 0x000fe40000000000 */
[----:B------:R-:W-:Y:S01]  /*7da0*/  DADD R122, R100, R48 ;  /* 0x00000000647a7229 */ /* 0x000fe20000000030 */
[----:B------:R-:W5:Y:S01]  /*7db0*/  LDG.E.64.CONSTANT R48, desc[UR10][R96.64+0x190000] ;  /* 0x1900000a60307981 */ /* 0x000f62000c1e9b00 */
[----:B------:R-:W-:-:S04]  /*7dc0*/  IMAD.WIDE.U32 R100, R3, 0x8, R34 ;  /* 0x0000000803647825 */ /* 0x000fc800078e0022 */
[----:B------:R-:W-:Y:S02]  /*7dd0*/  DFMA R108, R54, R108, R118 ;  /* 0x0000006c366c722b */ /* 0x000fe40000000076 */
[----:B------:R-:W5:Y:S04]  /*7de0*/  LDG.E.64.CONSTANT R118, desc[UR10][R96.64+0x1400] ;  /* 0x0014000a60767981 */ /* 0x000f68000c1e9b00 */
[----:B------:R-:W5:Y:S01]  /*7df0*/  LDG.E.64.CONSTANT R100, desc[UR10][R100.64] ;  /* 0x0000000a64647981 */ /* 0x000f62000c1e9b00 */
[----:B------:R-:W-:Y:S01]  /*7e00*/  DFMA R110, -R78, R122, R110 ;  /* 0x0000007a4e6e722b */ /* 0x000fe2000000016e */
[----:B------:R-:W-:-:S07]  /*7e10*/  IMAD.WIDE.U32 R124, R63, 0xa00, R72 ;  /* 0x00000a003f7c7825 */ /* 0x000fce00078e0048 */
[----:B------:R-:W-:Y:S02]  /*7e20*/  DFMA R108, R46, R110, R108 ;  /* 0x0000006e2e6c722b */ /* 0x000fe4000000006c */
[----:B--2---:R-:W-:-:S08]  /*7e30*/  DADD R122, R56, R56 ;  /* 0x00000000387a7229 */ /* 0x004fd00000000038 */
[----:B---3--:R-:W-:Y:S02]  /*7e40*/  DADD R112, R112, -R122 ;  /* 0x0000000070707229 */ /* 0x008fe4000000087a */
[----:B----4-:R-:W-:-:S08]  /*7e50*/  DADD R122, R114, R114 ;  /* 0x00000000727a7229 */ /* 0x010fd00000000072 */
[----:B------:R-:W-:-:S08]  /*7e60*/  DADD R56, R56, -R122 ;  /* 0x0000000038387229 */ /* 0x000fd0000000087a */
[--C-:B-----5:R-:W-:Y:S02]  /*7e70*/  DADD R56, R56, R82.reuse ;  /* 0x0000000038387229 */ /* 0x120fe40000000052 */
[----:B------:R-:W-:Y:S02]  /*7e80*/  DADD R82, R82, R82 ;  /* 0x0000000052527229 */ /* 0x000fe40000000052 */
[----:B------:R-:W-:-:S06]  /*7e90*/  DADD R112, R112, R114 ;  /* 0x0000000070707229 */ /* 0x000fcc0000000072 */
[----:B------:R-:W-:Y:S02]  /*7ea0*/  DADD R82, R114, -R82 ;  /* 0x0000000072527229 */ /* 0x000fe40000000852 */
[----:B------:R-:W-:-:S06]  /*7eb0*/  DMUL R110, R6, R56 ;  /* 0x00000038066e7228 */ /* 0x000fcc0000000000 */
[----:B------:R-:W-:Y:S01]  /*7ec0*/  DADD R56, R82, R94 ;  /* 0x0000000052387229 */ /* 0x000fe2000000005e */
[----:B------:R-:W-:Y:S01]  /*7ed0*/  IMAD.WIDE.U32 R82, R3, 0x8, R124 ;  /* 0x0000000803527825 */ /* 0x000fe200078e007c */
[----:B------:R-:W-:Y:S01]  /*7ee0*/  DFMA R110, R106, R112, -R110 ;  /* 0x000000706a6e722b */ /* 0x000fe2000000086e */
[----:B------:R-:W2:Y:S01]  /*7ef0*/  LDG.E.64.CONSTANT R94, desc[UR10][R96.64+-0x1400] ;  /* 0xffec000a605e7981 */ /* 0x000ea2000c1e9b00 */
[----:B------:R-:W-:-:S03]  /*7f00*/  DFMA R104, R108, -R86, R104 ;  /* 0x800000566c68722b */ /* 0x000fc60000000068 */
[----:B------:R-:W3:Y:S03]  /*7f10*/  LDG.E.64.CONSTANT R108, desc[UR10][R82.64+0x8] ;  /* 0x0000080a526c7981 */ /* 0x000ee6000c1e9b00 */
[----:B------:R-:W-:Y:S01]  /*7f20*/  DFMA R56, R4, R56, R110 ;  /* 0x000000380438722b */ /* 0x000fe2000000006e */
[----:B------:R-:W4:Y:S04]  /*7f30*/  LDG.E.64.CONSTANT R112, desc[UR10][R82.64] ;  /* 0x0000000a52707981 */ /* 0x000f28000c1e9b00 */
[----:B------:R-:W5:Y:S04]  /*7f40*/  LDG.E.64.CONSTANT R110, desc[UR10][R82.64+0x10] ;  /* 0x0000100a526e7981 */ /* 0x000f68000c1e9b00 */
[----:B------:R0:W-:Y:S01]  /*7f50*/  STG.E.64 desc[UR10][R116.64], R104 ;  /* 0x0000006874007986 */ /* 0x0001e2000c101b0a */
[----:B------:R-:W-:-:S03]  /*7f60*/  IMAD.WIDE R124, R3, 0x8, R124 ;  /* 0x00000008037c7825 */ /* 0x000fc600078e027c */
[----:B------:R-:W4:Y:S01]  /*7f70*/  LDG.E.64.CONSTANT R96, desc[UR10][R96.64+-0x190000] ;  /* 0xe700000a60607981 */ /* 0x000f22000c1e9b00 */
[----:B0-----:R-:W-:-:S03]  /*7f80*/  DADD R104, R88, R88 ;  /* 0x0000000058687229 */ /* 0x001fc60000000058 */
[----:B------:R-:W4:Y:S01]  /*7f90*/  LDG.E.64.CONSTANT R116, desc[UR10][R82.64+0xa00] ;  /* 0x000a000a52747981 */ /* 0x000f22000c1e9b00 */
[C---:B------:R-:W-:Y:S02]  /*7fa0*/  DADD R88, -R122.reuse, R88 ;  /* 0x000000007a587229 */ /* 0x040fe40000000158 */
[--C-:B------:R-:W-:Y:S02]  /*7fb0*/  DADD R122, -R122, R26.reuse ;  /* 0x000000007a7a7229 */ /* 0x100fe4000000011a */
[----:B------:R-:W-:-:S08]  /*7fc0*/  DADD R26, R26, R26 ;  /* 0x000000001a1a7229 */ /* 0x000fd0000000001a */
[----:B------:R-:W-:Y:S02]  /*7fd0*/  DADD R48, R48, -R26 ;  /* 0x0000000030307229 */ /* 0x000fe4000000081a */
[----:B------:R-:W4:Y:S01]  /*7fe0*/  LDG.E.64.CONSTANT R26, desc[UR10][R124.64+-0x8] ;  /* 0xfffff80a7c1a7981 */ /* 0x000f22000c1e9b00 */
[----:B------:R-:W-:Y:S02]  /*7ff0*/  DADD R118, R118, -R104 ;  /* 0x0000000076767229 */ /* 0x000fe40000000868 */
[--C-:B------:R-:W-:Y:S02]  /*8000*/  DADD R122, R122, R100.reuse ;  /* 0x000000007a7a7229 */ /* 0x100fe40000000064 */
[----:B------:R-:W-:Y:S02]  /*8010*/  DADD R104, R100, R100 ;  /* 0x0000000064687229 */ /* 0x000fe40000000064 */
[----:B------:R-:W-:Y:S02]  /*8020*/  DADD R100, R120, R120 ;  /* 0x0000000078647229 */ /* 0x000fe40000000078 */
[----:B------:R-:W-:-:S02]  /*8030*/  DADD R118, R114, R118 ;  /* 0x0000000072767229 */ /* 0x000fc40000000076 */
[C---:B------:R-:W-:Y:S02]  /*8040*/  DADD R48, R114.reuse, R48 ;  /* 0x0000000072307229 */ /* 0x040fe40000000030 */
[C---:B------:R-:W-:Y:S02]  /*8050*/  DADD R104, R114.reuse, -R104 ;  /* 0x0000000072687229 */ /* 0x040fe40000000868 */
[----:B------:R-:W-:Y:S02]  /*8060*/  DADD R114, R114, -R100 ;  /* 0x0000000072727229 */ /* 0x000fe40000000864 */
[----:B------:R0:W4:Y:S01]  /*8070*/  LDG.E.64.CONSTANT R100, desc[UR10][R124.64+-0x10] ;  /* 0xfffff00a7c647981 */ /* 0x000122000c1e9b00 */
[----:B------:R-:W-:-:S03]  /*8080*/  DADD R120, R88, R120 ;  /* 0x0000000058787229 */ /* 0x000fc60000000078 */
[----:B------:R-:W4:Y:S01]  /*8090*/  LDG.E.64.CONSTANT R88, desc[UR10][R82.64+0x1400] ;  /* 0x0014000a52587981 */ /* 0x000f22000c1e9b00 */
[----:B------:R-:W-:-:S04]  /*80a0*/  DMUL R122, R84, R122 ;  /* 0x0000007a547a7228 */ /* 0x000fc80000000000 */
[----:B------:R-:W-:-:S04]  /*80b0*/  DMUL R120, R98, R120 ;  /* 0x0000007862787228 */ /* 0x000fc80000000000 */
[----:B------:R-:W-:Y:S01]  /*80c0*/  DFMA R48, R92, R48, -R122 ;  /* 0x000000305c30722b */ /* 0x000fe2000000087a */
[----:B------:R-:W-:-:S03]  /*80d0*/  IMAD.WIDE.U32 R122, R63, 0xa00, R74 ;  /* 0x00000a003f7a7825 */ /* 0x000fc600078e004a */
[----:B------:R-:W-:Y:S02]  /*80e0*/  DFMA R118, R102, R118, -R120 ;  /* 0x000000766676722b */ /* 0x000fe40000000878 */
[----:B--2---:R-:W-:Y:S02]  /*80f0*/  DADD R114, R114, R94 ;  /* 0x0000000072727229 */ /* 0x004fe4000000005e */
[----:B---3--:R-:W-:-:S08]  /*8100*/  DADD R94, R108, R108 ;  /* 0x000000006c5e7229 */ /* 0x008fd0000000006c */
[----:B-----5:R-:W-:Y:S02]  /*8110*/  DADD R110, R110, -R94 ;  /* 0x000000006e6e7229 */ /* 0x020fe4000000085e */
[----:B----4-:R-:W-:-:S06]  /*8120*/  DADD R94, R112, R112 ;  /* 0x00000000705e7229 */ /* 0x010fcc0000000070 */
[----:B------:R-:W-:Y:S02]  /*8130*/  DADD R110, R110, R112 ;  /* 0x000000006e6e7229 */ /* 0x000fe40000000070 */
[----:B------:R-:W-:Y:S02]  /*8140*/  DADD R108, R108, -R94 ;  /* 0x000000006c6c7229 */ /* 0x000fe4000000085e */
[----:B------:R-:W-:-:S04]  /*8150*/  DADD R96, R104, R96 ;  /* 0x0000000068607229 */ /* 0x000fc80000000060 */
[----:B------:R-:W-:Y:S01]  /*8160*/  DFMA R104, -R106, R110, R56 ;  /* 0x0000006e6a68722b */ /* 0x000fe20000000138 */
[----:B------:R-:W2:Y:S03]  /*8170*/  LDG.E.64.CONSTANT R56, desc[UR10][R82.64+0xc8000] ;  /* 0x0c80000a52387981 */ /* 0x000ea6000c1e9b00 */
[----:B------:R-:W-:Y:S01]  /*8180*/  DFMA R48, R78, R96, R48 ;  /* 0x000000604e30722b */ /* 0x000fe20000000030 */
[----:B------:R-:W-:Y:S01]  /*8190*/  IMAD.WIDE.U32 R96, R3, 0x8, R122 ;  /* 0x0000000803607825 */ /* 0x000fe200078e007a */
[----:B0-----:R-:W-:Y:S01]  /*81a0*/  DFMA R124, R90, R114, R118 ;  /* 0x000000725a7c722b */ /* 0x001fe20000000076 */
[----:B------:R-:W3:Y:S04]  /*81b0*/  LDG.E.64.CONSTANT R110, desc[UR10][R82.64+0x190000] ;  /* 0x1900000a526e7981 */ /* 0x000ee8000c1e9b00 */
[----:B------:R-:W4:Y:S01]  /*81c0*/  LDG.E.64.CONSTANT R120, desc[UR10][R96.64+0x10] ;  /* 0x0000100a60787981 */ /* 0x000f22000c1e9b00 */
[----:B------:R-:W-:-:S02]  /*81d0*/  DADD R108, R108, R26 ;  /* 0x000000006c6c7229 */ /* 0x000fc4000000001a */
[----:B------:R-:W-:-:S06]  /*81e0*/  DADD R26, R26, R26 ;  /* 0x000000001a1a7229 */ /* 0x000fcc000000001a */
[----:B------:R-:W-:Y:S02]  /*81f0*/  DFMA R114, R6, R108, R104 ;  /* 0x0000006c0672722b */ /* 0x000fe40000000068 */
[----:B------:R-:W-:Y:S01]  /*8200*/  DADD R26, R112, -R26 ;  /* 0x00000000701a7229 */ /* 0x000fe2000000081a */
[----:B------:R-:W5:Y:S01]  /*8210*/  LDG.E.64.CONSTANT R104, desc[UR10][R96.64+0x8] ;  /* 0x0000080a60687981 */ /* 0x000f62000c1e9b00 */
[----:B------:R-:W-:-:S06]  /*8220*/  DADD R108, R116, R116 ;  /* 0x00000000746c7229 */ /* 0x000fcc0000000074 */
[----:B------:R-:W-:Y:S02]  /*8230*/  DADD R100, R26, R100 ;  /* 0x000000001a647229 */ /* 0x000fe40000000064 */
[----:B------:R-:W4:Y:S01]  /*8240*/  LDG.E.64.CONSTANT R26, desc[UR10][R96.64] ;  /* 0x0000000a601a7981 */ /* 0x000f22000c1e9b00 */
[----:B------:R-:W-:Y:S01]  /*8250*/  DADD R88, R88, -R108 ;  /* 0x0000000058587229 */ /* 0x000fe2000000086c */
[----:B------:R-:W-:-:S05]  /*8260*/  IMAD.WIDE R122, R3, 0x8, R122 ;  /* 0x00000008037a7825 */ /* 0x000fca00078e027a */
[----:B------:R-:W4:Y:S02]  /*8270*/  LDG.E.64.CONSTANT R108, desc[UR10][R122.64+-0x8] ;  /* 0xfffff80a7a6c7981 */ /* 0x000f24000c1e9b00 */
[----:B------:R-:W-:Y:S02]  /*8280*/  DADD R88, R112, R88 ;  /* 0x0000000070587229 */ /* 0x000fe40000000058 */
[----:B------:R-:W-:Y:S01]  /*8290*/  DFMA R100, -R4, R100, R114 ;  /* 0x000000640464722b */ /* 0x000fe20000000172 */
[----:B------:R-:W4:Y:S04]  /*82a0*/  LDG.E.64.CONSTANT R118, desc[UR10][R122.64+-0x10] ;  /* 0xfffff00a7a767981 */ /* 0x000f28000c1e9b00 */
[----:B------:R-:W4:Y:S01]  /*82b0*/  LDG.E.64.CONSTANT R114, desc[UR10][R82.64+-0xa00] ;  /* 0xfff6000a52727981 */ /* 0x000f22000c1e9b00 */
[----:B------:R-:W-:Y:S01]  /*82c0*/  DFMA R124, -R102, R88, R124 ;  /* 0x00000058667c722b */ /* 0x000fe2000000017c */
[----:B------:R-:W-:-:S06]  /*82d0*/  IMAD.WIDE.U32 R88, R3, 0x8, R36 ;  /* 0x0000000803587825 */ /* 0x000fcc00078e0024 */
[----:B------:R-:W4:Y:S01]  /*82e0*/  LDG.E.64.CONSTANT R88, desc[UR10][R88.64] ;  /* 0x0000000a58587981 */ /* 0x000f22000c1e9b00 */
[C---:B------:R-:W-:Y:S01]  /*82f0*/  DADD R116, -R94.reuse, R116 ;  /* 0x000000005e747229 */ /* 0x040fe20000000174 */
[----:B------:R-:W-:Y:S01]  /*8300*/  IMAD.WIDE.U32 R62, R63, 0xa00, R76 ;  /* 0x00000a003f3e7825 */ /* 0x000fe200078e004c */
[--C-:B--2---:R-:W-:Y:S02]  /*8310*/  DADD R94, -R94, R56.reuse ;  /* 0x000000005e5e7229 */ /* 0x104fe40000000138 */
[----:B------:R-:W-:-:S08]  /*8320*/  DADD R56, R56, R56 ;  /* 0x0000000038387229 */ /* 0x000fd00000000038 */
[----:B---3--:R-:W-:Y:S02]  /*8330*/  DADD R110, R110, -R56 ;  /* 0x000000006e6e7229 */ /* 0x008fe40000000838 */
[----:B-----5:R-:W-:-:S08]  /*8340*/  DADD R56, R104, R104 ;  /* 0x0000000068387229 */ /* 0x020fd00000000068 */
[----:B----4-:R-:W-:Y:S02]  /*8350*/  DADD R120, R120, -R56 ;  /* 0x0000000078787229 */ /* 0x010fe40000000838 */
[----:B------:R-:W-:-:S08]  /*8360*/  DADD R56, R26, R26 ;  /* 0x000000001a387229 */ /* 0x000fd0000000001a */
[----:B------:R-:W-:-:S08]  /*8370*/  DADD R104, R104, -R56 ;  /* 0x0000000068687229 */ /* 0x000fd00000000838 */
[--C-:B------:R-:W-:Y:S02]  /*8380*/  DADD R104, R104, R108.reuse ;  /* 0x0000000068687229 */ /* 0x100fe4000000006c */
[----:B------:R-:W-:Y:S02]  /*8390*/  DADD R108, R108, R108 ;  /* 0x000000006c6c7229 */ /* 0x000fe4000000006c */
[----:B------:R-:W-:-:S04]  /*83a0*/  DADD R120, R120, R26 ;  /* 0x0000000078787229 */ /* 0x000fc8000000001a */
[----:B------:R-:W-:Y:S02]  /*83b0*/  DMUL R104, R6, R104 ;  /* 0x0000006806687228 */ /* 0x000fe40000000000 */
[----:B------:R-:W-:Y:S02]  /*83c0*/  DADD R108, R26, -R108 ;  /* 0x000000001a6c7229 */ /* 0x000fe4000000086c */
[--C-:B------:R-:W-:Y:S02]  /*83d0*/  DADD R94, R94, R88.reuse ;  /* 0x000000005e5e7229 */ /* 0x100fe40000000058 */
[----:B------:R-:W-:Y:S02]  /*83e0*/  DADD R88, R88, R88 ;  /* 0x0000000058587229 */ /* 0x000fe40000000058 */
[----:B------:R-:W-:Y:S02]  /*83f0*/  DFMA R120, R106, R120, -R104 ;  /* 0x000000786a78722b */ /* 0x000fe40000000868 */
[----:B------:R-:W-:-:S02]  /*8400*/  DADD R104, R114, R114 ;  /* 0x0000000072687229 */ /* 0x000fc40000000072 */
[----:B------:R-:W-:Y:S01]  /*8410*/  DADD R118, R108, R118 ;  /* 0x000000006c767229 */ /* 0x000fe20000000076 */
[----:B------:R-:W-:Y:S01]  /*8420*/  IMAD.WIDE.U32 R108, R3, 0x8, R62 ;  /* 0x00000008036c7825 */ /* 0x000fe200078e003e */
[C---:B------:R-:W-:Y:S02]  /*8430*/  DADD R110, R112.reuse, R110 ;  /* 0x00000000706e7229 */ /* 0x040fe4000000006e */
[C---:B------:R-:W-:Y:S02]  /*8440*/  DADD R88, R112.reuse, -R88 ;  /* 0x0000000070587229 */ /* 0x040fe40000000858 */
[----:B------:R-:W-:Y:S01]  /*8450*/  DADD R112, R112, -R104 ;  /* 0x0000000070707229 */ /* 0x000fe20000000868 */
[----:B------:R-:W2:Y:S04]  /*8460*/  LDG.E.64.CONSTANT R122, desc[UR10][R108.64+0x10] ;  /* 0x0000100a6c7a7981 */ /* 0x000ea8000c1e9b00 */
[----:B------:R-:W3:Y:S01]  /*8470*/  LDG.E.64.CONSTANT R104, desc[UR10][R108.64+0x8] ;  /* 0x0000080a6c687981 */ /* 0x000ee2000c1e9b00 */
[----:B------:R-:W-:-:S03]  /*8480*/  DFMA R48, -R92, R110, R48 ;  /* 0x0000006e5c30722b */ /* 0x000fc60000000130 */
[----:B------:R-:W4:Y:S01]  /*8490*/  LDG.E.64.CONSTANT R110, desc[UR10][R108.64] ;  /* 0x0000000a6c6e7981 */ /* 0x000f22000c1e9b00 */
[----:B------:R-:W-:Y:S02]  /*84a0*/  DFMA R120, R4, R118, R120 ;  /* 0x000000760478722b */ /* 0x000fe40000000078 */
[----:B------:R-:W-:Y:S01]  /*84b0*/  DADD R116, R116, R114 ;  /* 0x0000000074747229 */ /* 0x000fe20000000072 */
[----:B------:R-:W5:Y:S01]  /*84c0*/  LDG.E.64.CONSTANT R114, desc[UR10][R82.64+-0x1400] ;  /* 0xffec000a52727981 */ /* 0x000f62000c1e9b00 */
[----:B---3--:R-:W-:-:S03]  /*84d0*/  DADD R118, R104, R104 ;  /* 0x0000000068767229 */ /* 0x008fc60000000068 */
[----:B------:R-:W3:Y:S05]  /*84e0*/  LDG.E.64.CONSTANT R82, desc[UR10][R82.64+-0x190000] ;  /* 0xe700000a52527981 */ /* 0x000eea000c1e9b00 */
[----:B--2---:R-:W-:Y:S01]  /*84f0*/  DADD R118, R122, -R118 ;  /* 0x000000007a767229 */ /* 0x004fe20000000876 */
[----:B------:R-:W2:Y:S07]  /*8500*/  LDG.E.64.CONSTANT R122, desc[UR10][R96.64+0xa00] ;  /* 0x000a000a607a7981 */ /* 0x000eae000c1e9b00 */
[----:B----4-:R-:W-:-:S08]  /*8510*/  DADD R118, R118, R110 ;  /* 0x0000000076767229 */ /* 0x010fd0000000006e */
[----:B------:R-:W-:Y:S01]  /*8520*/  DFMA R106, -R106, R118, R120 ;  /* 0x000000766a6a722b */ /* 0x000fe20000000178 */
[----:B------:R-:W4:Y:S04]  /*8530*/  LDG.E.64.CONSTANT R120, desc[UR10][R96.64+0x1400] ;  /* 0x0014000a60787981 */ /* 0x000f28000c1e9b00 */
[----:B------:R-:W3:Y:S01]  /*8540*/  LDG.E.64.CONSTANT R118, desc[UR10][R96.64+-0xa00] ;  /* 0xfff6000a60767981 */ /* 0x000ee2000c1e9b00 */
[----:B------:R-:W-:Y:S02]  /*8550*/  DFMA R124, R98, R116, R124 ;  /* 0x00000074627c722b */ /* 0x000fe4000000007c */
[----:B-----5:R-:W-:Y:S01]  /*8560*/  DADD R112, R112, R114 ;  /* 0x0000000070707229 */ /* 0x020fe20000000072 */
[----:B------:R-:W5:Y:S01]  /*8570*/  LDG.E.64.CONSTANT R114, desc[UR10][R108.64+0xa00] ;  /* 0x000a000a6c727981 */ /* 0x000f62000c1e9b00 */
[----:B--2---:R-:W-:-:S08]  /*8580*/  DADD R116, R122, R122 ;  /* 0x000000007a747229 */ /* 0x004fd0000000007a */
[----:B----4-:R-:W-:Y:S01]  /*8590*/  DADD R116, R120, -R116 ;  /* 0x0000000078747229 */ /* 0x010fe20000000874 */
[----:B------:R-:W2:Y:S01]  /*85a0*/  LDG.E.64.CONSTANT R120, desc[UR10][R96.64+-0x1400] ;  /* 0xffec000a60787981 */ /* 0x000ea2000c1e9b00 */
[----:B------:R-:W-:-:S08]  /*85b0*/  DADD R122, -R56, R122 ;  /* 0x00000000387a7229 */ /* 0x000fd0000000017a */
[----:B---3--:R-:W-:Y:S02]  /*85c0*/  DADD R122, R122, R118 ;  /* 0x000000007a7a7229 */ /* 0x008fe40000000076 */
[----:B------:R-:W-:-:S06]  /*85d0*/  DADD R116, R26, R116 ;  /* 0x000000001a747229 */ /* 0x000fcc0000000074 */
[----:B------:R-:W-:-:S08]  /*85e0*/  DMUL R122, R98, R122 ;  /* 0x0000007a627a7228 */ /* 0x000fd00000000000 */
[----:B------:R-:W-:Y:S01]  /*85f0*/  DFMA R122, R102, R116, -R122 ;  /* 0x00000074667a722b */ /* 0x000fe2000000087a */
[----:B------:R-:W3:Y:S01]  /*8600*/  LDG.E.64.CONSTANT R116, desc[UR10][R108.64+0x1400] ;  /* 0x0014000a6c747981 */ /* 0x000ee2000c1e9b00 */
[----:B------:R-:W-:-:S08]  /*8610*/  DADD R118, R118, R118 ;  /* 0x0000000076767229 */ /* 0x000fd00000000076 */
[----:B------:R-:W-:-:S08]  /*8620*/  DADD R118, R26, -R118 ;  /* 0x000000001a767229 */ /* 0x000fd00000000876 */
[----:B--2---:R-:W-:Y:S02]  /*8630*/  DADD R120, R118, R120 ;  /* 0x0000000076787229 */ /* 0x004fe40000000078 */
[----:B------:R-:W2:Y:S06]  /*8640*/  LDG.E.64.CONSTANT R118, desc[UR10][R108.64+-0xa00] ;  /* 0xfff6000a6c767981 */ /* 0x000eac000c1e9b00 */
[----:B------:R-:W-:Y:S02]  /*8650*/  DFMA R120, R90, R120, R122 ;  /* 0x000000785a78722b */ /* 0x000fe4000000007a */
[----:B-----5:R-:W-:-:S08]  /*8660*/  DADD R122, R114, R114 ;  /* 0x00000000727a7229 */ /* 0x020fd00000000072 */
[----:B---3--:R-:W-:Y:S02]  /*8670*/  DADD R116, R116, -R122 ;  /* 0x0000000074747229 */ /* 0x008fe4000000087a */
[----:B------:R-:W-:Y:S01]  /*8680*/  DFMA R124, -R90, R112, R124 ;  /* 0x000000705a7c722b */ /* 0x000fe2000000017c */
[----:B------:R-:W-:Y:S01]  /*8690*/  IMAD.WIDE R62, R3, 0x8, R62 ;  /* 0x00000008033e7825 */ /* 0x000fe200078e023e */
[----:B------:R-:W-:Y:S01]  /*86a0*/  DFMA R48, R84, R94, R48 ;  /* 0x0000005e5430722b */ /* 0x000fe20000000030 */
[----:B------:R-:W3:Y:S03]  /*86b0*/  LDG.E.64.CONSTANT R122, desc[UR10][R108.64+0x190000] ;  /* 0x1900000a6c7a7981 */ /* 0x000ee6000c1e9b00 */
[----:B------:R-:W-:-:S08]  /*86c0*/  DADD R116, R110, R116 ;  /* 0x000000006e747229 */ /* 0x000fd00000000074 */
[----:B------:R-:W-:Y:S02]  /*86d0*/  DFMA R120, -R102, R116, R120 ;  /* 0x000000746678722b */ /* 0x000fe40000000178 */
[----:B------:R-:W4:Y:S04]  /*86e0*/  LDG.E.64.CONSTANT R116, desc[UR10][R96.64+0xc8000] ;  /* 0x0c80000a60747981 */ /* 0x000f28000c1e9b00 */
[----:B------:R-:W5:Y:S01]  /*86f0*/  LDG.E.64.CONSTANT R102, desc[UR10][R96.64+0x190000] ;  /* 0x1900000a60667981 */ /* 0x000f62000c1e9b00 */
[----:B------:R-:W-:-:S08]  /*8700*/  DADD R112, R110, R110 ;  /* 0x000000006e707229 */ /* 0x000fd0000000006e */
[----:B------:R-:W-:Y:S01]  /*8710*/  DADD R114, -R112, R114 ;  /* 0x0000000070727229 */ /* 0x000fe20000000172 */
[----:B------:R-:W3:Y:S01]  /*8720*/  LDG.E.64.CONSTANT R96, desc[UR10][R96.64+-0x190000] ;  /* 0xe700000a60607981 */ /* 0x000ee2000c1e9b00 */
[----:B------:R-:W-:-:S06]  /*8730*/  DADD R88, R88, R82 ;  /* 0x0000000058587229 */ /* 0x000fcc0000000052 */
[----:B--2---:R-:W-:-:S08]  /*8740*/  DADD R114, R114, R118 ;  /* 0x0000000072727229 */ /* 0x004fd00000000076 */
[----:B------:R-:W-:Y:S01]  /*8750*/  DFMA R120, R98, R114, R120 ;  /* 0x000000726278722b */ /* 0x000fe20000000078 */
[----:B------:R-:W-:-:S05]  /*8760*/  IMAD.WIDE.U32 R114, R3, 0x8, R38 ;  /* 0x0000000803727825 */ /* 0x000fca00078e0026 */
[----:B------:R-:W2:Y:S01]  /*8770*/  LDG.E.64 R98, desc[UR10][R114.64] ;  /* 0x0000000a72627981 */ /* 0x000ea2000c1e1b00 */
[----:B------:R-:W-:Y:S02]  /*8780*/  DMUL R124, R80, R124 ;  /* 0x0000007c507c7228 */ /* 0x000fe40000000000 */
[----:B------:R-:W-:Y:S01]  /*8790*/  DFMA R88, -R78, R88, R48 ;  /* 0x000000584e58722b */ /* 0x000fe20000000130 */
[----:B------:R-:W-:-:S05]  /*87a0*/  IMAD.WIDE.U32 R48, R3, 0x8, R40 ;  /* 0x0000000803307825 */ /* 0x000fca00078e0028 */
[----:B------:R-:W-:Y:S01]  /*87b0*/  DFMA R82, R54, R100, R124 ;  /* 0x000000643652722b */ /* 0x000fe2000000007c */
[----:B------:R-:W3:Y:S01]  /*87c0*/  LDG.E.64.CONSTANT R48, desc[UR10][R48.64] ;  /* 0x0000000a30307981 */ /* 0x000ee2000c1e9b00 */
[----:B------:R-:W-:-:S03]  /*87d0*/  IMAD.WIDE.U32 R94, R3, 0x8, R42 ;  /* 0x00000008035e7825 */ /* 0x000fc600078e002a */
[----:B------:R-:W3:Y:S03]  /*87e0*/  LDG.E.64.CONSTANT R100, desc[UR10][R108.64+-0x1400] ;  /* 0xffec000a6c647981 */ /* 0x000ee6000c1e9b00 */
[----:B------:R-:W-:Y:S01]  /*87f0*/  DFMA R82, R46, R88, R82 ;  /* 0x000000582e52722b */ /* 0x000fe20000000052 */
[----:B------:R-:W3:Y:S04]  /*8800*/  LDG.E.64.CONSTANT R94, desc[UR10][R94.64] ;  /* 0x0000000a5e5e7981 */ /* 0x000ee8000c1e9b00 */
[----:B------:R-:W3:Y:S01]  /*8810*/  LDG.E.64.CONSTANT R124, desc[UR10][R108.64+-0x190000] ;  /* 0xe700000a6c7c7981 */ /* 0x000ee2000c1e9b00 */
[----:B----4-:R-:W-:-:S08]  /*8820*/  DADD R88, R116, R116 ;  /* 0x0000000074587229 */ /* 0x010fd00000000074 */
[----:B-----5:R-:W-:Y:S02]  /*8830*/  DADD R102, R102, -R88 ;  /* 0x0000000066667229 */ /* 0x020fe40000000858 */
[----:B------:R-:W4:Y:S01]  /*8840*/  LDG.E.64.CONSTANT R88, desc[UR10][R108.64+0xc8000] ;  /* 0x0c80000a6c587981 */ /* 0x000f22000c1e9b00 */
[----:B------:R-:W-:-:S03]  /*8850*/  DADD R56, -R56, R116 ;  /* 0x0000000038387229 */ /* 0x000fc60000000174 */
[----:B------:R-:W5:Y:S04]  /*8860*/  LDG.E.64.CONSTANT R116, desc[UR10][R62.64+-0x8] ;  /* 0xfffff80a3e747981 */ /* 0x000f68000c1e9b00 */
[----:B------:R-:W5:Y:S01]  /*8870*/  LDG.E.64.CONSTANT R62, desc[UR10][R62.64+-0x10] ;  /* 0xfffff00a3e3e7981 */ /* 0x000f62000c1e9b00 */
[----:B--2---:R-:W-:-:S07]  /*8880*/  DFMA R82, R82, -R86, R98 ;  /* 0x800000565252722b */ /* 0x004fce0000000062 */
[----:B------:R0:W-:Y:S02]  /*8890*/  STG.E.64 desc[UR10][R114.64], R82 ;  /* 0x0000005272007986 */ /* 0x0001e4000c101b0a */
[----:B0-----:R-:W-:-:S05]  /*88a0*/  IMAD.WIDE.U32 R82, R3, 0x8, R44 ;  /* 0x0000000803527825 */ /* 0x001fca00078e002c */
[----:B------:R-:W2:Y:S01]  /*88b0*/  LDG.E.64 R98, desc[UR10][R82.64] ;  /* 0x0000000a52627981 */ /* 0x000ea2000c1e1b00 */
[--C-:B---3--:R-:W-:Y:S02]  /*88c0*/  DADD R56, R56, R48.reuse ;  /* 0x0000000038387229 */ /* 0x108fe40000000030 */
[----:B------:R-:W-:-:S08]  /*88d0*/  DADD R48, R48, R48 ;  /* 0x0000000030307229 */ /* 0x000fd00000000030 */
[C---:B------:R-:W-:Y:S02]  /*88e0*/  DADD R48, R26.reuse, -R48 ;  /* 0x000000001a307229 */ /* 0x040fe40000000830 */
[----:B------:R-:W-:Y:S02]  /*88f0*/  DADD R102, R26, R102 ;  /* 0x000000001a667229 */ /* 0x000fe40000000066 */
[----:B------:R-:W-:Y:S02]  /*8900*/  DMUL R26, R84, R56 ;  /* 0x00000038541a7228 */ /* 0x000fe40000000000 */
[----:B----4-:R-:W-:Y:S02]  /*8910*/  DADD R56, R88, R88 ;  /* 0x0000000058387229 */ /* 0x010fe40000000058 */
[----:B------:R-:W-:Y:S02]  /*8920*/  DADD R96, R48, R96 ;  /* 0x0000000030607229 */ /* 0x000fe40000000060 */
[----:B------:R-:W-:-:S02]  /*8930*/  DADD R48, R104, -R112 ;  /* 0x0000000068307229 */ /* 0x000fc40000000870 */
[----:B------:R-:W-:Y:S02]  /*8940*/  DADD R118, R118, R118 ;  /* 0x0000000076767229 */ /* 0x000fe40000000076 */
[----:B------:R-:W-:Y:S02]  /*8950*/  DFMA R26, R92, R102, -R26 ;  /* 0x000000665c1a722b */ /* 0x000fe4000000081a */
[----:B------:R-:W-:Y:S02]  /*8960*/  DADD R122, R122, -R56 ;  /* 0x000000007a7a7229 */ /* 0x000fe40000000838 */
[--C-:B-----5:R-:W-:Y:S02]  /*8970*/  DADD R48, R48, R116.reuse ;  /* 0x0000000030307229 */ /* 0x120fe40000000074 */
[----:B------:R-:W-:Y:S02]  /*8980*/  DADD R116, R116, R116 ;  /* 0x0000000074747229 */ /* 0x000fe40000000074 */
[----:B------:R-:W-:-:S02]  /*8990*/  DADD R118, R110, -R118 ;  /* 0x000000006e767229 */ /* 0x000fc40000000876 */
        /* <DEDUP_REMOVED lines=19> */
[----:B--2---:R-:W-:-:S07]  /*8ad0*/  DFMA R26, R26, -R86, R98 ;  /* 0x800000561a1a722b */ /* 0x004fce0000000062 */
[----:B------:R0:W-:Y:S04]  /*8ae0*/  STG.E.64 desc[UR10][R82.64], R26 ;  /* 0x0000001a52007986 */ /* 0x0001e8000c101b0a */
.L_x_17:
[----:B------:R-:W-:Y:S05]  /*8af0*/  BSYNC.RECONVERGENT B1 ;  /* 0x0000000000017941 */ /* 0x000fea0003800200 */
.L_x_16:
[C---:B------:R-:W-:Y:S01]  /*8b00*/  ISETP.LT.OR P1, PT, R2.reuse, UR5, P1 ;  /* 0x0000000502007c0c */ /* 0x040fe20008f21670 */
[----:B------:R-:W-:Y:S03]  /*8b10*/  BSSY.RECONVERGENT B1, `(.L_x_20) ;  /* 0x0000192000017945 */ /* 0x000fe60003800200 */
[----:B------:R-:W-:-:S13]  /*8b20*/  ISETP.GT.U32.OR P1, PT, R2, UR9, P1 ;  /* 0x0000000902007c0c */ /* 0x000fda0008f24470 */
[----:B------:R-:W-:Y:S05]  /*8b30*/  @P1 BRA `(.L_x_21) ;  /* 0x00000018003c1947 */ /* 0x000fea0003800000 */
[----:B------:R-:W1:Y:S01]  /*8b40*/  S2R R63, SR_CTAID.Y ;  /* 0x00000000003f7919 */ /* 0x000e620000002600 */
[----:B------:R-:W2:Y:S01]  /*8b50*/  S2R R0, SR_TID.Y ;  /* 0x0000000000007919 */ /* 0x000ea20000002200 */
[----:B-1----:R-:W-:-:S05]  /*8b60*/  IMAD R63, R63, UR14, RZ ;  /* 0x0000000e3f3f7c24 */ /* 0x002fca000f8e02ff */
[----:B--2---:R-:W-:-:S05]  /*8b70*/  LEA R63, R63, R0, 0x1 ;  /* 0x000000003f3f7211 */ /* 0x004fca00078e08ff */
[----:B------:R-:W-:-:S04]  /*8b80*/  IMAD.WIDE.U32 R48, R63, 0xa00, R64 ;  /* 0x00000a003f307825 */ /* 0x000fc800078e0040 */
[----:B------:R-:W-:-:S05]  /*8b90*/  IMAD.WIDE.U32 R46, R2, 0x8, R48 ;  /* 0x00000008022e7825 */ /* 0x000fca00078e0030 */
[----:B0-----:R-:W2:Y:S01]  /*8ba0*/  LDG.E.64.CONSTANT R26, desc[UR10][R46.64] ;  /* 0x0000000a2e1a7981 */ /* 0x001ea2000c1e9b00 */
        /* <DEDUP_REMOVED lines=18> */
.L_x_23:
[----:B------:R-:W-:Y:S05]  /*8cd0*/  BSYNC.RECONVERGENT B2 ;  /* 0x0000000000027941 */ /* 0x000fea0003800200 */
.L_x_22:
[----:B------:R-:W0:Y:S01]  /*8ce0*/  LDC.64 R4, c[0x0][0x3e8] ;  /* 0x0000fa00ff047b82 */ /* 0x000e220000000a00 */
[C---:B------:R-:W-:Y:S01]  /*8cf0*/  IMAD.WIDE R112, R2.reuse, 0x8, R48 ;  /* 0x0000000802707825 */ /* 0x040fe200078e0230 */
[----:B------:R-:W2:Y:S03]  /*8d00*/  LDG.E.64.CONSTANT R100, desc[UR10][R46.64+0x8] ;  /* 0x0000080a2e647981 */ /* 0x000ea6000c1e9b00 */
[----:B------:R-:W-:Y:S01]  /*8d10*/  IMAD.WIDE.U32 R80, R63, 0xa00, R66 ;  /* 0x00000a003f507825 */ /* 0x000fe200078e0042 */
[----:B------:R-:W3:Y:S04]  /*8d20*/  LDG.E.64.CONSTANT R84, desc[UR10][R46.64+-0xa00] ;  /* 0xfff6000a2e547981 */ /* 0x000ee8000c1e9b00 */
[----:B------:R-:W4:Y:S01]  /*8d30*/  LDG.E.64.CONSTANT R112, desc[UR10][R112.64+-0x8] ;  /* 0xfffff80a70707981 */ /* 0x000f22000c1e9b00 */
[----:B------:R-:W-:-:S03]  /*8d40*/  IMAD.WIDE.U32 R96, R2, 0x8, R50 ;  /* 0x0000000802607825 */ /* 0x000fc600078e0032 */
[----:B------:R-:W5:Y:S04]  /*8d50*/  LDG.E.64.CONSTANT R6, desc[UR10][R46.64+0xa00] ;  /* 0x000a000a2e067981 */ /* 0x000f68000c1e9b00 */
[----:B------:R-:W5:Y:S04]  /*8d60*/  LDG.E.64.CONSTANT R92, desc[UR10][R52.64+0x8] ;  /* 0x0000080a345c7981 */ /* 0x000f68000c1e9b00 */
[----:B------:R-:W5:Y:S01]  /*8d70*/  LDG.E.64.CONSTANT R108, desc[UR10][R46.64+0xc8000] ;  /* 0x0c80000a2e6c7981 */ /* 0x000f62000c1e9b00 */
[----:B0-----:R-:W-:-:S03]  /*8d80*/  IMAD.WIDE R118, R2, 0x8, R4 ;  /* 0x0000000802767825 */ /* 0x001fc600078e0204 */
[----:B------:R-:W5:Y:S04]  /*8d90*/  LDG.E.64.CONSTANT R96, desc[UR10][R96.64] ;  /* 0x0000000a60607981 */ /* 0x000f68000c1e9b00 */
[----:B------:R-:W4:Y:S01]  /*8da0*/  LDG.E.64.CONSTANT R118, desc[UR10][R118.64+-0x8] ;  /* 0xfffff80a76767981 */ /* 0x000f22000c1e9b00 */
[----:B------:R-:W-:-:S03]  /*8db0*/  IMAD.WIDE.U32 R106, R2, 0x8, R4 ;  /* 0x00000008026a7825 */ /* 0x000fc600078e0004 */
[----:B------:R-:W3:Y:S01]  /*8dc0*/  LDG.E.64.CONSTANT R4, desc[UR10][R52.64+-0x8] ;  /* 0xfffff80a34047981 */ /* 0x000ee2000c1e9b00 */
[----:B------:R-:W-:-:S03]  /*8dd0*/  IMAD.WIDE.U32 R122, R2, 0x8, R80 ;  /* 0x00000008027a7825 */ /* 0x000fc600078e0050 */
[----:B------:R-:W2:Y:S04]  /*8de0*/  LDG.E.64.CONSTANT R54, desc[UR10][R106.64+0x8] ;  /* 0x0000080a6a367981 */ /* 0x000ea8000c1e9b00 */
[----:B------:R-:W5:Y:S04]  /*8df0*/  LDG.E.64.CONSTANT R78, desc[UR10][R122.64+0x8] ;  /* 0x0000080a7a4e7981 */ /* 0x000f68000c1e9b00 */
[----:B------:R-:W3:Y:S04]  /*8e00*/  LDG.E.64.CONSTANT R48, desc[UR10][R122.64+0x10] ;  /* 0x0000100a7a307981 */ /* 0x000ee8000c1e9b00 */
[----:B------:R-:W3:Y:S01]  /*8e10*/  LDG.E.64.CONSTANT R82, desc[UR10][R122.64] ;  /* 0x0000000a7a527981 */ /* 0x000ee2000c1e9b00 */
[----:B------:R-:W-:-:S03]  /*8e20*/  IMAD.WIDE R80, R2, 0x8, R80 ;  /* 0x0000000802507825 */ /* 0x000fc600078e0250 */
[----:B------:R-:W3:Y:S04]  /*8e30*/  LDG.E.64.CONSTANT R98, desc[UR10][R106.64] ;  /* 0x0000000a6a627981 */ /* 0x000ee8000c1e9b00 */
        /* <DEDUP_REMOVED lines=9> */
[----:B------:R3:W3:Y:S01]  /*8ed0*/  LDG.E.64.CONSTANT R120, desc[UR10][R52.64] ;  /* 0x0000000a34787981 */ /* 0x0006e2000c1e9b00 */
[----:B------:R-:W-:-:S03]  /*8ee0*/  IMAD.WIDE.U32 R124, R63, 0xa00, R68 ;  /* 0x00000a003f7c7825 */ /* 0x000fc600078e0044 */
[----:B------:R-:W3:Y:S01]  /*8ef0*/  LDG.E.64.CONSTANT R116, desc[UR10][R122.64+-0x1400] ;  /* 0xffec000a7a747981 */ /* 0x000ee2000c1e9b00 */
[----:B------:R-:W-:Y:S01]  /*8f00*/  IMAD.WIDE.U32 R114, R2, 0x8, R124 ;  /* 0x0000000802727825 */ /* 0x000fe200078e007c */
[----:B------:R-:W-:Y:S02]  /*8f10*/  DADD R26, R26, R26 ;  /* 0x000000001a1a7229 */ /* 0x000fe4000000001a */
[----:B------:R-:W3:Y:S04]  /*8f20*/  LDG.E.64.CONSTANT R60, desc[UR10][R60.64] ;  /* 0x0000000a3c3c7981 */ /* 0x000ee8000c1e9b00 */
[----:B------:R-:W3:Y:S04]  /*8f30*/  LDG.E.64.CONSTANT R46, desc[UR10][R114.64+0x10] ;  /* 0x0000100a722e7981 */ /* 0x000ee8000c1e9b00 */
[----:B------:R-:W3:Y:S04]  /*8f40*/  LDG.E.64.CONSTANT R122, desc[UR10][R122.64+-0x190000] ;  /* 0xe700000a7a7a7981 */ /* 0x000ee8000c1e9b00 */
[----:B------:R-:W3:Y:S01]  /*8f50*/  LDG.E.64.CONSTANT R58, desc[UR10][R58.64] ;  /* 0x0000000a3a3a7981 */ /* 0x000ee2000c1e9b00 */
[----:B----4-:R-:W-:-:S03]  /*8f60*/  DMUL R118, R118, R112 ;  /* 0x0000007076767228 */ /* 0x010fc60000000000 */
[----:B------:R-:W4:Y:S01]  /*8f70*/  LDG.E.64.CONSTANT R112, desc[UR10][R114.64+0x8] ;  /* 0x0000080a72707981 */ /* 0x000f22000c1e9b00 */
[----:B--2---:R-:W-:Y:S02]  /*8f80*/  DMUL R54, R54, R100 ;  /* 0x0000006436367228 */ /* 0x004fe40000000000 */
[----:B-----5:R-:W-:-:S08]  /*8f90*/  DADD R100, R78, R78 ;  /* 0x000000004e647229 */ /* 0x020fd0000000004e */
[----:B---3--:R-:W-:Y:S02]  /*8fa0*/  DADD R52, R48, -R100 ;  /* 0x0000000030347229 */ /* 0x008fe40000000864 */
[----:B------:R-:W-:Y:S02]  /*8fb0*/  DADD R48, R82, R82 ;  /* 0x0000000052307229 */ /* 0x000fe40000000052 */
[----:B------:R-:W-:Y:S01]  /*8fc0*/  DMUL R4, R4, R84 ;  /* 0x0000005404047228 */ /* 0x000fe20000000000 */
[----:B------:R-:W-:Y:S01]  /*8fd0*/  IMAD.WIDE R124, R2, 0x8, R124 ;  /* 0x00000008027c7825 */ /* 0x000fe200078e027c */
[----:B------:R-:W-:Y:S01]  /*8fe0*/  DMUL R98, R98, R26 ;  /* 0x0000001a62627228 */ /* 0x000fe20000000000 */
[----:B------:R-:W2:Y:S03]  /*8ff0*/  LDG.E.64.CONSTANT R100, desc[UR10][R114.64+0x1400] ;  /* 0x0014000a72647981 */ /* 0x000ea6000c1e9b00 */
[----:B------:R-:W-:-:S08]  /*9000*/  DADD R78, R78, -R48 ;  /* 0x000000004e4e7229 */ /* 0x000fd00000000830 */
[--C-:B------:R-:W-:Y:S02]  /*9010*/  DADD R78, R78, R56.reuse ;  /* 0x000000004e4e7229 */ /* 0x100fe40000000038 */
[----:B------:R-:W-:-:S08]  /*9020*/  DADD R56, R56, R56 ;  /* 0x0000000038387229 */ /* 0x000fd00000000038 */
[----:B------:R-:W-:-:S08]  /*9030*/  DADD R56, R82, -R56 ;  /* 0x0000000052387229 */ /* 0x000fd00000000838 */
[----:B------:R-:W-:Y:S02]  /*9040*/  DADD R94, R56, R94 ;  /* 0x00000000385e7229 */ /* 0x000fe4000000005e */
[----:B------:R-:W3:Y:S01]  /*9050*/  LDG.E.64.CONSTANT R56, desc[UR10][R114.64] ;  /* 0x0000000a72387981 */ /* 0x000ee2000c1e9b00 */
[----:B------:R-:W-:Y:S02]  /*9060*/  DADD R52, R52, R82 ;  /* 0x0000000034347229 */ /* 0x000fe40000000052 */
[----:B------:R-:W-:-:S08]  /*9070*/  DMUL R78, R98, R78 ;  /* 0x0000004e624e7228 */ /* 0x000fd00000000000 */
[----:B------:R-:W-:Y:S01]  /*9080*/  DFMA R52, R54, R52, -R78 ;  /* 0x000000343634722b */ /* 0x000fe2000000084e */
[----:B------:R-:W-:-:S07]  /*9090*/  IMAD.WIDE.U32 R78, R2, 0x8, R28 ;  /* 0x00000008024e7825 */ /* 0x000fce00078e001c */
[----:B------:R-:W-:Y:S01]  /*90a0*/  DFMA R94, R118, R94, R52 ;  /* 0x0000005e765e722b */ /* 0x000fe20000000034 */
[----:B------:R-:W5:Y:S01]  /*90b0*/  LDG.E.64.CONSTANT R78, desc[UR10][R78.64] ;  /* 0x0000000a4e4e7981 */ /* 0x000f62000c1e9b00 */
[----:B------:R-:W-:-:S08]  /*90c0*/  DADD R52, R90, R90 ;  /* 0x000000005a347229 */ /* 0x000fd0000000005a */
[----:B------:R-:W-:Y:S02]  /*90d0*/  DADD R104, R104, -R52 ;  /* 0x0000000068687229 */ /* 0x000fe40000000834 */
[----:B------:R-:W5:Y:S01]  /*90e0*/  LDG.E.64.CONSTANT R52, desc[UR10][R24.64] ;  /* 0x0000000a18347981 */ /* 0x000f62000c1e9b00 */
[--C-:B------:R-:W-:Y:S02]  /*90f0*/  DADD R84, R102, R102.reuse ;  /* 0x0000000066547229 */ /* 0x100fe40000000066 */
[C---:B------:R-:W-:Y:S02]  /*9100*/  DADD R102, -R48.reuse, R102 ;  /* 0x0000000030667229 */ /* 0x040fe40000000166 */
[----:B------:R-:W-:Y:S02]  /*9110*/  DADD R48, -R48, R90 ;  /* 0x0000000030307229 */ /* 0x000fe4000000015a */
[----:B------:R-:W-:Y:S01]  /*9120*/  DMUL R6, R92, R6 ;  /* 0x000000065c067228 */ /* 0x000fe20000000000 */
[----:B------:R-:W2:Y:S01]  /*9130*/  LDG.E.64.CONSTANT R90, desc[UR10][R124.64+-0x8] ;  /* 0xfffff80a7c5a7981 */ /* 0x000ea2000c1e9b00 */
[----:B------:R-:W-:-:S02]  /*9140*/  DADD R84, R88, -R84 ;  /* 0x0000000058547229 */ /* 0x000fc40000000854 */
[----:B------:R-:W-:Y:S02]  /*9150*/  DADD R88, R96, R96 ;  /* 0x0000000060587229 */ /* 0x000fe40000000060 */
[----:B------:R-:W-:Y:S02]  /*9160*/  DADD R92, R80, R80 ;  /* 0x00000000505c7229 */ /* 0x000fe40000000050 */
[C---:B------:R-:W-:Y:S02]  /*9170*/  DADD R104, R82.reuse, R104 ;  /* 0x0000000052687229 */ /* 0x040fe40000000068 */
[C---:B------:R-:W-:Y:S02]  /*9180*/  DADD R84, R82.reuse, R84 ;  /* 0x0000000052547229 */ /* 0x040fe40000000054 */
[C---:B------:R-:W-:Y:S02]  /*9190*/  DADD R88, R82.reuse, -R88 ;  /* 0x0000000052587229 */ /* 0x040fe40000000858 */
[----:B------:R-:W-:Y:S01]  /*91a0*/  DADD R92, R82, -R92 ;  /* 0x00000000525c7229 */ /* 0x000fe2000000085c */
[----:B------:R-:W2:Y:S01]  /*91b0*/  LDG.E.64.CONSTANT R82, desc[UR10][R114.64+0xc8000] ;  /* 0x0c80000a72527981 */ /* 0x000ea2000c1e9b00 */
[----:B------:R-:W-:-:S02]  /*91c0*/  DADD R48, R48, R80 ;  /* 0x0000000030307229 */ /* 0x000fc40000000050 */
[----:B------:R-:W-:Y:S01]  /*91d0*/  DMUL R106, R106, R108 ;  /* 0x0000006c6a6a7228 */ /* 0x000fe20000000000 */
[----:B------:R-:W2:Y:S01]  /*91e0*/  LDG.E.64.CONSTANT R80, desc[UR10][R124.64+-0x10] ;  /* 0xfffff00a7c507981 */ /* 0x000ea2000c1e9b00 */
[----:B------:R-:W-:-:S03]  /*91f0*/  DADD R102, R102, R96 ;  /* 0x0000000066667229 */ /* 0x000fc60000000060 */
[----:B------:R-:W2:Y:S04]  /*9200*/  LDG.E.64.CONSTANT R108, desc[UR10][R114.64+0x190000] ;  /* 0x1900000a726c7981 */ /* 0x000ea8000c1e9b00 */
[----:B------:R-:W2:Y:S01]  /*9210*/  LDG.E.64.CONSTANT R96, desc[UR10][R114.64+0xa00] ;  /* 0x000a000a72607981 */ /* 0x000ea2000c1e9b00 */
[-C--:B------:R-:W-:Y:S02]  /*9220*/  DMUL R110, R110, R26.reuse ;  /* 0x0000001a6e6e7228 */ /* 0x080fe40000000000 */
[----:B------:R-:W-:Y:S01]  /*9230*/  DMUL R120, R120, R26 ;  /* 0x0000001a78787228 */ /* 0x000fe20000000000 */
[----:B------:R0:W2:Y:S01]  /*9240*/  LDG.E.64.CONSTANT R124, desc[UR10][R114.64+-0x190000] ;  /* 0xe700000a727c7981 */ /* 0x0000a2000c1e9b00 */
[----:B------:R-:W-:-:S04]  /*9250*/  IMAD.WIDE.U32 R26, R2, 0x8, R30 ;  /* 0x00000008021a7825 */ /* 0x000fc800078e001e */
[----:B------:R-:W-:Y:S02]  /*9260*/  DMUL R102, R110, R102 ;  /* 0x000000666e667228 */ /* 0x000fe40000000000 */
[----:B------:R-:W-:Y:S01]  /*9270*/  DMUL R48, R120, R48 ;  /* 0x0000003078307228 */ /* 0x000fe20000000000 */
[----:B------:R-:W2:Y:S05]  /*9280*/  LDG.E.64.CONSTANT R26, desc[UR10][R26.64] ;  /* 0x0000000a1a1a7981 */ /* 0x000eaa000c1e9b00 */
[----:B------:R-:W-:Y:S02]  /*9290*/  DFMA R84, R106, R84, -R102 ;  /* 0x000000546a54722b */ /* 0x000fe40000000866 */
[----:B------:R-:W-:Y:S01]  /*92a0*/  DFMA R48, R6, R104, -R48 ;  /* 0x000000680630722b */ /* 0x000fe20000000830 */
[----:B------:R-:W1:Y:S08]  /*92b0*/  LDC.64 R102, c[0x0][0x3d0] ;  /* 0x0000f400ff667b82 */ /* 0x000e700000000a00 */
[----:B------:R-:W0:Y:S01]  /*92c0*/  LDC.64 R104, c[0x0][0x400] ;  /* 0x00010000ff687b82 */ /* 0x000e220000000a00 */
[----:B------:R-:W-:-:S02]  /*92d0*/  DADD R116, R92, R116 ;  /* 0x000000005c747229 */ /* 0x000fc40000000074 */
[----:B------:R-:W-:Y:S01]  /*92e0*/  DADD R88, R88, R122 ;  /* 0x0000000058587229 */ /* 0x000fe2000000007a */
[----:B------:R-:W2:Y:S01]  /*92f0*/  LDG.E.64.CONSTANT R92, desc[UR10][R114.64+-0xa00] ;  /* 0xfff6000a725c7981 */ /* 0x000ea2000c1e9b00 */
[----:B-1----:R-:W-:-:S06]  /*9300*/  IMAD.WIDE.U32 R102, R2, 0x8, R102 ;  /* 0x0000000802667825 */ /* 0x002fcc00078e0066 */
[----:B------:R-:W2:Y:S01]  /*9310*/  LDG.E.64.CONSTANT R102, desc[UR10][R102.64] ;  /* 0x0000000a66667981 */ /* 0x000ea2000c1e9b00 */
[----:B0-----:R-:W-:-:S06]  /*9320*/  IMAD.WIDE.U32 R104, R2, 0x8, R104 ;  /* 0x0000000802687825 */ /* 0x001fcc00078e0068 */
[----:B------:R-:W2:Y:S01]  /*9330*/  LDG.E.64.CONSTANT R104, desc[UR10][R104.64] ;  /* 0x0000000a68687981 */ /* 0x000ea2000c1e9b00 */
[----:B------:R-:W-:-:S03]  /*9340*/  DFMA R48, R4, R116, R48 ;  /* 0x000000740430722b */ /* 0x000fc60000000030 */
[----:B------:R-:W2:Y:S01]  /*9350*/  LDG.E.64.CONSTANT R116, desc[UR10][R114.64+-0x1400] ;  /* 0xffec000a72747981 */ /* 0x000ea2000c1e9b00 */
[----:B----4-:R-:W-:-:S08]  /*9360*/  DADD R122, R112, R112 ;  /* 0x00000000707a7229 */ /* 0x010fd00000000070 */
[----:B------:R-:W-:Y:S01]  /*9370*/  DADD R122, R46, -R122 ;  /* 0x000000002e7a7229 */ /* 0x000fe2000000087a */
[----:B------:R-:W4:Y:S07]  /*9380*/  LDG.E.64.CONSTANT R46, desc[UR10][R12.64] ;  /* 0x0000000a0c2e7981 */ /* 0x000f2e000c1e9b00 */
[----:B---3--:R-:W-:-:S08]  /*9390*/  DADD R122, R122, R56 ;  /* 0x000000007a7a7229 */ /* 0x008fd00000000038 */
[----:B------:R-:W-:Y:S02]  /*93a0*/  DFMA R94, -R54, R122, R94 ;  /* 0x0000007a365e722b */ /* 0x000fe4000000015e */
[----:B------:R-:W3:Y:S01]  /*93b0*/  LDG.E.64.CONSTANT R122, desc[UR10][R10.64] ;  /* 0x0000000a0a7a7981 */ /* 0x000ee2000c1e9b00 */
[----:B-----5:R-:W-:Y:S02]  /*93c0*/  DMUL R52, R52, R78 ;  /* 0x0000004e34347228 */ /* 0x020fe40000000000 */
[----:B------:R-:W-:-:S08]  /*93d0*/  DADD R78, R56, R56 ;  /* 0x00000000384e7229 */ /* 0x000fd00000000038 */
[----:B------:R-:W-:-:S08]  /*93e0*/  DADD R112, R112, -R78 ;  /* 0x0000000070707229 */ /* 0x000fd0000000084e */
[--C-:B--2---:R-:W-:Y:S02]  /*93f0*/  DADD R112, R112, R90.reuse ;  /* 0x0000000070707229 */ /* 0x104fe4000000005a */
[----:B------:R-:W-:Y:S02]  /*9400*/  DADD R90, R90, R90 ;  /* 0x000000005a5a7229 */ /* 0x000fe4000000005a */
[----:B------:R-:W-:Y:S02]  /*9410*/  DFMA R84, R52, R88, R84 ;  /* 0x000000583454722b */ /* 0x000fe40000000054 */
[----:B------:R-:W-:-:S04]  /*9420*/  DADD R88, R82, R82 ;  /* 0x0000000052587229 */ /* 0x000fc80000000052 */
[----:B------:R-:W-:Y:S02]  /*9430*/  DADD R90, R56, -R90 ;  /* 0x00000000385a7229 */ /* 0x000fe4000000085a */
[----:B------:R-:W-:-:S06]  /*9440*/  DFMA R94, R98, R112, R94 ;  /* 0x00000070625e722b */ /* 0x000fcc000000005e */
[----:B------:R-:W-:Y:S02]  /*9450*/  DADD R80, R90, R80 ;  /* 0x000000005a507229 */ /* 0x000fe40000000050 */
[----:B------:R-:W-:Y:S02]  /*9460*/  DADD R90, R108, -R88 ;  /* 0x000000006c5a7229 */ /* 0x000fe40000000858 */
[----:B------:R-:W-:-:S04]  /*9470*/  DADD R88, R96, R96 ;  /* 0x0000000060587229 */ /* 0x000fc80000000060 */
[----:B------:R-:W-:Y:S02]  /*9480*/  DFMA R80, -R118, R80, R94 ;  /* 0x000000507650722b */ /* 0x000fe4000000015e */
[----:B------:R-:W-:Y:S02]  /*9490*/  DADD R90, R56, R90 ;  /* 0x00000000385a7229 */ /* 0x000fe4000000005a */
[----:B------:R-:W-:Y:S01]  /*94a0*/  DADD R100, R100, -R88 ;  /* 0x0000000064647229 */ /* 0x000fe20000000858 */
[----:B------:R-:W-:Y:S01]  /*94b0*/  IMAD.WIDE.U32 R88, R63, 0xa00, R70 ;  /* 0x00000a003f587825 */ /* 0x000fe200078e0046 */
[----:B------:R-:W-:-:S03]  /*94c0*/  DADD R94, -R78, R82 ;  /* 0x000000004e5e7229 */ /* 0x000fc60000000152 */
[----:B------:R-:W-:Y:S01]  /*94d0*/  IMAD.WIDE.U32 R82, R2, 0x8, R88 ;  /* 0x0000000802527825 */ /* 0x000fe200078e0058 */
[----:B------:R-:W-:Y:S02]  /*94e0*/  DFMA R90, -R106, R90, R84 ;  /* 0x0000005a6a5a722b */ /* 0x000fe40000000154 */
[----:B------:R-:W-:Y:S02]  /*94f0*/  DADD R78, -R78, R96 ;  /* 0x000000004e4e7229 */ /* 0x000fe40000000160 */
[----:B------:R-:W-:Y:S01]  /*9500*/  DADD R94, R94, R26 ;  /* 0x000000005e5e7229 */ /* 0x000fe2000000001a */
[----:B------:R-:W2:Y:S01]  /*9510*/  LDG.E.64.CONSTANT R84, desc[UR10][R82.64+0x8] ;  /* 0x0000080a52547981 */ /* 0x000ea2000c1e9b00 */
[----:B------:R-:W-:-:S06]  /*9520*/  DADD R96, R56, R100 ;  /* 0x0000000038607229 */ /* 0x000fcc0000000064 */
[----:B------:R-:W-:Y:S02]  /*9530*/  DFMA R94, R110, R94, R90 ;  /* 0x0000005e6e5e722b */ /* 0x000fe4000000005a */
[----:B------:R-:W-:Y:S01]  /*9540*/  DFMA R96, -R6, R96, R48 ;  /* 0x000000600660722b */ /* 0x000fe20000000130 */
[----:B------:R-:W5:Y:S04]  /*9550*/  LDG.E.64.CONSTANT R90, desc[UR10][R82.64+0x10] ;  /* 0x0000100a525a7981 */ /* 0x000f68000c1e9b00 */
[----:B------:R-:W5:Y:S01]  /*9560*/  LDG.E.64.CONSTANT R48, desc[UR10][R82.64] ;  /* 0x0000000a52307981 */ /* 0x000f62000c1e9b00 */
[----:B------:R-:W-:-:S05]  /*9570*/  IMAD.WIDE R88, R2, 0x8, R88 ;  /* 0x0000000802587825 */ /* 0x000fca00078e0258 */
[----:B------:R-:W5:Y:S01]  /*9580*/  LDG.E.64.CONSTANT R108, desc[UR10][R88.64+-0x8] ;  /* 0xfffff80a586c7981 */ /* 0x000f62000c1e9b00 */
[----:B------:R-:W-:Y:S02]  /*9590*/  DADD R112, R92, R92 ;  /* 0x000000005c707229 */ /* 0x000fe4000000005c */
[----:B------:R-:W-:Y:S02]  /*95a0*/  DMUL R102, R60, R102 ;  /* 0x000000663c667228 */ /* 0x000fe40000000000 */
[----:B------:R-:W-:Y:S02]  /*95b0*/  DADD R26, R26, R26 ;  /* 0x000000001a1a7229 */ /* 0x000fe4000000001a */
[----:B------:R-:W-:Y:S02]  /*95c0*/  DMUL R58, R58, R104 ;  /* 0x000000683a3a7228 */ /* 0x000fe40000000000 */
[----:B------:R-:W-:Y:S02]  /*95d0*/  DADD R112, R56, -R112 ;  /* 0x0000000038707229 */ /* 0x000fe40000000870 */
[----:B------:R-:W-:Y:S01]  /*95e0*/  DADD R78, R78, R92 ;  /* 0x000000004e4e7229 */ /* 0x000fe2000000005c */
[----:B------:R-:W5:Y:S01]  /*95f0*/  LDG.E.64.CONSTANT R92, desc[UR10][R88.64+-0x10] ;  /* 0xfffff00a585c7981 */ /* 0x000f62000c1e9b00 */
[----:B------:R-:W-:Y:S01]  /*9600*/  DADD R26, R56, -R26 ;  /* 0x00000000381a7229 */ /* 0x000fe2000000081a */
[----:B------:R-:W-:-:S05]  /*9610*/  IMAD.WIDE.U32 R56, R2, 0x8, R32 ;  /* 0x0000000802387825 */ /* 0x000fca00078e0020 */
[----:B------:R-:W-:Y:S02]  /*9620*/  DFMA R78, R120, R78, R96 ;  /* 0x0000004e784e722b */ /* 0x000fe40000000060 */
[----:B------:R-:W-:Y:S01]  /*9630*/  DADD R96, R112, R116 ;  /* 0x0000000070607229 */ /* 0x000fe20000000074 */
[----:B------:R-:W5:Y:S04]  /*9640*/  LDG.E.64 R100, desc[UR10][R56.64] ;  /* 0x0000000a38647981 */ /* 0x000f68000c1e1b00 */
[----:B------:R-:W5:Y:S01]  /*9650*/  LDG.E.64.CONSTANT R112, desc[UR10][R82.64+0x190000] ;  /* 0x1900000a52707981 */ /* 0x000f62000c1e9b00 */
[----:B------:R-:W-:Y:S02]  /*9660*/  IMAD.WIDE.U32 R114, R2, 0x8, R34 ;  /* 0x0000000802727825 */ /* 0x000fe400078e0022 */
[----:B------:R-:W-:Y:S01]  /*9670*/  DFMA R96, -R4, R96, R78 ;  /* 0x000000600460722b */ /* 0x000fe2000000014e */
[----:B------:R-:W5:Y:S04]  /*9680*/  LDG.E.64.CONSTANT R88, desc[UR10][R82.64+0x1400] ;  /* 0x0014000a52587981 */ /* 0x000f68000c1e9b00 */
[----:B------:R-:W5:Y:S04]  /*9690*/  LDG.E.64.CONSTANT R78, desc[UR10][R82.64+0xa00] ;  /* 0x000a000a524e7981 */ /* 0x000f68000c1e9b00 */
[----:B------:R-:W5:Y:S01]  /*96a0*/  LDG.E.64.CONSTANT R114, desc[UR10][R114.64] ;  /* 0x0000000a72727981 */ /* 0x000f62000c1e9b00 */
[----:B------:R-:W-:-:S03]  /*96b0*/  DADD R124, R26, R124 ;  /* 0x000000001a7c7229 */ /* 0x000fc6000000007c */
[----:B------:R-:W5:Y:S01]  /*96c0*/  LDG.E.64.CONSTANT R26, desc[UR10][R82.64+-0xa00] ;  /* 0xfff6000a521a7981 */ /* 0x000f62000c1e9b00 */
[-C--:B----4-:R-:W-:Y:S02]  /*96d0*/  DMUL R102, R102, R46.reuse ;  /* 0x0000002e66667228 */ /* 0x090fe40000000000 */
[----:B------:R-:W-:Y:S01]  /*96e0*/  DMUL R58, R58, R46 ;  /* 0x0000002e3a3a7228 */ /* 0x000fe20000000000 */
[----:B------:R-:W4:Y:S07]  /*96f0*/  LDG.E.64.CONSTANT R46, desc[UR10][R82.64+0xc8000] ;  /* 0x0c80000a522e7981 */ /* 0x000f2e000c1e9b00 */
[----:B------:R-:W-:-:S08]  /*9700*/  DMUL R96, R58, R96 ;  /* 0x000000603a607228 */ /* 0x000fd00000000000 */
[----:B------:R-:W-:Y:S01]  /*9710*/  DFMA R80, R102, R80, R96 ;  /* 0x000000506650722b */ /* 0x000fe20000000060 */
[----:B------:R-:W-:Y:S01]  /*9720*/  IMAD.WIDE.U32 R96, R63, 0xa00, R72 ;  /* 0x00000a003f607825 */ /* 0x000fe200078e0048 */
[----:B---3--:R-:W-:-:S03]  /*9730*/  DMUL R122, R104, R122 ;  /* 0x0000007a687a7228 */ /* 0x008fc60000000000 */
[----:B------:R-:W-:-:S05]  /*9740*/  IMAD.WIDE.U32 R104, R2, 0x8, R96 ;  /* 0x0000000802687825 */ /* 0x000fca00078e0060 */
[----:B------:R-:W3:Y:S01]  /*9750*/  LDG.E.64.CONSTANT R116, desc[UR10][R104.64+0x10] ;  /* 0x0000100a68747981 */ /* 0x000ee2000c1e9b00 */
[----:B------:R-:W-:Y:S02]  /*9760*/  DMUL R60, R60, R122 ;  /* 0x0000007a3c3c7228 */ /* 0x000fe40000000000 */
[----:B------:R-:W-:Y:S01]  /*9770*/  DFMA R122, -R52, R124, R94 ;  /* 0x0000007c347a722b */ /* 0x000fe2000000015e */
[----:B------:R-:W3:Y:S07]  /*9780*/  LDG.E.64.CONSTANT R94, desc[UR10][R104.64+0x8] ;  /* 0x0000080a685e7981 */ /* 0x000eee000c1e9b00 */
[----:B------:R-:W-:Y:S01]  /*9790*/  DFMA R122, R60, R122, R80 ;  /* 0x0000007a3c7a722b */ /* 0x000fe20000000050 */
[----:B------:R-:W-:Y:S01]  /*97a0*/  IMAD.WIDE R124, R2, 0x8, R96 ;  /* 0x00000008027c7825 */ /* 0x000fe200078e0260 */
[----:B--2---:R-:W-:-:S08]  /*97b0*/  DADD R80, R84, R84 ;  /* 0x0000000054507229 */ /* 0x004fd00000000054 */
[----:B-----5:R-:W-:Y:S02]  /*97c0*/  DADD R90, R90, -R80 ;  /* 0x000000005a5a7229 */ /* 0x020fe40000000850 */
[----:B------:R-:W-:-:S08]  /*97d0*/  DADD R80, R48, R48 ;  /* 0x0000000030507229 */ /* 0x000fd00000000030 */
[----:B------:R-:W-:-:S08]  /*97e0*/  DADD R84, R84, -R80 ;  /* 0x0000000054547229 */ /* 0x000fd00000000850 */
[--C-:B------:R-:W-:Y:S02]  /*97f0*/  DADD R84, R84, R108.reuse ;  /* 0x0000000054547229 */ /* 0x100fe4000000006c */
[----:B------:R-:W-:Y:S02]  /*9800*/  DADD R108, R108, R108 ;  /* 0x000000006c6c7229 */ /* 0x000fe4000000006c */
[----:B------:R-:W-:-:S04]  /*9810*/  DADD R90, R90, R48 ;  /* 0x000000005a5a7229 */ /* 0x000fc80000000030 */
[----:B------:R-:W-:Y:S02]  /*9820*/  DMUL R84, R98, R84 ;  /* 0x0000005462547228 */ /* 0x000fe40000000000 */
[----:B------:R-:W-:-:S06]  /*9830*/  DADD R108, R48, -R108 ;  /* 0x00000000306c7229 */ /* 0x000fcc000000086c */
[----:B------:R-:W-:Y:S02]  /*9840*/  DFMA R90, R54, R90, -R84 ;  /* 0x0000005a365a722b */ /* 0x000fe40000000854 */
[----:B------:R-:W-:Y:S01]  /*9850*/  DADD R92, R108, R92 ;  /* 0x000000006c5c7229 */ /* 0x000fe2000000005c */
[----:B------:R-:W2:Y:S01]  /*9860*/  LDG.E.64.CONSTANT R84, desc[UR10][R104.64] ;  /* 0x0000000a68547981 */ /* 0x000ea2000c1e9b00 */
[----:B------:R-:W-:-:S03]  /*9870*/  DFMA R122, R122, -R86, R100 ;  /* 0x800000567a7a722b */ /* 0x000fc60000000064 */
[----:B------:R-:W5:Y:S04]  /*9880*/  LDG.E.64.CONSTANT R100, desc[UR10][R82.64+-0x190000] ;  /* 0xe700000a52647981 */ /* 0x000f68000c1e9b00 */
[----:B------:R0:W-:Y:S01]  /*9890*/  STG.E.64 desc[UR10][R56.64], R122 ;  /* 0x0000007a38007986 */ /* 0x0001e2000c101b0a */
[----:B------:R-:W-:-:S03]  /*98a0*/  DFMA R90, R118, R92, R90 ;  /* 0x0000005c765a722b */ /* 0x000fc6000000005a */
[----:B------:R-:W5:Y:S04]  /*98b0*/  LDG.E.64.CONSTANT R92, desc[UR10][R82.64+-0x1400] ;  /* 0xffec000a525c7981 */ /* 0x000f68000c1e9b00 */
[----:B------:R-:W5:Y:S01]  /*98c0*/  LDG.E.64.CONSTANT R82, desc[UR10][R104.64+0x1400] ;  /* 0x0014000a68527981 */ /* 0x000f62000c1e9b00 */
[----:B0-----:R-:W-:-:S08]  /*98d0*/  DADD R122, R26, R26 ;  /* 0x000000001a7a7229 */ /* 0x001fd0000000001a */
[----:B------:R-:W-:Y:S02]  /*98e0*/  DADD R122, R48, -R122 ;  /* 0x00000000307a7229 */ /* 0x000fe4000000087a */
[----:B----4-:R-:W-:-:S08]  /*98f0*/  DADD R108, R46, R46 ;  /* 0x000000002e6c7229 */ /* 0x010fd0000000002e */
[----:B------:R-:W-:Y:S02]  /*9900*/  DADD R96, R112, -R108 ;  /* 0x0000000070607229 */ /* 0x000fe4000000086c */
[----:B------:R-:W-:Y:S01]  /*9910*/  DADD R112, -R80, R46 ;  /* 0x0000000050707229 */ /* 0x000fe2000000012e */
[----:B------:R-:W4:Y:S01]  /*9920*/  LDG.E.64.CONSTANT R46, desc[UR10][R124.64+-0x8] ;  /* 0xfffff80a7c2e7981 */ /* 0x000f22000c1e9b00 */
[----:B------:R-:W-:-:S06]  /*9930*/  DADD R108, R78, R78 ;  /* 0x000000004e6c7229 */ /* 0x000fcc000000004e */
[----:B------:R-:W-:Y:S02]  /*9940*/  DADD R56, R112, R114 ;  /* 0x0000000070387229 */ /* 0x000fe40000000072 */
[----:B------:R-:W-:Y:S02]  /*9950*/  DADD R112, -R80, R78 ;  /* 0x0000000050707229 */ /* 0x000fe4000000014e */
[----:B------:R-:W-:Y:S01]  /*9960*/  DADD R88, R88, -R108 ;  /* 0x0000000058587229 */ /* 0x000fe2000000086c */
[----:B------:R-:W4:Y:S01]  /*9970*/  LDG.E.64.CONSTANT R108, desc[UR10][R124.64+-0x10] ;  /* 0xfffff00a7c6c7981 */ /* 0x000f22000c1e9b00 */
[----:B------:R-:W-:Y:S02]  /*9980*/  DADD R80, R48, R96 ;  /* 0x0000000030507229 */ /* 0x000fe40000000060 */
[----:B------:R-:W-:Y:S01]  /*9990*/  DMUL R78, R110, R56 ;  /* 0x000000386e4e7228 */ /* 0x000fe20000000000 */
[----:B------:R-:W4:Y:S04]  /*99a0*/  LDG.E.64.CONSTANT R96, desc[UR10][R104.64+0x190000] ;  /* 0x1900000a68607981 */ /* 0x000f28000c1e9b00 */
[----:B------:R-:W4:Y:S03]  /*99b0*/  LDG.E.64.CONSTANT R56, desc[UR10][R104.64+0xa00] ;  /* 0x000a000a68387981 */ /* 0x000f26000c1e9b00 */
[----:B------:R-:W-:Y:S01]  /*99c0*/  DFMA R80, R106, R80, -R78 ;  /* 0x000000506a50722b */ /* 0x000fe2000000084e */
[----:B------:R-:W4:Y:S04]  /*99d0*/  LDG.E.64.CONSTANT R124, desc[UR10][R104.64+-0x190000] ;  /* 0xe700000a687c7981 */ /* 0x000f28000c1e9b00 */
[----:B------:R-:W4:Y:S01]  /*99e0*/  LDG.E.64.CONSTANT R78, desc[UR10][R104.64+0xc8000] ;  /* 0x0c80000a684e7981 */ /* 0x000f22000c1e9b00 */
[----:B------:R-:W-:-:S02]  /*99f0*/  DADD R114, R114, R114 ;  /* 0x0000000072727229 */ /* 0x000fc40000000072 */
[----:B------:R-:W-:-:S06]  /*9a00*/  DADD R88, R48, R88 ;  /* 0x0000000030587229 */ /* 0x000fcc0000000058 */
[----:B------:R-:W-:Y:S01]  /*9a10*/  DADD R114, R48, -R114 ;  /* 0x0000000030727229 */ /* 0x000fe20000000872 */
[----:B------:R-:W-:Y:S01]  /*9a20*/  IMAD.WIDE.U32 R48, R2, 0x8, R36 ;  /* 0x0000000802307825 */ /* 0x000fe200078e0024 */
[----:B------:R-:W-:Y:S01]  /*9a30*/  DADD R112, R112, R26 ;  /* 0x0000000070707229 */ /* 0x000fe2000000001a */
[----:B------:R-:W4:Y:S04]  /*9a40*/  LDG.E.64.CONSTANT R26, desc[UR10][R104.64+-0xa00] ;  /* 0xfff6000a681a7981 */ /* 0x000f28000c1e9b00 */
[----:B------:R-:W4:Y:S03]  /*9a50*/  LDG.E.64.CONSTANT R48, desc[UR10][R48.64] ;  /* 0x0000000a30307981 */ /* 0x000f26000c1e9b00 */
[----:B------:R-:W-:-:S08]  /*9a60*/  DMUL R112, R120, R112 ;  /* 0x0000007078707228 */ /* 0x000fd00000000000 */
[----:B------:R-:W-:Y:S02]  /*9a70*/  DFMA R88, R6, R88, -R112 ;  /* 0x000000580658722b */ /* 0x000fe40000000870 */
[----:B---3--:R-:W-:-:S08]  /*9a80*/  DADD R112, R94, R94 ;  /* 0x000000005e707229 */ /* 0x008fd0000000005e */
[----:B------:R-:W-:Y:S02]  /*9a90*/  DADD R116, R116, -R112 ;  /* 0x0000000074747229 */ /* 0x000fe40000000870 */
[----:B------:R0:W3:Y:S06]  /*9aa0*/  LDG.E.64.CONSTANT R112, desc[UR10][R104.64+-0x1400] ;  /* 0xffec000a68707981 */ /* 0x0000ec000c1e9b00 */
[----:B--2---:R-:W-:Y:S02]  /*9ab0*/  DADD R116, R116, R84 ;  /* 0x0000000074747229 */ /* 0x004fe40000000054 */
[----:B-----5:R-:W-:-:S06]  /*9ac0*/  DADD R100, R114, R100 ;  /* 0x0000000072647229 */ /* 0x020fcc0000000064 */
[----:B------:R-:W-:Y:S02]  /*9ad0*/  DFMA R116, -R54, R116, R90 ;  /* 0x000000743674722b */ /* 0x000fe4000000015a */
[----:B------:R-:W-:Y:S02]  /*9ae0*/  DADD R90, R84, R84 ;  /* 0x00000000545a7229 */ /* 0x000fe40000000054 */
[----:B------:R-:W-:-:S06]  /*9af0*/  DADD R92, R122, R92 ;  /* 0x000000007a5c7229 */ /* 0x000fcc000000005c */
[----:B------:R-:W-:Y:S02]  /*9b00*/  DADD R94, R94, -R90 ;  /* 0x000000005e5e7229 */ /* 0x000fe4000000085a */
[----:B0-----:R-:W-:Y:S02]  /*9b10*/  DFMA R104, R52, R100, R80 ;  /* 0x000000643468722b */ /* 0x001fe40000000050 */
[----:B----4-:R-:W-:-:S08]  /*9b20*/  DADD R114, R46, R46 ;  /* 0x000000002e727229 */ /* 0x010fd0000000002e */
[----:B------:R-:W-:Y:S02]  /*9b30*/  DADD R114, R84, -R114 ;  /* 0x0000000054727229 */ /* 0x000fe40000000872 */
[----:B------:R-:W-:Y:S02]  /*9b40*/  DADD R46, R94, R46 ;  /* 0x000000005e2e7229 */ /* 0x000fe4000000002e */
[----:B------:R-:W-:-:S04]  /*9b50*/  DFMA R94, R4, R92, R88 ;  /* 0x0000005c045e722b */ /* 0x000fc80000000058 */
[----:B------:R-:W-:Y:S01]  /*9b60*/  DADD R114, R114, R108 ;  /* 0x0000000072727229 */ /* 0x000fe2000000006c */
[----:B------:R-:W-:Y:S01]  /*9b70*/  IMAD.WIDE.U32 R108, R63, 0xa00, R74 ;  /* 0x00000a003f6c7825 */ /* 0x000fe200078e004a */
[----:B------:R-:W-:-:S03]  /*9b80*/  DADD R88, R56, R56 ;  /* 0x0000000038587229 */ /* 0x000fc60000000038 */
[----:B------:R-:W-:Y:S01]  /*9b90*/  IMAD.WIDE.U32 R80, R2, 0x8, R108 ;  /* 0x0000000802507825 */ /* 0x000fe200078e006c */
[----:B------:R-:W-:-:S04]  /*9ba0*/  DADD R92, R78, R78 ;  /* 0x000000004e5c7229 */ /* 0x000fc8000000004e */
[----:B------:R-:W-:Y:S01]  /*9bb0*/  DADD R88, R82, -R88 ;  /* 0x0000000052587229 */ /* 0x000fe20000000858 */
[----:B------:R-:W2:Y:S03]  /*9bc0*/  LDG.E.64.CONSTANT R82, desc[UR10][R80.64+0x8] ;  /* 0x0000080a50527981 */ /* 0x000ea6000c1e9b00 */
[----:B------:R-:W-:-:S04]  /*9bd0*/  DADD R96, R96, -R92 ;  /* 0x0000000060607229 */ /* 0x000fc8000000085c */
[----:B------:R-:W-:Y:S01]  /*9be0*/  DADD R100, R84, R88 ;  /* 0x0000000054647229 */ /* 0x000fe20000000058 */
[----:B------:R-:W4:Y:S04]  /*9bf0*/  LDG.E.64.CONSTANT R92, desc[UR10][R80.64+0x10] ;  /* 0x0000100a505c7981 */ /* 0x000f28000c1e9b00 */
[----:B------:R-:W5:Y:S01]  /*9c00*/  LDG.E.64.CONSTANT R88, desc[UR10][R80.64] ;  /* 0x0000000a50587981 */ /* 0x000f62000c1e9b00 */
[----:B------:R-:W-:Y:S01]  /*9c10*/  IMAD.WIDE R108, R2, 0x8, R108 ;  /* 0x00000008026c7825 */ /* 0x000fe200078e026c */
[----:B------:R-:W-:Y:S02]  /*9c20*/  DADD R78, -R90, R78 ;  /* 0x000000005a4e7229 */ /* 0x000fe4000000014e */
[----:B------:R-:W-:Y:S02]  /*9c30*/  DADD R96, R84, R96 ;  /* 0x0000000054607229 */ /* 0x000fe40000000060 */
[----:B------:R-:W-:-:S02]  /*9c40*/  DFMA R94, -R6, R100, R94 ;  /* 0x00000064065e722b */ /* 0x000fc4000000015e */
[----:B------:R-:W-:Y:S01]  /*9c50*/  DADD R100, -R90, R56 ;  /* 0x000000005a647229 */ /* 0x000fe20000000138 */
[----:B------:R-:W5:Y:S01]  /*9c60*/  LDG.E.64.CONSTANT R56, desc[UR10][R108.64+-0x8] ;  /* 0xfffff80a6c387981 */ /* 0x000f62000c1e9b00 */
[----:B------:R-:W-:Y:S02]  /*9c70*/  DADD R78, R78, R48 ;  /* 0x000000004e4e7229 */ /* 0x000fe40000000030 */
[----:B------:R-:W-:Y:S02]  /*9c80*/  DFMA R96, -R106, R96, R104 ;  /* 0x000000606a60722b */ /* 0x000fe40000000168 */
[----:B------:R-:W-:Y:S01]  /*9c90*/  DADD R90, R48, R48 ;  /* 0x00000000305a7229 */ /* 0x000fe20000000030 */
[----:B------:R-:W-:Y:S01]  /*9ca0*/  IMAD.WIDE.U32 R62, R63, 0xa00, R76 ;  /* 0x00000a003f3e7825 */ /* 0x000fe200078e004c */
[--C-:B------:R-:W-:Y:S02]  /*9cb0*/  DADD R104, R26, R26.reuse ;  /* 0x000000001a687229 */ /* 0x100fe4000000001a */
[----:B------:R-:W-:-:S02]  /*9cc0*/  DADD R100, R100, R26 ;  /* 0x0000000064647229 */ /* 0x000fc4000000001a */
[----:B------:R-:W-:Y:S02]  /*9cd0*/  DFMA R48, R110, R78, R96 ;  /* 0x0000004e6e30722b */ /* 0x000fe40000000060 */
[C---:B------:R-:W-:Y:S01]  /*9ce0*/  DADD R78, R84.reuse, -R90 ;  /* 0x00000000544e7229 */ /* 0x040fe2000000085a */
[C---:B------:R-:W-:Y:S01]  /*9cf0*/  IMAD.WIDE.U32 R26, R2.reuse, 0x8, R62 ;  /* 0x00000008021a7825 */ /* 0x040fe200078e003e */
[----:B------:R-:W5:Y:S03]  /*9d00*/  LDG.E.64.CONSTANT R96, desc[UR10][R108.64+-0x10] ;  /* 0xfffff00a6c607981 */ /* 0x000f66000c1e9b00 */
[----:B------:R-:W-:Y:S01]  /*9d10*/  IMAD.WIDE.U32 R90, R2, 0x8, R38 ;  /* 0x00000008025a7825 */ /* 0x000fe200078e0026 */
[----:B------:R-:W-:Y:S02]  /*9d20*/  DADD R104, R84, -R104 ;  /* 0x0000000054687229 */ /* 0x000fe40000000868 */
[----:B------:R-:W-:-:S02]  /*9d30*/  DFMA R100, R120, R100, R94 ;  /* 0x000000647864722b */ /* 0x000fc4000000005e */
[----:B------:R-:W5:Y:S01]  /*9d40*/  LDG.E.64 R84, desc[UR10][R90.64] ;  /* 0x0000000a5a547981 */ /* 0x000f62000c1e1b00 */
[----:B------:R-:W-:-:S03]  /*9d50*/  DFMA R46, R98, R46, R116 ;  /* 0x0000002e622e722b */ /* 0x000fc60000000074 */
[----:B------:R-:W5:Y:S04]  /*9d60*/  LDG.E.64.CONSTANT R94, desc[UR10][R26.64+0x8] ;  /* 0x0000080a1a5e7981 */ /* 0x000f68000c1e9b00 */
[----:B------:R-:W5:Y:S01]  /*9d70*/  LDG.E.64.CONSTANT R108, desc[UR10][R26.64] ;  /* 0x0000000a1a6c7981 */ /* 0x000f62000c1e9b00 */
[----:B------:R-:W-:-:S03]  /*9d80*/  DFMA R46, -R118, R114, R46 ;  /* 0x00000072762e722b */ /* 0x000fc6000000012e */
[----:B------:R-:W5:Y:S01]  /*9d90*/  LDG.E.64.CONSTANT R114, desc[UR10][R26.64+0x10] ;  /* 0x0000100a1a727981 */ /* 0x000f62000c1e9b00 */
[----:B---3--:R-:W-:-:S03]  /*9da0*/  DADD R104, R104, R112 ;  /* 0x0000000068687229 */ /* 0x008fc60000000070 */
[----:B------:R-:W3:Y:S05]  /*9db0*/  LDG.E.64.CONSTANT R112, desc[UR10][R80.64+0xa00] ;  /* 0x000a000a50707981 */ /* 0x000eea000c1e9b00 */
[----:B------:R-:W-:Y:S02]  /*9dc0*/  DFMA R116, -R4, R104, R100 ;  /* 0x000000680474722b */ /* 0x000fe40000000164 */
[----:B------:R-:W3:Y:S04]  /*9dd0*/  LDG.E.64.CONSTANT R104, desc[UR10][R80.64+0x1400] ;  /* 0x0014000a50687981 */ /* 0x000ee8000c1e9b00 */
[----:B------:R-:W3:Y:S02]  /*9de0*/  LDG.E.64.CONSTANT R100, desc[UR10][R80.64+-0xa00] ;  /* 0xfff6000a50647981 */ /* 0x000ee4000c1e9b00 */
[----:B------:R-:W-:-:S02]  /*9df0*/  DMUL R122, R58, R116 ;  /* 0x000000743a7a7228 */ /* 0x000fc40000000000 */
[----:B------:R-:W3:Y:S01]  /*9e00*/  LDG.E.64.CONSTANT R116, desc[UR10][R80.64+-0x1400] ;  /* 0xffec000a50747981 */ /* 0x000ee2000c1e9b00 */
[----:B------:R-:W-:-:S05]  /*9e10*/  DADD R78, R78, R124 ;  /* 0x000000004e4e7229 */ /* 0x000fca000000007c */
[----:B------:R-:W-:-:S03]  /*9e20*/  DFMA R46, R102, R46, R122 ;  /* 0x0000002e662e722b */ /* 0x000fc6000000007a */
[----:B------:R-:W-:Y:S02]  /*9e30*/  DFMA R122, -R52, R78, R48 ;  /* 0x0000004e347a722b */ /* 0x000fe40000000130 */
[----:B------:R-:W3:Y:S04]  /*9e40*/  LDG.E.64.CONSTANT R78, desc[UR10][R26.64+0xa00] ;  /* 0x000a000a1a4e7981 */ /* 0x000ee8000c1e9b00 */
[----:B------:R-:W3:Y:S02]  /*9e50*/  LDG.E.64.CONSTANT R48, desc[UR10][R26.64+0x1400] ;  /* 0x0014000a1a307981 */ /* 0x000ee4000c1e9b00 */
[----:B------:R-:W-:Y:S01]  /*9e60*/  DFMA R122, R60, R122, R46 ;  /* 0x0000007a3c7a722b */ /* 0x000fe2000000002e */
[----:B------:R-:W-:-:S04]  /*9e70*/  IMAD.WIDE R124, R2, 0x8, R62 ;  /* 0x00000008027c7825 */ /* 0x000fc800078e023e */
[----:B------:R-:W-:-:S06]  /*9e80*/  IMAD.WIDE.U32 R62, R2, 0x8, R42 ;  /* 0x00000008023e7825 */ /* 0x000fcc00078e002a */
[----:B------:R-:W3:Y:S01]  /*9e90*/  LDG.E.64.CONSTANT R62, desc[UR10][R62.64] ;  /* 0x0000000a3e3e7981 */ /* 0x000ee2000c1e9b00 */
[----:B--2---:R-:W-:-:S08]  /*9ea0*/  DADD R46, R82, R82 ;  /* 0x00000000522e7229 */ /* 0x004fd00000000052 */
[----:B----4-:R-:W-:Y:S02]  /*9eb0*/  DADD R92, R92, -R46 ;  /* 0x000000005c5c7229 */ /* 0x010fe4000000082e */
[----:B-----5:R-:W-:-:S08]  /*9ec0*/  DADD R46, R88, R88 ;  /* 0x00000000582e7229 */ /* 0x020fd00000000058 */
[----:B------:R-:W-:-:S08]  /*9ed0*/  DADD R82, R82, -R46 ;  /* 0x0000000052527229 */ /* 0x000fd0000000082e */
[--C-:B------:R-:W-:Y:S02]  /*9ee0*/  DADD R82, R82, R56.reuse ;  /* 0x0000000052527229 */ /* 0x100fe40000000038 */
[----:B------:R-:W-:Y:S02]  /*9ef0*/  DADD R56, R56, R56 ;  /* 0x0000000038387229 */ /* 0x000fe40000000038 */
[----:B------:R-:W-:-:S04]  /*9f00*/  DADD R92, R92, R88 ;  /* 0x000000005c5c7229 */ /* 0x000fc80000000058 */
[----:B------:R-:W-:Y:S02]  /*9f10*/  DMUL R82, R98, R82 ;  /* 0x0000005262527228 */ /* 0x000fe40000000000 */
[----:B------:R-:W-:-:S06]  /*9f20*/  DADD R56, R88, -R56 ;  /* 0x0000000058387229 */ /* 0x000fcc0000000838 */
[----:B------:R-:W-:Y:S02]  /*9f30*/  DFMA R82, R54, R92, -R82 ;  /* 0x0000005c3652722b */ /* 0x000fe40000000852 */
[----:B------:R-:W-:Y:S02]  /*9f40*/  DADD R96, R56, R96 ;  /* 0x0000000038607229 */ /* 0x000fe40000000060 */
[----:B------:R-:W-:Y:S01]  /*9f50*/  DFMA R122, R122, -R86, R84 ;  /* 0x800000567a7a722b */ /* 0x000fe20000000054 */
[----:B------:R-:W2:Y:S01]  /*9f60*/  LDG.E.64.CONSTANT R56, desc[UR10][R80.64+0xc8000] ;  /* 0x0c80000a50387981 */ /* 0x000ea2000c1e9b00 */
[----:B------:R-:W-:-:S04]  /*9f70*/  DADD R84, R94, R94 ;  /* 0x000000005e547229 */ /* 0x000fc8000000005e */
[----:B------:R-:W-:Y:S01]  /*9f80*/  DFMA R96, R118, R96, R82 ;  /* 0x000000607660722b */ /* 0x000fe20000000052 */
[----:B------:R-:W-:-:S03]  /*9f90*/  IMAD.WIDE.U32 R82, R2, 0x8, R40 ;  /* 0x0000000802527825 */ /* 0x000fc600078e0028 */
[----:B------:R-:W-:Y:S02]  /*9fa0*/  DADD R114, R114, -R84 ;  /* 0x0000000072727229 */ /* 0x000fe40000000854 */
[----:B------:R-:W4:Y:S04]  /*9fb0*/  LDG.E.64.CONSTANT R84, desc[UR10][R80.64+0x190000] ;  /* 0x1900000a50547981 */ /* 0x000f28000c1e9b00 */
[----:B------:R-:W5:Y:S01]  /*9fc0*/  LDG.E.64.CONSTANT R82, desc[UR10][R82.64] ;  /* 0x0000000a52527981 */ /* 0x000f62000c1e9b00 */
[--C-:B---3--:R-:W-:Y:S02]  /*9fd0*/  DADD R92, R112, R112.reuse ;  /* 0x00000000705c7229 */ /* 0x108fe40000000070 */
[----:B------:R-:W-:Y:S02]  /*9fe0*/  DADD R112, -R46, R112 ;  /* 0x000000002e707229 */ /* 0x000fe40000000170 */
[----:B------:R-:W-:-:S04]  /*9ff0*/  DADD R114, R114, R108 ;  /* 0x0000000072727229 */ /* 0x000fc8000000006c */
[----:B------:R-:W-:Y:S02]  /*a000*/  DADD R92, R104, -R92 ;  /* 0x00000000685c7229 */ /* 0x000fe4000000085c */
[----:B------:R-:W-:Y:S01]  /*a010*/  DADD R112, R112, R100 ;  /* 0x0000000070707229 */ /* 0x000fe20000000064 */
[----:B------:R0:W-:Y:S01]  /*a020*/  STG.E.64 desc[UR10][R90.64], R122 ;  /* 0x0000007a5a007986 */ /* 0x0001e2000c101b0a */
[----:B------:R-:W-:-:S03]  /*a030*/  DFMA R54, -R54, R114, R96 ;  /* 0x000000723636722b */ /* 0x000fc60000000160 */
[----:B------:R-:W3:Y:S03]  /*a040*/  LDG.E.64.CONSTANT R114, desc[UR10][R26.64+-0xa00] ;  /* 0xfff6000a1a727981 */ /* 0x000ee6000c1e9b00 */
[----:B------:R-:W-:Y:S01]  /*a050*/  DMUL R112, R120, R112 ;  /* 0x0000007078707228 */ /* 0x000fe20000000000 */
[----:B------:R-:W3:Y:S04]  /*a060*/  LDG.E.64.CONSTANT R96, desc[UR10][R26.64+0xc8000] ;  /* 0x0c80000a1a607981 */ /* 0x000ee8000c1e9b00 */
[----:B------:R-:W3:Y:S01]  /*a070*/  LDG.E.64.CONSTANT R104, desc[UR10][R26.64+0x190000] ;  /* 0x1900000a1a687981 */ /* 0x000ee2000c1e9b00 */
[----:B0-----:R-:W-:-:S03]  /*a080*/  DADD R90, R88, R92 ;  /* 0x00000000585a7229 */ /* 0x001fc6000000005c */
[----:B------:R-:W3:Y:S05]  /*a090*/  LDG.E.64.CONSTANT R92, desc[UR10][R80.64+-0x190000] ;  /* 0xe700000a505c7981 */ /* 0x000eea000c1e9b00 */
[----:B------:R-:W-:Y:S01]  /*a0a0*/  DFMA R90, R6, R90, -R112 ;  /* 0x0000005a065a722b */ /* 0x000fe20000000870 */
[----:B------:R-:W3:Y:S01]  /*a0b0*/  LDG.E.64.CONSTANT R112, desc[UR10][R124.64+-0x8] ;  /* 0xfffff80a7c707981 */ /* 0x000ee2000c1e9b00 */
[----:B------:R-:W-:-:S03]  /*a0c0*/  DADD R122, R100, R100 ;  /* 0x00000000647a7229 */ /* 0x000fc60000000064 */
[----:B------:R-:W3:Y:S04]  /*a0d0*/  LDG.E.64.CONSTANT R80, desc[UR10][R26.64+-0x1400] ;  /* 0xffec000a1a507981 */ /* 0x000ee8000c1e9b00 */
[----:B------:R0:W3:Y:S01]  /*a0e0*/  LDG.E.64.CONSTANT R100, desc[UR10][R124.64+-0x10] ;  /* 0xfffff00a7c647981 */ /* 0x0000e2000c1e9b00 */
[----:B------:R-:W-:-:S08]  /*a0f0*/  DADD R122, R88, -R122 ;  /* 0x00000000587a7229 */ /* 0x000fd0000000087a */
[----:B------:R-:W-:Y:S01]  /*a100*/  DADD R122, R122, R116 ;  /* 0x000000007a7a7229 */ /* 0x000fe20000000074 */
[----:B------:R1:W3:Y:S07]  /*a110*/  LDG.E.64.CONSTANT R116, desc[UR10][R26.64+-0x190000] ;  /* 0xe700000a1a747981 */ /* 0x0002ee000c1e9b00 */
[----:B------:R-:W-:Y:S02]  /*a120*/  DFMA R122, R4, R122, R90 ;  /* 0x0000007a047a722b */ /* 0x000fe4000000005a */
[----:B------:R-:W-:-:S08]  /*a130*/  DADD R90, R78, R78 ;  /* 0x000000004e5a7229 */ /* 0x000fd0000000004e */
[----:B0-----:R-:W-:Y:S01]  /*a140*/  DADD R124, R48, -R90 ;  /* 0x00000000307c7229 */ /* 0x001fe2000000085a */
[----:B------:R-:W-:-:S05]  /*a150*/  IMAD.WIDE.U32 R48, R2, 0x8, R44 ;  /* 0x0000000802307825 */ /* 0x000fca00078e002c */
[----:B------:R-:W3:Y:S02]  /*a160*/  LDG.E.64 R90, desc[UR10][R48.64] ;  /* 0x0000000a305a7981 */ /* 0x000ee4000c1e1b00 */
[----:B------:R-:W-:-:S08]  /*a170*/  DADD R124, R108, R124 ;  /* 0x000000006c7c7229 */ /* 0x000fd0000000007c */
[----:B------:R-:W-:Y:S02]  /*a180*/  DFMA R6, -R6, R124, R122 ;  /* 0x0000007c0606722b */ /* 0x000fe4000000017a */
[--C-:B--2---:R-:W-:Y:S02]  /*a190*/  DADD R46, -R46, R56.reuse ;  /* 0x000000002e2e7229 */ /* 0x104fe40000000138 */
[----:B------:R-:W-:-:S08]  /*a1a0*/  DADD R56, R56, R56 ;  /* 0x0000000038387229 */ /* 0x000fd00000000038 */
[----:B----4-:R-:W-:Y:S02]  /*a1b0*/  DADD R56, R84, -R56 ;  /* 0x0000000054387229 */ /* 0x010fe40000000838 */
[--C-:B-----5:R-:W-:Y:S02]  /*a1c0*/  DADD R46, R46, R82.reuse ;  /* 0x000000002e2e7229 */ /* 0x120fe40000000052 */
[----:B------:R-:W-:-:S04]  /*a1d0*/  DADD R82, R82, R82 ;  /* 0x0000000052527229 */ /* 0x000fc80000000052 */
[----:B-1----:R-:W-:Y:S02]  /*a1e0*/  DADD R26, R88, R56 ;  /* 0x00000000581a7229 */ /* 0x002fe40000000038 */
[----:B------:R-:W-:Y:S02]  /*a1f0*/  DMUL R56, R110, R46 ;  /* 0x0000002e6e387228 */ /* 0x000fe40000000000 */
[----:B------:R-:W-:Y:S02]  /*a200*/  DADD R46, R108, R108 ;  /* 0x000000006c2e7229 */ /* 0x000fe4000000006c */
[----:B------:R-:W-:-:S06]  /*a210*/  DADD R82, R88, -R82 ;  /* 0x0000000058527229 */ /* 0x000fcc0000000852 */
[----:B------:R-:W-:Y:S02]  /*a220*/  DADD R78, -R46, R78 ;  /* 0x000000002e4e7229 */ /* 0x000fe4000000014e */
[----:B------:R-:W-:Y:S02]  /*a230*/  DFMA R26, R106, R26, -R56 ;  /* 0x0000001a6a1a722b */ /* 0x000fe40000000838 */
[----:B------:R-:W-:-:S04]  /*a240*/  DADD R56, R94, -R46 ;  /* 0x000000005e387229 */ /* 0x000fc8000000082e */
[----:B---3--:R-:W-:Y:S02]  /*a250*/  DADD R78, R78, R114 ;  /* 0x000000004e4e7229 */ /* 0x008fe40000000072 */
[----:B------:R-:W-:Y:S02]  /*a260*/  DADD R92, R82, R92 ;  /* 0x00000000525c7229 */ /* 0x000fe4000000005c */
[----:B------:R-:W-:Y:S02]  /*a270*/  DADD R82, R96, R96 ;  /* 0x0000000060527229 */ /* 0x000fe40000000060 */
[----:B------:R-:W-:Y:S02]  /*a280*/  DADD R114, R114, R114 ;  /* 0x0000000072727229 */ /* 0x000fe40000000072 */
[--C-:B------:R-:W-:Y:S02]  /*a290*/  DADD R56, R56, R112.reuse ;  /* 0x0000000038387229 */ /* 0x100fe40000000070 */
[----:B------:R-:W-:-:S02]  /*a2a0*/  DADD R112, R112, R112 ;  /* 0x0000000070707229 */ /* 0x000fc40000000070 */
[----:B------:R-:W-:Y:S02]  /*a2b0*/  DADD R82, R104, -R82 ;  /* 0x0000000068527229 */ /* 0x000fe40000000852 */
[----:B------:R-:W-:Y:S02]  /*a2c0*/  DADD R114, R108, -R114 ;  /* 0x000000006c727229 */ /* 0x000fe40000000872 */
[----:B------:R-:W-:Y:S02]  /*a2d0*/  DFMA R6, R120, R78, R6 ;  /* 0x0000004e7806722b */ /* 0x000fe40000000006 */
[----:B------:R-:W-:Y:S02]  /*a2e0*/  DFMA R26, R52, R92, R26 ;  /* 0x0000005c341a722b */ /* 0x000fe4000000001a */
[----:B------:R-:W-:Y:S02]  /*a2f0*/  DADD R78, R62, R62 ;  /* 0x000000003e4e7229 */ /* 0x000fe4000000003e */
[----:B------:R-:W-:-:S02]  /*a300*/  DADD R112, R108, -R112 ;  /* 0x000000006c707229 */ /* 0x000fc40000000870 */
[----:B------:R-:W-:Y:S02]  /*a310*/  DADD R82, R108, R82 ;  /* 0x000000006c527229 */ /* 0x000fe40000000052 */
[----:B------:R-:W-:Y:S02]  /*a320*/  DADD R46, -R46, R96 ;  /* 0x000000002e2e7229 */ /* 0x000fe40000000160 */
[----:B------:R-:W-:Y:S02]  /*a330*/  DADD R80, R114, R80 ;  /* 0x0000000072507229 */ /* 0x000fe40000000050 */
[----:B------:R-:W-:Y:S02]  /*a340*/  DFMA R54, R98, R56, R54 ;  /* 0x000000386236722b */ /* 0x000fe40000000036 */
[----:B------:R-:W-:Y:S02]  /*a350*/  DADD R100, R112, R100 ;  /* 0x0000000070647229 */ /* 0x000fe40000000064 */
[----:B------:R-:W-:-:S02]  /*a360*/  DFMA R26, -R106, R82, R26 ;  /* 0x000000526a1a722b */ /* 0x000fc4000000011a */
[----:B------:R-:W-:Y:S02]  /*a370*/  DADD R78, R108, -R78 ;  /* 0x000000006c4e7229 */ /* 0x000fe4000000084e */
[----:B------:R-:W-:Y:S02]  /*a380*/  DADD R46, R46, R62 ;  /* 0x000000002e2e7229 */ /* 0x000fe4000000003e */
[----:B------:R-:W-:Y:S02]  /*a390*/  DFMA R6, -R4, R80, R6 ;  /* 0x000000500406722b */ /* 0x000fe40000000106 */
[----:B------:R-:W-:Y:S02]  /*a3a0*/  DFMA R54, -R118, R100, R54 ;  /* 0x000000647636722b */ /* 0x000fe40000000136 */
[----:B------:R-:W-:Y:S02]  /*a3b0*/  DADD R78, R78, R116 ;  /* 0x000000004e4e7229 */ /* 0x000fe40000000074 */
[----:B------:R-:W-:-:S02]  /*a3c0*/  DFMA R26, R110, R46, R26 ;  /* 0x0000002e6e1a722b */ /* 0x000fc4000000001a */
[----:B------:R-:W-:-:S06]  /*a3d0*/  DMUL R6, R58, R6 ;  /* 0x000000063a067228 */ /* 0x000fcc0000000000 */
[----:B------:R-:W-:Y:S02]  /*a3e0*/  DFMA R26, -R52, R78, R26 ;  /* 0x0000004e341a722b */ /* 0x000fe4000000011a */
[----:B------:R-:W-:-:S08]  /*a3f0*/  DFMA R6, R102, R54, R6 ;  /* 0x000000366606722b */ /* 0x000fd00000000006 */
[----:B------:R-:W-:-:S08]  /*a400*/  DFMA R6, R60, R26, R6 ;  /* 0x0000001a3c06722b */ /* 0x000fd00000000006 */
[----:B------:R-:W-:-:S07]  /*a410*/  DFMA R6, R6, -R86, R90 ;  /* 0x800000560606722b */ /* 0x000fce000000005a */
[----:B------:R1:W-:Y:S04]  /*a420*/  STG.E.64 desc[UR10][R48.64], R6 ;  /* 0x0000000630007986 */ /* 0x0003e8000c101b0a */
.L_x_21:
[----:B------:R-:W-:Y:S05]  /*a430*/  BSYNC.RECONVERGENT B1 ;  /* 0x0000000000017941 */ /* 0x000fea0003800200 */
.L_x_20:
[----:B------:R-:W2:Y:S01]  /*a440*/  S2R R0, SR_CTAID.Y ;  /* 0x0000000000007919 */ /* 0x000ea20000002600 */
[----:B------:R-:W-:Y:S01]  /*a450*/  MOV R53, UR14 ;  /* 0x0000000e00357c02 */ /* 0x000fe20008000f00 */
[----:B------:R-:W-:Y:S01]  /*a460*/  BSSY.RECONVERGENT B1, `(.L_x_24) ;  /* 0x00001be000017945 */ /* 0x000fe20003800200 */
[----:B0-----:R-:W-:Y:S01]  /*a470*/  MOV R27, UR14 ;  /* 0x0000000e001b7c02 */ /* 0x001fe20008000f00 */
[----:B------:R-:W0:Y:S01]  /*a480*/  S2R R5, SR_TID.Y ;  /* 0x0000000000057919 */ /* 0x000e220000002200 */
[----:B------:R-:W-:Y:S01]  /*a490*/  MOV R47, UR14 ;  /* 0x0000000e002f7c02 */ /* 0x000fe20008000f00 */
[----:B------:R-:W-:Y:S01]  /*a4a0*/  IMAD.WIDE R36, R53, 0xa00, R36 ;  /* 0x00000a0035247825 */ /* 0x000fe200078e0224 */
[----:B-1----:R-:W-:Y:S02]  /*a4b0*/  MOV R49, UR14 ;  /* 0x0000000e00317c02 */ /* 0x002fe40008000f00 */
[----:B------:R-:W-:Y:S01]  /*a4c0*/  MOV R59, UR14 ;  /* 0x0000000e003b7c02 */ /* 0x000fe20008000f00 */
[----:B------:R-:W-:Y:S01]  /*a4d0*/  IMAD.WIDE R26, R27, 0xa00, R50 ;  /* 0x00000a001b1a7825 */ /* 0x000fe200078e0232 */
[----:B------:R-:W-:-:S02]  /*a4e0*/  MOV R51, UR14 ;  /* 0x0000000e00337c02 */ /* 0x000fc40008000f00 */
[----:B------:R-:W-:Y:S01]  /*a4f0*/  MOV R7, UR14 ;  /* 0x0000000e00077c02 */ /* 0x000fe20008000f00 */
[----:B------:R-:W-:Y:S01]  /*a500*/  IMAD.WIDE R30, R47, 0xa00, R30 ;  /* 0x00000a002f1e7825 */ /* 0x000fe200078e021e */
[----:B------:R-:W-:Y:S02]  /*a510*/  MOV R55, UR14 ;  /* 0x0000000e00377c02 */ /* 0x000fe40008000f00 */
[----:B------:R-:W-:Y:S01]  /*a520*/  MOV R57, UR14 ;  /* 0x0000000e00397c02 */ /* 0x000fe20008000f00 */
[----:B------:R-:W-:-:S04]  /*a530*/  IMAD.WIDE R32, R49, 0xa00, R32 ;  /* 0x00000a0031207825 */ /* 0x000fc800078e0220 */
[----:B------:R-:W-:-:S04]  /*a540*/  IMAD.WIDE R34, R51, 0xa00, R34 ;  /* 0x00000a0033227825 */ /* 0x000fc800078e0222 */
[----:B------:R-:W-:-:S04]  /*a550*/  IMAD.WIDE R40, R47, 0xa00, R40 ;  /* 0x00000a002f287825 */ /* 0x000fc800078e0228 */
[----:B------:R-:W-:-:S04]  /*a560*/  IMAD.WIDE R42, R49, 0xa00, R42 ;  /* 0x00000a00312a7825 */ /* 0x000fc800078e022a */
[----:B--2---:R-:W-:Y:S02]  /*a570*/  IMAD R0, R0, UR14, RZ ;  /* 0x0000000e00007c24 */ /* 0x004fe4000f8e02ff */
[----:B------:R-:W-:-:S03]  /*a580*/  IMAD.WIDE R44, R51, 0xa00, R44 ;  /* 0x00000a00332c7825 */ /* 0x000fc600078e022c */
[----:B0-----:R-:W-:Y:S01]  /*a590*/  LEA R5, R0, R5, 0x1 ;  /* 0x0000000500057211 */ /* 0x001fe200078e08ff */
[----:B------:R-:W-:-:S03]  /*a5a0*/  IMAD.WIDE R28, R7, 0xa00, R28 ;  /* 0x00000a00071c7825 */ /* 0x000fc600078e021c */
[C---:B------:R-:W-:Y:S01]  /*a5b0*/  IADD3 R0, PT, PT, R5.reuse, UR14, RZ ;  /* 0x0000000e05007c10 */ /* 0x040fe2000fffe0ff */
[----:B------:R-:W-:-:S03]  /*a5c0*/  IMAD.WIDE.U32 R52, R5, 0xa00, R70 ;  /* 0x00000a0005347825 */ /* 0x000fc600078e0046 */
[----:B------:R-:W-:Y:S01]  /*a5d0*/  ISETP.LT.U32.OR P0, PT, R0, UR8, P0 ;  /* 0x0000000800007c0c */ /* 0x000fe20008701470 */
[----:B------:R-:W-:-:S03]  /*a5e0*/  IMAD.WIDE.U32 R46, R5, 0xa00, R64 ;  /* 0x00000a00052e7825 */ /* 0x000fc600078e0040 */
[----:B------:R-:W-:Y:S01]  /*a5f0*/  ISETP.GT.U32.OR P0, PT, R0, R9, P0 ;  /* 0x000000090000720c */ /* 0x000fe20000704470 */
[----:B------:R-:W-:Y:S01]  /*a600*/  IMAD.WIDE R52, R59, 0xa00, R52 ;  /* 0x00000a003b347825 */ /* 0x000fe200078e0234 */
[----:B------:R-:W-:Y:S02]  /*a610*/  MOV R9, UR14 ;  /* 0x0000000e00097c02 */ /* 0x000fe40008000f00 */
[----:B------:R-:W-:Y:S01]  /*a620*/  ISETP.LT.OR P1, PT, R3, UR5, P0 ;  /* 0x0000000503007c0c */ /* 0x000fe20008721670 */
[----:B------:R-:W-:-:S03]  /*a630*/  IMAD.WIDE.U32 R48, R5, 0xa00, R66 ;  /* 0x00000a0005307825 */ /* 0x000fc600078e0042 */
[----:B------:R-:W-:Y:S01]  /*a640*/  ISETP.GT.U32.OR P1, PT, R3, UR9, P1 ;  /* 0x0000000903007c0c */ /* 0x000fe20008f24470 */
[----:B------:R-:W-:-:S04]  /*a650*/  IMAD.WIDE.U32 R50, R5, 0xa00, R68 ;  /* 0x00000a0005327825 */ /* 0x000fc800078e0044 */
[----:B------:R-:W-:-:S04]  /*a660*/  IMAD.WIDE.U32 R58, R5, 0xa00, R72 ;  /* 0x00000a00053a7825 */ /* 0x000fc800078e0048 */
[----:B------:R-:W-:-:S04]  /*a670*/  IMAD.WIDE.U32 R60, R5, 0xa00, R74 ;  /* 0x00000a00053c7825 */ /* 0x000fc800078e004a */
[----:B------:R-:W-:Y:S01]  /*a680*/  IMAD.WIDE.U32 R62, R5, 0xa00, R76 ;  /* 0x00000a00053e7825 */ /* 0x000fe200078e004c */
[----:B------:R-:W-:-:S03]  /*a690*/  IADD3 R5, PT, PT, R0, -0x1, RZ ;  /* 0xffffffff00057810 */ /* 0x000fc60007ffe0ff */
[----:B------:R-:W-:-:S04]  /*a6a0*/  IMAD.WIDE R38, R7, 0xa00, R38 ;  /* 0x00000a0007267825 */ /* 0x000fc800078e0226 */
[----:B------:R-:W-:-:S04]  /*a6b0*/  IMAD.WIDE R46, R7, 0xa00, R46 ;  /* 0x00000a00072e7825 */ /* 0x000fc800078e022e */
[----:B------:R-:W-:-:S04]  /*a6c0*/  IMAD.WIDE R48, R55, 0xa00, R48 ;  /* 0x00000a0037307825 */ /* 0x000fc800078e0230 */
[----:B------:R-:W-:-:S04]  /*a6d0*/  IMAD.WIDE R50, R57, 0xa00, R50 ;  /* 0x00000a0039327825 */ /* 0x000fc800078e0232 */
[----:B------:R-:W-:-:S04]  /*a6e0*/  IMAD.WIDE R58, R7, 0xa00, R58 ;  /* 0x00000a00073a7825 */ /* 0x000fc800078e023a */
[----:B------:R-:W-:-:S04]  /*a6f0*/  IMAD.WIDE R60, R9, 0xa00, R60 ;  /* 0x00000a00093c7825 */ /* 0x000fc800078e023c */
[----:B------:R-:W-:-:S04]  /*a700*/  IMAD.WIDE R62, R55, 0xa00, R62 ;  /* 0x00000a00373e7825 */ /* 0x000fc800078e023e */
        /* <DEDUP_REMOVED lines=28> */
.L_x_27:
[----:B------:R-:W-:Y:S05]  /*a8d0*/  BSYNC.RECONVERGENT B2 ;  /* 0x0000000000027941 */ /* 0x000fea0003800200 */
.L_x_26:
[C-C-:B------:R-:W-:Y:S01]  /*a8e0*/  IMAD.WIDE.U32 R98, R3.reuse, 0x8, R48.reuse ;  /* 0x0000000803627825 */ /* 0x140fe200078e0030 */
[----:B------:R-:W0:Y:S01]  /*a8f0*/  LDC.64 R4, c[0x0][0x3e8] ;  /* 0x0000fa00ff047b82 */ /* 0x000e220000000a00 */
[----:B------:R-:W2:Y:S04]  /*a900*/  LDG.E.64.CONSTANT R110, desc[UR10][R78.64+0x8] ;  /* 0x0000080a4e6e7981 */ /* 0x000ea8000c1e9b00 */
[----:B------:R-:W3:Y:S04]  /*a910*/  LDG.E.64.CONSTANT R94, desc[UR10][R98.64] ;  /* 0x0000000a625e7981 */ /* 0x000ee8000c1e9b00 */
[----:B------:R-:W4:Y:S01]  /*a920*/  LDG.E.64.CONSTANT R6, desc[UR10][R98.64+0x8] ;  /* 0x0000080a62067981 */ /* 0x000f22000c1e9b00 */
[----:B------:R-:W-:-:S03]  /*a930*/  IMAD.WIDE R96, R3, 0x8, R48 ;  /* 0x0000000803607825 */ /* 0x000fc600078e0230 */
[----:B------:R-:W5:Y:S04]  /*a940*/  LDG.E.64.CONSTANT R102, desc[UR10][R98.64+0x10] ;  /* 0x0000100a62667981 */ /* 0x000f68000c1e9b00 */
[----:B------:R-:W2:Y:S01]  /*a950*/  LDG.E.64.CONSTANT R100, desc[UR10][R96.64+-0x8] ;  /* 0xfffff80a60647981 */ /* 0x000ea2000c1e9b00 */
[----:B------:R-:W-:-:S03]  /*a960*/  IMAD.WIDE R88, R3, 0x8, R46 ;  /* 0x0000000803587825 */ /* 0x000fc600078e022e */
[----:B------:R-:W5:Y:S01]  /*a970*/  LDG.E.64.CONSTANT R54, desc[UR10][R98.64+0xa00] ;  /* 0x000a000a62367981 */ /* 0x000f62000c1e9b00 */
[----:B0-----:R-:W-:-:S03]  /*a980*/  IMAD.WIDE.U32 R104, R3, 0x8, R4 ;  /* 0x0000000803687825 */ /* 0x001fc600078e0004 */
[----:B------:R-:W5:Y:S01]  /*a990*/  LDG.E.64.CONSTANT R88, desc[UR10][R88.64+-0x8] ;  /* 0xfffff80a58587981 */ /* 0x000f62000c1e9b00 */
[----:B------:R-:W-:-:S03]  /*a9a0*/  IMAD.WIDE R4, R3, 0x8, R4 ;  /* 0x0000000803047825 */ /* 0x000fc600078e0204 */
[----:B------:R-:W5:Y:S04]  /*a9b0*/  LDG.E.64.CONSTANT R90, desc[UR10][R104.64+0x8] ;  /* 0x0000080a685a7981 */ /* 0x000f68000c1e9b00 */
[----:B------:R-:W5:Y:S04]  /*a9c0*/  LDG.E.64.CONSTANT R8, desc[UR10][R104.64] ;  /* 0x0000000a68087981 */ /* 0x000f68000c1e9b00 */
[----:B------:R-:W5:Y:S04]  /*a9d0*/  LDG.E.64.CONSTANT R4, desc[UR10][R4.64+-0x8] ;  /* 0xfffff80a04047981 */ /* 0x000f68000c1e9b00 */
[----:B------:R0:W5:Y:S04]  /*a9e0*/  LDG.E.64.CONSTANT R84, desc[UR10][R96.64+-0x10] ;  /* 0xfffff00a60547981 */ /* 0x000168000c1e9b00 */
[----:B------:R-:W5:Y:S04]  /*a9f0*/  LDG.E.64.CONSTANT R120, desc[UR10][R98.64+0x1400] ;  /* 0x0014000a62787981 */ /* 0x000f68000c1e9b00 */
[----:B------:R-:W5:Y:S04]  /*aa00*/  LDG.E.64.CONSTANT R56, desc[UR10][R78.64+0xa00] ;  /* 0x000a000a4e387981 */ /* 0x000f68000c1e9b00 */
[----:B------:R-:W5:Y:S01]  /*aa10*/  LDG.E.64.CONSTANT R92, desc[UR10][R14.64+0x8] ;  /* 0x0000080a0e5c7981 */ /* 0x000f62000c1e9b00 */
[----:B------:R-:W-:-:S03]  /*aa20*/  IMAD.WIDE.U32 R108, R3, 0x8, R66 ;  /* 0x00000008036c7825 */ /* 0x000fc600078e0042 */
[----:B------:R-:W5:Y:S01]  /*aa30*/  LDG.E.64.CONSTANT R112, desc[UR10][R14.64] ;  /* 0x0000000a0e707981 */ /* 0x000f62000c1e9b00 */
[----:B0-----:R-:W-:Y:S01]  /*aa40*/  DADD R96, R80, R80 ;  /* 0x0000000050607229 */ /* 0x001fe20000000050 */
[C---:B------:R-:W-:Y:S02]  /*aa50*/  IMAD.WIDE.U32 R118, R3.reuse, 0x8, R64 ;  /* 0x0000000803767825 */ /* 0x040fe400078e0040 */
[----:B------:R-:W5:Y:S04]  /*aa60*/  LDG.E.64.CONSTANT R114, desc[UR10][R20.64] ;  /* 0x0000000a14727981 */ /* 0x000f68000c1e9b00 */
[----:B------:R-:W5:Y:S01]  /*aa70*/  LDG.E.64.CONSTANT R118, desc[UR10][R118.64] ;  /* 0x0000000a76767981 */ /* 0x000f62000c1e9b00 */
[----:B------:R-:W-:-:S03]  /*aa80*/  IMAD.WIDE R122, R3, 0x8, R50 ;  /* 0x00000008037a7825 */ /* 0x000fc600078e0232 */
[----:B------:R-:W5:Y:S04]  /*aa90*/  LDG.E.64.CONSTANT R78, desc[UR10][R78.64+0xc8000] ;  /* 0x0c80000a4e4e7981 */ /* 0x000f68000c1e9b00 */
[----:B------:R-:W5:Y:S01]  /*aaa0*/  LDG.E.64.CONSTANT R116, desc[UR10][R122.64+-0x8] ;  /* 0xfffff80a7a747981 */ /* 0x000f62000c1e9b00 */
[----:B---3--:R-:W-:Y:S02]  /*aab0*/  DADD R82, R94, R94 ;  /* 0x000000005e527229 */ /* 0x008fe4000000005e */
[----:B----4-:R-:W-:-:S06]  /*aac0*/  DADD R104, R6, R6 ;  /* 0x0000000006687229 */ /* 0x010fcc0000000006 */
[----:B------:R-:W-:Y:S01]  /*aad0*/  DADD R106, R6, -R82 ;  /* 0x00000000066a7229 */ /* 0x000fe20000000852 */
[----:B------:R-:W3:Y:S01]  /*aae0*/  LDG.E.64.CONSTANT R6, desc[UR10][R108.64] ;  /* 0x0000000a6c067981 */ /* 0x000ee2000c1e9b00 */
[----:B--2---:R-:W-:-:S08]  /*aaf0*/  DADD R80, R100, R100 ;  /* 0x0000000064507229 */ /* 0x004fd00000000064 */
[----:B------:R-:W-:Y:S01]  /*ab00*/  DADD R80, R94, -R80 ;  /* 0x000000005e507229 */ /* 0x000fe20000000850 */
[----:B------:R-:W2:Y:S01]  /*ab10*/  LDG.E.64.CONSTANT R108, desc[UR10][R122.64+-0x10] ;  /* 0xfffff00a7a6c7981 */ /* 0x000ea2000c1e9b00 */
[----:B-----5:R-:W-:-:S03]  /*ab20*/  DMUL R110, R90, R110 ;  /* 0x0000006e5a6e7228 */ /* 0x020fc60000000000 */
[----:B------:R-:W4:Y:S01]  /*ab30*/  LDG.E.64.CONSTANT R90, desc[UR10][R98.64+-0x1400] ;  /* 0xffec000a625a7981 */ /* 0x000f22000c1e9b00 */
[----:B------:R-:W-:Y:S02]  /*ab40*/  DADD R102, R102, -R104 ;  /* 0x0000000066667229 */ /* 0x000fe40000000868 */
[----:B------:R-:W-:Y:S01]  /*ab50*/  DMUL R4, R4, R88 ;  /* 0x0000005804047228 */ /* 0x000fe20000000000 */
[----:B------:R-:W5:Y:S01]  /*ab60*/  LDG.E.64.CONSTANT R122, desc[UR10][R22.64+0x8] ;  /* 0x0000080a167a7981 */ /* 0x000f62000c1e9b00 */
[----:B------:R-:W-:Y:S01]  /*ab70*/  IMAD.WIDE.U32 R88, R3, 0x8, R50 ;  /* 0x0000000803587825 */ /* 0x000fe200078e0032 */
[----:B------:R-:W-:Y:S02]  /*ab80*/  DADD R104, R54, R54 ;  /* 0x0000000036687229 */ /* 0x000fe40000000036 */
[----:B------:R-:W-:Y:S02]  /*ab90*/  DADD R106, R106, R100 ;  /* 0x000000006a6a7229 */ /* 0x000fe40000000064 */
[----:B------:R-:W-:Y:S01]  /*aba0*/  DMUL R8, R8, R96 ;  /* 0x0000006008087228 */ /* 0x000fe20000000000 */
[----:B------:R-:W2:Y:S01]  /*abb0*/  LDG.E.64.CONSTANT R100, desc[UR10][R88.64+0xa00] ;  /* 0x000a000a58647981 */ /* 0x000ea2000c1e9b00 */
[----:B------:R-:W-:-:S03]  /*abc0*/  DADD R84, R80, R84 ;  /* 0x0000000050547229 */ /* 0x000fc60000000054 */
[----:B------:R-:W5:Y:S01]  /*abd0*/  LDG.E.64.CONSTANT R80, desc[UR10][R88.64+0x8] ;  /* 0x0000080a58507981 */ /* 0x000f62000c1e9b00 */
[----:B------:R-:W-:Y:S02]  /*abe0*/  DADD R120, R120, -R104 ;  /* 0x0000000078787229 */ /* 0x000fe40000000868 */
[----:B------:R-:W-:Y:S01]  /*abf0*/  DMUL R106, R8, R106 ;  /* 0x0000006a086a7228 */ /* 0x000fe20000000000 */
[----:B------:R-:W5:Y:S01]  /*ac00*/  LDG.E.64.CONSTANT R104, desc[UR10][R88.64+0x10] ;  /* 0x0000100a58687981 */ /* 0x000f62000c1e9b00 */
[----:B------:R-:W-:Y:S02]  /*ac10*/  DADD R102, R102, R94 ;  /* 0x0000000066667229 */ /* 0x000fe4000000005e */
[----:B------:R-:W-:Y:S01]  /*ac20*/  DMUL R56, R92, R56 ;  /* 0x000000385c387228 */ /* 0x000fe20000000000 */
[----:B------:R-:W5:Y:S05]  /*ac30*/  LDG.E.64.CONSTANT R92, desc[UR10][R88.64] ;  /* 0x0000000a585c7981 */ /* 0x000f6a000c1e9b00 */
[----:B------:R-:W-:Y:S01]  /*ac40*/  DFMA R102, R110, R102, -R106 ;  /* 0x000000666e66722b */ /* 0x000fe2000000086a */
[----:B------:R-:W5:Y:S01]  /*ac50*/  LDG.E.64.CONSTANT R106, desc[UR10][R88.64+0x1400] ;  /* 0x0014000a586a7981 */ /* 0x000f62000c1e9b00 */
[----:B------:R-:W-:-:S02]  /*ac60*/  DADD R124, -R82, R54 ;  /* 0x00000000527c7229 */ /* 0x000fc40000000136 */
[----:B------:R-:W-:Y:S02]  /*ac70*/  DMUL R54, R112, R96 ;  /* 0x0000006070367228 */ /* 0x000fe40000000000 */
[----:B------:R-:W-:Y:S02]  /*ac80*/  DADD R120, R94, R120 ;  /* 0x000000005e787229 */ /* 0x000fe40000000078 */
[----:B------:R-:W-:Y:S02]  /*ac90*/  DFMA R102, R4, R84, R102 ;  /* 0x000000540466722b */ /* 0x000fe40000000066 */
[--C-:B---3--:R-:W-:Y:S02]  /*aca0*/  DADD R112, R124, R6.reuse ;  /* 0x000000007c707229 */ /* 0x108fe40000000006 */
[----:B------:R-:W-:-:S06]  /*acb0*/  DADD R6, R6, R6 ;  /* 0x0000000006067229 */ /* 0x000fcc0000000006 */
[----:B------:R-:W-:Y:S02]  /*acc0*/  DMUL R124, R54, R112 ;  /* 0x00000070367c7228 */ /* 0x000fe40000000000 */
[----:B------:R-:W-:Y:S02]  /*acd0*/  DADD R112, R94, -R6 ;  /* 0x000000005e707229 */ /* 0x000fe40000000806 */
[----:B------:R-:W-:-:S04]  /*ace0*/  DMUL R6, R114, R118 ;  /* 0x0000007672067228 */ /* 0x000fc80000000000 */
[----:B------:R-:W-:Y:S02]  /*acf0*/  DFMA R120, R56, R120, -R124 ;  /* 0x000000783878722b */ /* 0x000fe4000000087c */
[----:B----4-:R-:W-:Y:S01]  /*ad00*/  DADD R90, R112, R90 ;  /* 0x00000000705a7229 */ /* 0x010fe2000000005a */
[----:B------:R-:W-:Y:S01]  /*ad10*/  IMAD.WIDE.U32 R114, R3, 0x8, R68 ;  /* 0x0000000803727825 */ /* 0x000fe200078e0044 */
[----:B------:R-:W3:Y:S04]  /*ad20*/  LDG.E.64.CONSTANT R118, desc[UR10][R22.64] ;  /* 0x0000000a16767981 */ /* 0x000ee8000c1e9b00 */
[----:B------:R-:W4:Y:S02]  /*ad30*/  LDG.E.64.CONSTANT R124, desc[UR10][R12.64] ;  /* 0x0000000a0c7c7981 */ /* 0x000f24000c1e9b00 */
[----:B------:R-:W-:-:S02]  /*ad40*/  DFMA R84, R6, R90, R120 ;  /* 0x0000005a0654722b */ /* 0x000fc40000000078 */
[----:B------:R-:W3:Y:S01]  /*ad50*/  LDG.E.64.CONSTANT R114, desc[UR10][R114.64] ;  /* 0x0000000a72727981 */ /* 0x000ee2000c1e9b00 */
[----:B--2---:R-:W-:-:S03]  /*ad60*/  DADD R112, R100, R100 ;  /* 0x0000000064707229 */ /* 0x004fc60000000064 */
[----:B------:R-:W2:Y:S01]  /*ad70*/  LDG.E.64.CONSTANT R120, desc[UR10][R98.64+-0x190000] ;  /* 0xe700000a62787981 */ /* 0x000ea2000c1e9b00 */
[----:B-----5:R-:W-:-:S08]  /*ad80*/  DADD R90, R80, R80 ;  /* 0x00000000505a7229 */ /* 0x020fd00000000050 */
[----:B------:R-:W-:Y:S02]  /*ad90*/  DADD R104, R104, -R90 ;  /* 0x0000000068687229 */ /* 0x000fe4000000085a */
[----:B------:R-:W-:Y:S02]  /*ada0*/  DADD R90, R92, R92 ;  /* 0x000000005c5a7229 */ /* 0x000fe4000000005c */
[----:B------:R-:W-:Y:S02]  /*adb0*/  DADD R106, R106, -R112 ;  /* 0x000000006a6a7229 */ /* 0x000fe40000000870 */
[----:B------:R-:W-:-:S04]  /*adc0*/  DADD R112, R116, R116 ;  /* 0x0000000074707229 */ /* 0x000fc80000000074 */
[----:B------:R-:W-:-:S08]  /*add0*/  DADD R80, R80, -R90 ;  /* 0x0000000050507229 */ /* 0x000fd0000000085a */
[----:B------:R-:W-:Y:S02]  /*ade0*/  DADD R116, R80, R116 ;  /* 0x0000000050747229 */ /* 0x000fe40000000074 */
[----:B------:R-:W-:Y:S02]  /*adf0*/  DADD R80, R92, -R112 ;  /* 0x000000005c507229 */ /* 0x000fe40000000870 */
[----:B------:R-:W-:Y:S01]  /*ae00*/  DADD R112, R104, R92 ;  /* 0x0000000068707229 */ /* 0x000fe2000000005c */
[----:B------:R-:W5:Y:S01]  /*ae10*/  LDG.E.64.CONSTANT R104, desc[UR10][R88.64+-0x1400] ;  /* 0xffec000a58687981 */ /* 0x000f62000c1e9b00 */
[----:B------:R-:W-:-:S04]  /*ae20*/  DADD R106, R92, R106 ;  /* 0x000000005c6a7229 */ /* 0x000fc8000000006a */
[----:B------:R-:W-:Y:S02]  /*ae30*/  DADD R108, R80, R108 ;  /* 0x00000000506c7229 */ /* 0x000fe4000000006c */
[----:B------:R-:W-:Y:S01]  /*ae40*/  DFMA R112, -R110, R112, R102 ;  /* 0x000000706e70722b */ /* 0x000fe20000000166 */
[----:B------:R-:W4:Y:S01]  /*ae50*/  LDG.E.64.CONSTANT R102, desc[UR10][R98.64+0xc8000] ;  /* 0x0c80000a62667981 */ /* 0x000f22000c1e9b00 */
[----:B------:R-:W-:Y:S01]  /*ae60*/  IMAD.WIDE.U32 R80, R3, 0x8, R26 ;  /* 0x0000000803507825 */ /* 0x000fe200078e001a */
[----:B------:R-:W-:Y:S02]  /*ae70*/  DFMA R106, -R56, R106, R84 ;  /* 0x0000006a386a722b */ /* 0x000fe40000000154 */
[----:B------:R0:W2:Y:S04]  /*ae80*/  LDG.E.64.CONSTANT R84, desc[UR10][R98.64+0x190000] ;  /* 0x1900000a62547981 */ /* 0x0000a8000c1e9b00 */
[----:B------:R-:W2:Y:S01]  /*ae90*/  LDG.E.64.CONSTANT R80, desc[UR10][R80.64] ;  /* 0x0000000a50507981 */ /* 0x000ea2000c1e9b00 */
[----:B------:R-:W-:-:S02]  /*aea0*/  DADD R100, -R90, R100 ;  /* 0x000000005a647229 */ /* 0x000fc40000000164 */
[----:B------:R-:W-:Y:S01]  /*aeb0*/  DFMA R112, R8, R116, R112 ;  /* 0x000000740870722b */ /* 0x000fe20000000070 */
[----:B0-----:R-:W0:Y:S07]  /*aec0*/  LDC.64 R98, c[0x0][0x3d0] ;  /* 0x0000f400ff627b82 */ /* 0x001e2e0000000a00 */
[----:B------:R-:W-:Y:S01]  /*aed0*/  DFMA R108, -R4, R108, R112 ;  /* 0x0000006c046c722b */ /* 0x000fe20000000170 */
[----:B------:R-:W-:-:S06]  /*aee0*/  IMAD.WIDE.U32 R116, R3, 0x8, R28 ;  /* 0x0000000803747825 */ /* 0x000fcc00078e001c */
[----:B------:R-:W2:Y:S01]  /*aef0*/  LDG.E.64.CONSTANT R116, desc[UR10][R116.64] ;  /* 0x0000000a74747981 */ /* 0x000ea2000c1e9b00 */
[--C-:B---3--:R-:W-:Y:S02]  /*af00*/  DADD R100, R100, R114.reuse ;  /* 0x0000000064647229 */ /* 0x108fe40000000072 */
[----:B------:R-:W-:-:S06]  /*af10*/  DADD R114, R114, R114 ;  /* 0x0000000072727229 */ /* 0x000fcc0000000072 */
[----:B------:R-:W-:Y:S01]  /*af20*/  DFMA R100, R54, R100, R106 ;  /* 0x000000643664722b */ /* 0x000fe2000000006a */
[----:B------:R-:W1:Y:S01]  /*af30*/  LDC.64 R106, c[0x0][0x400] ;  /* 0x00010000ff6a7b82 */ /* 0x000e620000000a00 */
[----:B------:R-:W-:-:S08]  /*af40*/  DADD R114, R92, -R114 ;  /* 0x000000005c727229 */ /* 0x000fd00000000872 */
[----:B-----5:R-:W-:Y:S02]  /*af50*/  DADD R104, R114, R104 ;  /* 0x0000000072687229 */ /* 0x020fe40000000068 */
[----:B----4-:R-:W-:-:S06]  /*af60*/  DADD R112, -R82, R102 ;  /* 0x0000000052707229 */ /* 0x010fcc0000000166 */
[----:B------:R-:W-:Y:S02]  /*af70*/  DFMA R100, -R6, R104, R100 ;  /* 0x000000680664722b */ /* 0x000fe40000000164 */
[----:B------:R-:W-:Y:S02]  /*af80*/  DADD R104, R102, R102 ;  /* 0x0000000066687229 */ /* 0x000fe40000000066 */
[----:B------:R-:W-:Y:S01]  /*af90*/  DMUL R82, R118, R96 ;  /* 0x0000006076527228 */ /* 0x000fe20000000000 */
[C---:B-1----:R-:W-:Y:S01]  /*afa0*/  IMAD.WIDE.U32 R96, R3.reuse, 0x8, R106 ;  /* 0x0000000803607825 */ /* 0x042fe200078e006a */
[--C-:B--2---:R-:W-:Y:S01]  /*afb0*/  DADD R112, R112, R80.reuse ;  /* 0x0000000070707229 */ /* 0x104fe20000000050 */
[----:B------:R-:W2:Y:S01]  /*afc0*/  LDG.E.64.CONSTANT R106, desc[UR10][R88.64+0x190000] ;  /* 0x1900000a586a7981 */ /* 0x000ea2000c1e9b00 */
[----:B------:R-:W-:Y:S02]  /*afd0*/  DADD R102, R80, R80 ;  /* 0x0000000050667229 */ /* 0x000fe40000000050 */
[----:B------:R-:W-:Y:S01]  /*afe0*/  DADD R104, R84, -R104 ;  /* 0x0000000054687229 */ /* 0x000fe20000000868 */
[----:B------:R-:W3:Y:S01]  /*aff0*/  LDG.E.64.CONSTANT R80, desc[UR10][R16.64] ;  /* 0x0000000a10507981 */ /* 0x000ee2000c1e9b00 */
[----:B0-----:R-:W-:-:S03]  /*b000*/  IMAD.WIDE.U32 R114, R3, 0x8, R98 ;  /* 0x0000000803727825 */ /* 0x001fc600078e0062 */
[----:B------:R-:W3:Y:S01]  /*b010*/  LDG.E.64.CONSTANT R96, desc[UR10][R96.64] ;  /* 0x0000000a60607981 */ /* 0x000ee2000c1e9b00 */
[----:B------:R-:W-:Y:S02]  /*b020*/  DMUL R84, R122, R78 ;  /* 0x0000004e7a547228 */ /* 0x000fe40000000000 */
[----:B------:R-:W-:Y:S01]  /*b030*/  DMUL R98, R82, R112 ;  /* 0x0000007052627228 */ /* 0x000fe20000000000 */
[----:B------:R-:W4:Y:S01]  /*b040*/  LDG.E.64.CONSTANT R78, desc[UR10][R24.64] ;  /* 0x0000000a184e7981 */ /* 0x000f22000c1e9b00 */
[----:B------:R-:W-:-:S03]  /*b050*/  DADD R104, R94, R104 ;  /* 0x000000005e687229 */ /* 0x000fc60000000068 */
[----:B------:R-:W5:Y:S01]  /*b060*/  LDG.E.64.CONSTANT R112, desc[UR10][R88.64+0xc8000] ;  /* 0x0c80000a58707981 */ /* 0x000f62000c1e9b00 */
[----:B------:R-:W-:-:S03]  /*b070*/  DADD R102, R94, -R102 ;  /* 0x000000005e667229 */ /* 0x000fc60000000866 */
[----:B------:R-:W2:Y:S04]  /*b080*/  LDG.E.64.CONSTANT R114, desc[UR10][R114.64] ;  /* 0x0000000a72727981 */ /* 0x000ea8000c1e9b00 */
[----:B------:R-:W2:Y:S01]  /*b090*/  LDG.E.64.CONSTANT R94, desc[UR10][R18.64] ;  /* 0x0000000a125e7981 */ /* 0x000ea2000c1e9b00 */
[----:B------:R-:W-:Y:S01]  /*b0a0*/  DFMA R104, R84, R104, -R98 ;  /* 0x000000685468722b */ /* 0x000fe20000000862 */
[----:B------:R-:W-:-:S06]  /*b0b0*/  IMAD.WIDE.U32 R98, R3, 0x8, R30 ;  /* 0x0000000803627825 */ /* 0x000fcc00078e001e */
[----:B------:R-:W2:Y:S01]  /*b0c0*/  LDG.E.64.CONSTANT R98, desc[UR10][R98.64] ;  /* 0x0000000a62627981 */ /* 0x000ea2000c1e9b00 */
[----:B------:R-:W-:-:S03]  /*b0d0*/  DADD R120, R102, R120 ;  /* 0x0000000066787229 */ /* 0x000fc60000000078 */
[----:B------:R-:W2:Y:S01]  /*b0e0*/  LDG.E.64.CONSTANT R102, desc[UR10][R10.64] ;  /* 0x0000000a0a667981 */ /* 0x000ea2000c1e9b00 */
[----:B------:R-:W-:Y:S01]  /*b0f0*/  IMAD.WIDE R122, R3, 0x8, R52 ;  /* 0x00000008037a7825 */ /* 0x000fe200078e0234 */
[----:B---3--:R-:W-:Y:S02]  /*b100*/  DMUL R80, R96, R80 ;  /* 0x0000005060507228 */ /* 0x008fe40000000000 */
[----:B----4-:R-:W-:Y:S02]  /*b110*/  DMUL R78, R78, R116 ;  /* 0x000000744e4e7228 */ /* 0x010fe40000000000 */
[----:B-----5:R-:W-:-:S04]  /*b120*/  DADD R116, R112, R112 ;  /* 0x0000000070747229 */ /* 0x020fc80000000070 */
[----:B------:R-:W-:Y:S02]  /*b130*/  DMUL R80, R80, R124 ;  /* 0x0000007c50507228 */ /* 0x000fe40000000000 */
[----:B--2---:R-:W-:Y:S02]  /*b140*/  DMUL R114, R114, R94 ;  /* 0x0000005e72727228 */ /* 0x004fe40000000000 */
[----:B------:R-:W-:-:S04]  /*b150*/  DADD R106, R106, -R116 ;  /* 0x000000006a6a7229 */ /* 0x000fc80000000874 */
[----:B------:R-:W-:Y:S01]  /*b160*/  DMUL R100, R80, R100 ;  /* 0x0000006450647228 */ /* 0x000fe20000000000 */
[----:B------:R-:W2:Y:S01]  /*b170*/  LDG.E.64.CONSTANT R116, desc[UR10][R122.64+-0x8] ;  /* 0xfffff80a7a747981 */ /* 0x000ea2000c1e9b00 */
[----:B------:R-:W-:Y:S02]  /*b180*/  DMUL R124, R114, R124 ;  /* 0x0000007c727c7228 */ /* 0x000fe40000000000 */
[----:B------:R-:W-:Y:S02]  /*b190*/  DFMA R104, R78, R120, R104 ;  /* 0x000000784e68722b */ /* 0x000fe40000000068 */
[----:B------:R-:W-:-:S04]  /*b1a0*/  DADD R106, R92, R106 ;  /* 0x000000005c6a7229 */ /* 0x000fc8000000006a */
[----:B------:R-:W-:Y:S01]  /*b1b0*/  DFMA R108, R124, R108, R100 ;  /* 0x0000006c7c6c722b */ /* 0x000fe20000000064 */
[----:B------:R-:W-:Y:S01]  /*b1c0*/  IMAD.WIDE.U32 R100, R3, 0x8, R52 ;  /* 0x0000000803647825 */ /* 0x000fe200078e0034 */
[----:B------:R-:W-:Y:S02]  /*b1d0*/  DADD R112, -R90, R112 ;  /* 0x000000005a707229 */ /* 0x000fe40000000170 */
[----:B------:R-:W-:Y:S02]  /*b1e0*/  DFMA R90, -R84, R106, R104 ;  /* 0x0000006a545a722b */ /* 0x000fe40000000168 */
[----:B------:R-:W3:Y:S04]  /*b1f0*/  LDG.E.64.CONSTANT R104, desc[UR10][R100.64] ;  /* 0x0000000a64687981 */ /* 0x000ee8000c1e9b00 */
[----:B------:R0:W4:Y:S04]  /*b200*/  LDG.E.64.CONSTANT R106, desc[UR10][R88.64+-0x190000] ;  /* 0xe700000a586a7981 */ /* 0x000128000c1e9b00 */
[----:B------:R-:W5:Y:S01]  /*b210*/  LDG.E.64.CONSTANT R118, desc[UR10][R100.64+0x8] ;  /* 0x0000080a64767981 */ /* 0x000f62000c1e9b00 */
[----:B------:R-:W-:-:S03]  /*b220*/  DADD R120, R98, R98 ;  /* 0x0000000062787229 */ /* 0x000fc60000000062 */
[----:B------:R-:W2:Y:S05]  /*b230*/  LDG.E.64.CONSTANT R114, desc[UR10][R100.64+0x10] ;  /* 0x0000100a64727981 */ /* 0x000eaa000c1e9b00 */
[----:B------:R-:W-:Y:S01]  /*b240*/  DADD R120, R92, -R120 ;  /* 0x000000005c787229 */ /* 0x000fe20000000878 */
[----:B------:R-:W2:Y:S01]  /*b250*/  LDG.E.64.CONSTANT R92, desc[UR10][R122.64+-0x10] ;  /* 0xfffff00a7a5c7981 */ /* 0x000ea2000c1e9b00 */
[----:B------:R-:W-:Y:S01]  /*b260*/  DMUL R102, R96, R102 ;  /* 0x0000006660667228 */ /* 0x000fe20000000000 */
[----:B------:R-:W-:Y:S01]  /*b270*/  IMAD.WIDE.U32 R96, R3, 0x8, R32 ;  /* 0x0000000803607825 */ /* 0x000fe200078e0020 */
[----:B------:R-:W-:-:S04]  /*b280*/  DADD R112, R112, R98 ;  /* 0x0000000070707229 */ /* 0x000fc80000000062 */
[----:B------:R-:W2:Y:S02]  /*b290*/  LDG.E.64 R98, desc[UR10][R96.64] ;  /* 0x0000000a60627981 */ /* 0x000ea4000c1e1b00 */
[----:B0-----:R-:W-:Y:S02]  /*b2a0*/  DMUL R88, R94, R102 ;  /* 0x000000665e587228 */ /* 0x001fe40000000000 */
[----:B------:R-:W-:Y:S02]  /*b2b0*/  DFMA R90, R82, R112, R90 ;  /* 0x00000070525a722b */ /* 0x000fe4000000005a */
[----:B------:R-:W2:Y:S01]  /*b2c0*/  LDG.E.64.CONSTANT R112, desc[UR10][R100.64+0x1400] ;  /* 0x0014000a64707981 */ /* 0x000ea2000c1e9b00 */
[----:B---3--:R-:W-:Y:S02]  /*b2d0*/  DADD R94, R104, R104 ;  /* 0x00000000685e7229 */ /* 0x008fe40000000068 */
[----:B----4-:R-:W-:Y:S02]  /*b2e0*/  DADD R106, R120, R106 ;  /* 0x00000000786a7229 */ /* 0x010fe4000000006a */
[----:B-----5:R-:W-:-:S04]  /*b2f0*/  DADD R102, R118, R118 ;  /* 0x0000000076667229 */ /* 0x020fc80000000076 */
[----:B------:R-:W-:Y:S02]  /*b300*/  DADD R118, R118, -R94 ;  /* 0x0000000076767229 */ /* 0x000fe4000000085e */
[----:B------:R-:W-:Y:S02]  /*b310*/  DFMA R90, -R78, R106, R90 ;  /* 0x0000006a4e5a722b */ /* 0x000fe4000000015a */
[----:B--2---:R-:W-:-:S04]  /*b320*/  DADD R106, R116, R116 ;  /* 0x00000000746a7229 */ /* 0x004fc80000000074 */
[----:B------:R-:W-:Y:S02]  /*b330*/  DADD R118, R118, R116 ;  /* 0x0000000076767229 */ /* 0x000fe40000000074 */
[----:B------:R-:W-:Y:S02]  /*b340*/  DFMA R116, R88, R90, R108 ;  /* 0x0000005a5874722b */ /* 0x000fe4000000006c */
[----:B------:R-:W-:Y:S02]  /*b350*/  DADD R90, R104, -R106 ;  /* 0x00000000685a7229 */ /* 0x000fe4000000086a */
[----:B------:R-:W-:Y:S01]  /*b360*/  DADD R102, R114, -R102 ;  /* 0x0000000072667229 */ /* 0x000fe20000000866 */
[----:B------:R-:W2:Y:S01]  /*b370*/  LDG.E.64.CONSTANT R106, desc[UR10][R100.64+0xa00] ;  /* 0x000a000a646a7981 */ /* 0x000ea2000c1e9b00 */
[----:B------:R-:W-:-:S04]  /*b380*/  DMUL R114, R8, R118 ;  /* 0x0000007608727228 */ /* 0x000fc80000000000 */
[----:B------:R-:W-:Y:S01]  /*b390*/  DADD R118, R90, R92 ;  /* 0x000000005a767229 */ /* 0x000fe2000000005c */
[----:B------:R-:W-:Y:S01]  /*b3a0*/  IMAD.WIDE.U32 R90, R3, 0x8, R58 ;  /* 0x00000008035a7825 */ /* 0x000fe200078e003a */
[----:B------:R-:W-:-:S04]  /*b3b0*/  DADD R102, R102, R104 ;  /* 0x0000000066667229 */ /* 0x000fc80000000068 */
[----:B------:R-:W3:Y:S04]  /*b3c0*/  LDG.E.64.CONSTANT R92, desc[UR10][R90.64+0x8] ;  /* 0x0000080a5a5c7981 */ /* 0x000ee8000c1e9b00 */
[----:B------:R-:W-:Y:S01]  /*b3d0*/  DFMA R114, R110, R102, -R114 ;  /* 0x000000666e72722b */ /* 0x000fe20000000872 */
[----:B------:R-:W4:Y:S01]  /*b3e0*/  LDG.E.64.CONSTANT R108, desc[UR10][R90.64+0x10] ;  /* 0x0000100a5a6c7981 */ /* 0x000f22000c1e9b00 */
[----:B------:R-:W-:-:S06]  /*b3f0*/  IMAD.WIDE.U32 R102, R3, 0x8, R70 ;  /* 0x0000000803667825 */ /* 0x000fcc00078e0046 */
[----:B------:R-:W5:Y:S01]  /*b400*/  LDG.E.64.CONSTANT R102, desc[UR10][R102.64] ;  /* 0x0000000a66667981 */ /* 0x000f62000c1e9b00 */
[----:B------:R-:W-:-:S03]  /*b410*/  DFMA R122, R116, -R86, R98 ;  /* 0x80000056747a722b */ /* 0x000fc60000000062 */
[----:B------:R-:W5:Y:S01]  /*b420*/  LDG.E.64.CONSTANT R98, desc[UR10][R90.64] ;  /* 0x0000000a5a627981 */ /* 0x000f62000c1e9b00 */
[----:B------:R-:W-:-:S03]  /*b430*/  DFMA R118, R4, R118, R114 ;  /* 0x000000760476722b */ /* 0x000fc60000000072 */
[----:B------:R-:W5:Y:S01]  /*b440*/  LDG.E.64.CONSTANT R116, desc[UR10][R100.64+-0x1400] ;  /* 0xffec000a64747981 */ /* 0x000f62000c1e9b00 */
[----:B------:R-:W-:-:S03]  /*b450*/  IMAD.WIDE R120, R3, 0x8, R58 ;  /* 0x0000000803787825 */ /* 0x000fc600078e023a */
[----:B------:R0:W-:Y:S01]  /*b460*/  STG.E.64 desc[UR10][R96.64], R122 ;  /* 0x0000007a60007986 */ /* 0x0001e2000c101b0a */
[--C-:B--2---:R-:W-:Y:S02]  /*b470*/  DADD R114, R106, R106.reuse ;  /* 0x000000006a727229 */ /* 0x104fe4000000006a */
[----:B------:R-:W-:-:S06]  /*b480*/  DADD R106, -R94, R106 ;  /* 0x000000005e6a7229 */ /* 0x000fcc000000016a */
[----:B------:R-:W-:Y:S02]  /*b490*/  DADD R112, R112, -R114 ;  /* 0x0000000070707229 */ /* 0x000fe40000000872 */
[----:B---3--:R-:W-:-:S08]  /*b4a0*/  DADD R114, R92, R92 ;  /* 0x000000005c727229 */ /* 0x008fd0000000005c */
[----:B----4-:R-:W-:Y:S01]  /*b4b0*/  DADD R114, R108, -R114 ;  /* 0x000000006c727229 */ /* 0x010fe20000000872 */
[----:B------:R-:W2:Y:S01]  /*b4c0*/  LDG.E.64.CONSTANT R108, desc[UR10][R120.64+-0x8] ;  /* 0xfffff80a786c7981 */ /* 0x000ea2000c1e9b00 */
[----:B-----5:R-:W-:Y:S02]  /*b4d0*/  DADD R106, R106, R102 ;  /* 0x000000006a6a7229 */ /* 0x020fe40000000066 */
[----:B0-----:R-:W-:-:S04]  /*b4e0*/  DADD R96, R104, R112 ;  /* 0x0000000068607229 */ /* 0x001fc80000000070 */
[----:B------:R-:W-:Y:S01]  /*b4f0*/  DADD R122, R114, R98 ;  /* 0x00000000727a7229 */ /* 0x000fe20000000062 */
[----:B------:R-:W3:Y:S01]  /*b500*/  LDG.E.64.CONSTANT R112, desc[UR10][R120.64+-0x10] ;  /* 0xfffff00a78707981 */ /* 0x000ee2000c1e9b00 */
[----:B------:R-:W-:-:S08]  /*b510*/  DMUL R106, R54, R106 ;  /* 0x0000006a366a7228 */ /* 0x000fd00000000000 */
[----:B------:R-:W-:Y:S02]  /*b520*/  DFMA R114, R56, R96, -R106 ;  /* 0x000000603872722b */ /* 0x000fe4000000086a */
[----:B------:R-:W4:Y:S04]  /*b530*/  LDG.E.64.CONSTANT R106, desc[UR10][R90.64+0xa00] ;  /* 0x000a000a5a6a7981 */ /* 0x000f28000c1e9b00 */
[----:B------:R-:W5:Y:S01]  /*b540*/  LDG.E.64.CONSTANT R96, desc[UR10][R90.64+0x1400] ;  /* 0x0014000a5a607981 */ /* 0x000f62000c1e9b00 */
[----:B------:R-:W-:-:S08]  /*b550*/  DADD R102, R102, R102 ;  /* 0x0000000066667229 */ /* 0x000fd00000000066 */
[----:B------:R-:W-:-:S08]  /*b560*/  DADD R102, R104, -R102 ;  /* 0x0000000068667229 */ /* 0x000fd00000000866 */
[----:B------:R-:W-:Y:S02]  /*b570*/  DADD R116, R102, R116 ;  /* 0x0000000066747229 */ /* 0x000fe40000000074 */
[----:B------:R-:W-:-:S08]  /*b580*/  DADD R102, R98, R98 ;  /* 0x0000000062667229 */ /* 0x000fd00000000062 */
[----:B------:R-:W-:Y:S02]  /*b590*/  DADD R92, R92, -R102 ;  /* 0x000000005c5c7229 */ /* 0x000fe40000000866 */
[----:B------:R-:W-:Y:S02]  /*b5a0*/  DFMA R118, -R110, R122, R118 ;  /* 0x0000007a6e76722b */ /* 0x000fe40000000176 */
[----:B------:R-:W-:-:S04]  /*b5b0*/  DFMA R114, R6, R116, R114 ;  /* 0x000000740672722b */ /* 0x000fc80000000072 */
[--C-:B--2---:R-:W-:Y:S02]  /*b5c0*/  DADD R92, R92, R108.reuse ;  /* 0x000000005c5c7229 */ /* 0x104fe4000000006c */
[----:B------:R-:W-:-:S06]  /*b5d0*/  DADD R108, R108, R108 ;  /* 0x000000006c6c7229 */ /* 0x000fcc000000006c */
[----:B------:R-:W-:Y:S01]  /*b5e0*/  DFMA R118, R8, R92, R118 ;  /* 0x0000005c0876722b */ /* 0x000fe20000000076 */
[----:B------:R-:W-:Y:S01]  /*b5f0*/  IMAD.WIDE.U32 R92, R3, 0x8, R72 ;  /* 0x00000008035c7825 */ /* 0x000fe200078e0048 */
[----:B------:R-:W-:-:S05]  /*b600*/  DADD R108, R98, -R108 ;  /* 0x00000000626c7229 */ /* 0x000fca000000086c */
[----:B------:R-:W2:Y:S03]  /*b610*/  LDG.E.64.CONSTANT R92, desc[UR10][R92.64] ;  /* 0x0000000a5c5c7981 */ /* 0x000ea6000c1e9b00 */
[----:B---3--:R-:W-:Y:S02]  /*b620*/  DADD R116, R108, R112 ;  /* 0x000000006c747229 */ /* 0x008fe40000000070 */
[----:B----4-:R-:W-:Y:S01]  /*b630*/  DADD R108, R106, R106 ;  /* 0x000000006a6c7229 */ /* 0x010fe2000000006a */
[----:B------:R-:W3:Y:S07]  /*b640*/  LDG.E.64.CONSTANT R112, desc[UR10][R100.64+0x190000] ;  /* 0x1900000a64707981 */ /* 0x000eee000c1e9b00 */
[----:B-----5:R-:W-:-:S02]  /*b650*/  DADD R96, R96, -R108 ;  /* 0x0000000060607229 */ /* 0x020fc4000000086c */
[----:B------:R-:W4:Y:S06]  /*b660*/  LDG.E.64.CONSTANT R108, desc[UR10][R100.64+0xc8000] ;  /* 0x0c80000a646c7981 */ /* 0x000f2c000c1e9b00 */
[----:B------:R-:W-:Y:S02]  /*b670*/  DADD R120, R98, R96 ;  /* 0x0000000062787229 */ /* 0x000fe40000000060 */
[----:B------:R-:W-:Y:S01]  /*b680*/  DFMA R96, -R4, R116, R118 ;  /* 0x000000740460722b */ /* 0x000fe20000000176 */
[----:B------:R-:W5:Y:S05]  /*b690*/  LDG.E.64.CONSTANT R118, desc[UR10][R90.64+-0x1400] ;  /* 0xffec000a5a767981 */ /* 0x000f6a000c1e9b00 */
[----:B------:R-:W-:Y:S01]  /*b6a0*/  DFMA R116, -R56, R120, R114 ;  /* 0x000000783874722b */ /* 0x000fe20000000172 */
[----:B------:R-:W-:-:S06]  /*b6b0*/  IMAD.WIDE.U32 R114, R3, 0x8, R34 ;  /* 0x0000000803727825 */ /* 0x000fcc00078e0022 */
[----:B------:R-:W5:Y:S01]  /*b6c0*/  LDG.E.64.CONSTANT R114, desc[UR10][R114.64] ;  /* 0x0000000a72727981 */ /* 0x000f62000c1e9b00 */
[----:B------:R-:W-:-:S08]  /*b6d0*/  DADD R106, -R102, R106 ;  /* 0x00000000666a7229 */ /* 0x000fd0000000016a */
[----:B--2---:R-:W-:-:S08]  /*b6e0*/  DADD R106, R106, R92 ;  /* 0x000000006a6a7229 */ /* 0x004fd0000000005c */
[----:B------:R-:W-:Y:S01]  /*b6f0*/  DFMA R106, R54, R106, R116 ;  /* 0x0000006a366a722b */ /* 0x000fe20000000074 */
[----:B------:R-:W2:Y:S01]  /*b700*/  LDG.E.64.CONSTANT R116, desc[UR10][R100.64+-0x190000] ;  /* 0xe700000a64747981 */ /* 0x000ea2000c1e9b00 */
[--C-:B----4-:R-:W-:Y:S02]  /*b710*/  DADD R120, R108, R108.reuse ;  /* 0x000000006c787229 */ /* 0x110fe4000000006c */
[----:B------:R-:W-:Y:S01]  /*b720*/  DADD R94, -R94, R108 ;  /* 0x000000005e5e7229 */ /* 0x000fe2000000016c */
[----:B------:R-:W4:Y:S05]  /*b730*/  LDG.E.64.CONSTANT R108, desc[UR10][R90.64+0xc8000] ;  /* 0x0c80000a5a6c7981 */ /* 0x000f2a000c1e9b00 */
[----:B---3--:R-:W-:Y:S01]  /*b740*/  DADD R120, R112, -R120 ;  /* 0x0000000070787229 */ /* 0x008fe20000000878 */
[----:B------:R-:W3:Y:S01]  /*b750*/  LDG.E.64.CONSTANT R112, desc[UR10][R90.64+0x190000] ;  /* 0x1900000a5a707981 */ /* 0x000ee2000c1e9b00 */
[----:B------:R-:W-:-:S08]  /*b760*/  DADD R92, R92, R92 ;  /* 0x000000005c5c7229 */ /* 0x000fd0000000005c */
[----:B------:R-:W-:Y:S01]  /*b770*/  DADD R122, R98, -R92 ;  /* 0x00000000627a7229 */ /* 0x000fe2000000085c */
[----:B------:R-:W3:Y:S01]  /*b780*/  LDG.E.64.CONSTANT R90, desc[UR10][R90.64+-0x190000] ;  /* 0xe700000a5a5a7981 */ /* 0x000ee2000c1e9b00 */
[--C-:B-----5:R-:W-:Y:S02]  /*b790*/  DADD R92, R94, R114.reuse ;  /* 0x000000005e5c7229 */ /* 0x120fe40000000072 */
[----:B------:R-:W-:-:S04]  /*b7a0*/  DADD R114, R114, R114 ;  /* 0x0000000072727229 */ /* 0x000fc80000000072 */
[----:B------:R-:W-:Y:S02]  /*b7b0*/  DADD R94, R122, R118 ;  /* 0x000000007a5e7229 */ /* 0x000fe40000000076 */
[----:B------:R-:W-:Y:S02]  /*b7c0*/  DADD R120, R104, R120 ;  /* 0x0000000068787229 */ /* 0x000fe40000000078 */
[----:B------:R-:W-:Y:S02]  /*b7d0*/  DMUL R92, R82, R92 ;  /* 0x0000005c525c7228 */ /* 0x000fe40000000000 */
[----:B------:R-:W-:Y:S02]  /*b7e0*/  DADD R118, R104, -R114 ;  /* 0x0000000068767229 */ /* 0x000fe40000000872 */
[----:B------:R-:W-:Y:S01]  /*b7f0*/  DFMA R94, -R6, R94, R106 ;  /* 0x0000005e065e722b */ /* 0x000fe2000000016a */
[----:B------:R-:W-:-:S03]  /*b800*/  IMAD.WIDE.U32 R114, R3, 0x8, R36 ;  /* 0x0000000803727825 */ /* 0x000fc600078e0024 */
[----:B------:R-:W-:Y:S01]  /*b810*/  DFMA R104, R84, R120, -R92 ;  /* 0x000000785468722b */ /* 0x000fe2000000085c */
[----:B------:R-:W-:Y:S02]  /*b820*/  IMAD.WIDE.U32 R92, R3, 0x8, R60 ;  /* 0x00000008035c7825 */ /* 0x000fe400078e003c */
[----:B------:R-:W5:Y:S01]  /*b830*/  LDG.E.64.CONSTANT R114, desc[UR10][R114.64] ;  /* 0x0000000a72727981 */ /* 0x000f62000c1e9b00 */
[----:B------:R-:W-:-:S03]  /*b840*/  DMUL R94, R80, R94 ;  /* 0x0000005e505e7228 */ /* 0x000fc60000000000 */
[----:B------:R-:W5:Y:S04]  /*b850*/  LDG.E.64.CONSTANT R106, desc[UR10][R92.64+0x8] ;  /* 0x0000080a5c6a7981 */ /* 0x000f68000c1e9b00 */
[----:B------:R-:W5:Y:S01]  /*b860*/  LDG.E.64.CONSTANT R100, desc[UR10][R92.64+0x10] ;  /* 0x0000100a5c647981 */ /* 0x000f62000c1e9b00 */
[----:B------:R-:W-:-:S03]  /*b870*/  DFMA R94, R124, R96, R94 ;  /* 0x000000607c5e722b */ /* 0x000fc6000000005e */
[----:B------:R-:W5:Y:S01]  /*b880*/  LDG.E.64.CONSTANT R96, desc[UR10][R92.64] ;  /* 0x0000000a5c607981 */ /* 0x000f62000c1e9b00 */
[----:B------:R-:W-:Y:S01]  /*b890*/  IMAD.WIDE R122, R3, 0x8, R60 ;  /* 0x00000008037a7825 */ /* 0x000fe200078e023c */
[----:B--2---:R-:W-:-:S04]  /*b8a0*/  DADD R116, R118, R116 ;  /* 0x0000000076747229 */ /* 0x004fc80000000074 */
[----:B------:R-:W2:Y:S04]  /*b8b0*/  LDG.E.64.CONSTANT R118, desc[UR10][R122.64+-0x10] ;  /* 0xfffff00a7a767981 */ /* 0x000ea8000c1e9b00 */
[----:B------:R-:W-:Y:S02]  /*b8c0*/  DFMA R104, R78, R116, R104 ;  /* 0x000000744e68722b */ /* 0x000fe40000000068 */
[----:B----4-:R-:W-:-:S08]  /*b8d0*/  DADD R116, R108, R108 ;  /* 0x000000006c747229 */ /* 0x010fd0000000006c */
[----:B---3--:R-:W-:Y:S02]  /*b8e0*/  DADD R112, R112, -R116 ;  /* 0x0000000070707229 */ /* 0x008fe40000000874 */
[----:B------:R-:W3:Y:S06]  /*b8f0*/  LDG.E.64.CONSTANT R116, desc[UR10][R122.64+-0x8] ;  /* 0xfffff80a7a747981 */ /* 0x000eec000c1e9b00 */
[----:B------:R-:W-:Y:S02]  /*b900*/  DADD R112, R98, R112 ;  /* 0x0000000062707229 */ /* 0x000fe40000000070 */
[----:B------:R-:W-:Y:S01]  /*b910*/  DADD R102, -R102, R108 ;  /* 0x0000000066667229 */ /* 0x000fe2000000016c */
[----:B------:R-:W4:Y:S05]  /*b920*/  LDG.E.64.CONSTANT R122, desc[UR10][R92.64+0xa00] ;  /* 0x000a000a5c7a7981 */ /* 0x000f2a000c1e9b00 */
[----:B------:R-:W-:-:S02]  /*b930*/  DFMA R112, -R84, R112, R104 ;  /* 0x000000705470722b */ /* 0x000fc40000000168 */
[----:B-----5:R-:W-:Y:S02]  /*b940*/  DADD R104, R114, R114 ;  /* 0x0000000072687229 */ /* 0x020fe40000000072 */
[----:B------:R-:W-:-:S06]  /*b950*/  DADD R120, R106, R106 ;  /* 0x000000006a787229 */ /* 0x000fcc000000006a */
[----:B------:R-:W-:Y:S02]  /*b960*/  DADD R98, R98, -R104 ;  /* 0x0000000062627229 */ /* 0x000fe40000000868 */
[----:B------:R-:W-:Y:S02]  /*b970*/  DADD R104, R96, R96 ;  /* 0x0000000060687229 */ /* 0x000fe40000000060 */
[----:B------:R-:W-:Y:S01]  /*b980*/  DADD R120, R100, -R120 ;  /* 0x0000000064787229 */ /* 0x000fe20000000878 */
[----:B------:R-:W-:Y:S01]  /*b990*/  IMAD.WIDE.U32 R100, R3, 0x8, R62 ;  /* 0x0000000803647825 */ /* 0x000fe200078e003e */
[----:B------:R-:W-:-:S04]  /*b9a0*/  DADD R114, R102, R114 ;  /* 0x0000000066727229 */ /* 0x000fc80000000072 */
[----:B------:R-:W-:Y:S01]  /*b9b0*/  DADD R106, R106, -R104 ;  /* 0x000000006a6a7229 */ /* 0x000fe20000000868 */
[----:B------:R-:W5:Y:S04]  /*b9c0*/  LDG.E.64.CONSTANT R102, desc[UR10][R100.64+0x8] ;  /* 0x0000080a64667981 */ /* 0x000f68000c1e9b00 */
[----:B------:R-:W4:Y:S01]  /*b9d0*/  LDG.E.64.CONSTANT R108, desc[UR10][R100.64+0x10] ;  /* 0x0000100a646c7981 */ /* 0x000f22000c1e9b00 */
[----:B------:R-:W-:Y:S02]  /*b9e0*/  DADD R120, R120, R96 ;  /* 0x0000000078787229 */ /* 0x000fe40000000060 */
[--C-:B---3--:R-:W-:Y:S02]  /*b9f0*/  DADD R106, R106, R116.reuse ;  /* 0x000000006a6a7229 */ /* 0x108fe40000000074 */
[----:B------:R-:W-:-:S06]  /*ba00*/  DADD R116, R116, R116 ;  /* 0x0000000074747229 */ /* 0x000fcc0000000074 */
[----:B------:R-:W-:Y:S02]  /*ba10*/  DMUL R106, R8, R106 ;  /* 0x0000006a086a7228 */ /* 0x000fe40000000000 */
[----:B------:R-:W-:-:S06]  /*ba20*/  DADD R116, R96, -R116 ;  /* 0x0000000060747229 */ /* 0x000fcc0000000874 */
[----:B------:R-:W-:Y:S02]  /*ba30*/  DFMA R120, R110, R120, -R106 ;  /* 0x000000786e78722b */ /* 0x000fe4000000086a */
[----:B--2---:R-:W-:Y:S01]  /*ba40*/  DADD R118, R116, R118 ;  /* 0x0000000074767229 */ /* 0x004fe20000000076 */
[----:B------:R-:W2:Y:S07]  /*ba50*/  LDG.E.64.CONSTANT R106, desc[UR10][R100.64] ;  /* 0x0000000a646a7981 */ /* 0x000eae000c1e9b00 */
[----:B------:R-:W-:Y:S01]  /*ba60*/  DFMA R118, R4, R118, R120 ;  /* 0x000000760476722b */ /* 0x000fe20000000078 */
[----:B------:R-:W3:Y:S01]  /*ba70*/  LDG.E.64.CONSTANT R120, desc[UR10][R92.64+0x1400] ;  /* 0x0014000a5c787981 */ /* 0x000ee2000c1e9b00 */
[----:B-----5:R-:W-:-:S08]  /*ba80*/  DADD R116, R102, R102 ;  /* 0x0000000066747229 */ /* 0x020fd00000000066 */
[----:B----4-:R-:W-:Y:S01]  /*ba90*/  DADD R116, R108, -R116 ;  /* 0x000000006c747229 */ /* 0x010fe20000000874 */
[----:B------:R-:W-:-:S06]  /*baa0*/  IMAD.WIDE.U32 R108, R3, 0x8, R74 ;  /* 0x00000008036c7825 */ /* 0x000fcc00078e004a */
[----:B------:R-:W4:Y:S01]  /*bab0*/  LDG.E.64.CONSTANT R108, desc[UR10][R108.64] ;  /* 0x0000000a6c6c7981 */ /* 0x000f22000c1e9b00 */
[----:B------:R-:W-:Y:S02]  /*bac0*/  DFMA R112, R82, R114, R112 ;  /* 0x000000725270722b */ /* 0x000fe40000000070 */
[----:B------:R-:W-:Y:S02]  /*bad0*/  DADD R114, R122, R122 ;  /* 0x000000007a727229 */ /* 0x000fe4000000007a */
[----:B--2---:R-:W-:-:S06]  /*bae0*/  DADD R116, R116, R106 ;  /* 0x0000000074747229 */ /* 0x004fcc000000006a */
[----:B---3--:R-:W-:Y:S02]  /*baf0*/  DADD R120, R120, -R114 ;  /* 0x0000000078787229 */ /* 0x008fe40000000872 */
[----:B------:R-:W2:Y:S01]  /*bb00*/  LDG.E.64.CONSTANT R114, desc[UR10][R92.64+-0x1400] ;  /* 0xffec000a5c727981 */ /* 0x000ea2000c1e9b00 */
[----:B------:R-:W-:-:S03]  /*bb10*/  DFMA R110, -R110, R116, R118 ;  /* 0x000000746e6e722b */ /* 0x000fc60000000176 */
[----:B------:R-:W3:Y:S04]  /*bb20*/  LDG.E.64.CONSTANT R116, desc[UR10][R100.64+0xa00] ;  /* 0x000a000a64747981 */ /* 0x000ee8000c1e9b00 */
[----:B------:R-:W5:Y:S01]  /*bb30*/  LDG.E.64.CONSTANT R118, desc[UR10][R100.64+0x1400] ;  /* 0x0014000a64767981 */ /* 0x000f62000c1e9b00 */
[----:B------:R-:W-:Y:S02]  /*bb40*/  DADD R122, -R104, R122 ;  /* 0x00000000687a7229 */ /* 0x000fe4000000017a */
[----:B------:R-:W-:-:S06]  /*bb50*/  DADD R120, R96, R120 ;  /* 0x0000000060787229 */ /* 0x000fcc0000000078 */
[--C-:B----4-:R-:W-:Y:S02]  /*bb60*/  DADD R122, R122, R108.reuse ;  /* 0x000000007a7a7229 */ /* 0x110fe4000000006c */
[----:B------:R-:W-:-:S06]  /*bb70*/  DADD R108, R108, R108 ;  /* 0x000000006c6c7229 */ /* 0x000fcc000000006c */
[----:B------:R-:W-:Y:S02]  /*bb80*/  DMUL R122, R54, R122 ;  /* 0x0000007a367a7228 */ /* 0x000fe40000000000 */
[----:B------:R-:W-:-:S06]  /*bb90*/  DADD R108, R96, -R108 ;  /* 0x00000000606c7229 */ /* 0x000fcc000000086c */
[----:B------:R-:W-:Y:S02]  /*bba0*/  DFMA R120, R56, R120, -R122 ;  /* 0x000000783878722b */ /* 0x000fe4000000087a */
[----:B------:R-:W-:Y:S01]  /*bbb0*/  DADD R98, R98, R90 ;  /* 0x0000000062627229 */ /* 0x000fe2000000005a */
[----:B------:R-:W-:-:S06]  /*bbc0*/  IMAD.WIDE.U32 R90, R3, 0x8, R40 ;  /* 0x00000008035a7825 */ /* 0x000fcc00078e0028 */
[----:B------:R-:W4:Y:S01]  /*bbd0*/  LDG.E.64.CONSTANT R90, desc[UR10][R90.64] ;  /* 0x0000000a5a5a7981 */ /* 0x000f22000c1e9b00 */
[----:B--2---:R-:W-:-:S03]  /*bbe0*/  DADD R108, R108, R114 ;  /* 0x000000006c6c7229 */ /* 0x004fc60000000072 */
[----:B------:R-:W2:Y:S05]  /*bbf0*/  LDG.E.64.CONSTANT R114, desc[UR10][R92.64+0x190000] ;  /* 0x1900000a5c727981 */ /* 0x000eaa000c1e9b00 */
[----:B------:R-:W-:Y:S02]  /*bc00*/  DFMA R120, R6, R108, R120 ;  /* 0x0000006c0678722b */ /* 0x000fe40000000078 */
[----:B---3--:R-:W-:-:S08]  /*bc10*/  DADD R108, R116, R116 ;  /* 0x00000000746c7229 */ /* 0x008fd00000000074 */
[----:B-----5:R-:W-:Y:S01]  /*bc20*/  DADD R118, R118, -R108 ;  /* 0x0000000076767229 */ /* 0x020fe2000000086c */
[----:B------:R-:W-:-:S06]  /*bc30*/  IMAD.WIDE.U32 R108, R3, 0x8, R76 ;  /* 0x00000008036c7825 */ /* 0x000fcc00078e004c */
[----:B------:R-:W3:Y:S01]  /*bc40*/  LDG.E.64.CONSTANT R108, desc[UR10][R108.64] ;  /* 0x0000000a6c6c7981 */ /* 0x000ee2000c1e9b00 */
[----:B------:R-:W-:-:S08]  /*bc50*/  DADD R118, R106, R118 ;  /* 0x000000006a767229 */ /* 0x000fd00000000076 */
[----:B------:R-:W-:Y:S01]  /*bc60*/  DFMA R118, -R56, R118, R120 ;  /* 0x000000763876722b */ /* 0x000fe20000000178 */
[----:B------:R-:W5:Y:S01]  /*bc70*/  LDG.E.64.CONSTANT R56, desc[UR10][R92.64+0xc8000] ;  /* 0x0c80000a5c387981 */ /* 0x000f62000c1e9b00 */
[----:B------:R-:W-:Y:S02]  /*bc80*/  DFMA R112, -R78, R98, R112 ;  /* 0x000000624e70722b */ /* 0x000fe40000000170 */
[----:B------:R-:W-:Y:S01]  /*bc90*/  DADD R98, R106, R106 ;  /* 0x000000006a627229 */ /* 0x000fe2000000006a */
[----:B------:R-:W4:Y:S07]  /*bca0*/  LDG.E.64.CONSTANT R92, desc[UR10][R92.64+-0x190000] ;  /* 0xe700000a5c5c7981 */ /* 0x000f2e000c1e9b00 */
[----:B------:R-:W-:-:S02]  /*bcb0*/  DADD R116, -R98, R116 ;  /* 0x0000000062747229 */ /* 0x000fc40000000174 */
[----:B------:R-:W-:Y:S01]  /*bcc0*/  DFMA R94, R88, R112, R94 ;  /* 0x00000070585e722b */ /* 0x000fe2000000005e */
[----:B------:R-:W4:Y:S05]  /*bcd0*/  LDG.E.64.CONSTANT R112, desc[UR10][R100.64+0xc8000] ;  /* 0x0c80000a64707981 */ /* 0x000f2a000c1e9b00 */
[----:B---3--:R-:W-:-:S08]  /*bce0*/  DADD R116, R116, R108 ;  /* 0x0000000074747229 */ /* 0x008fd0000000006c */
[----:B------:R-:W-:Y:S01]  /*bcf0*/  DFMA R118, R54, R116, R118 ;  /* 0x000000743676722b */ /* 0x000fe20000000076 */
[----:B------:R-:W3:Y:S01]  /*bd00*/  LDG.E.64.CONSTANT R54, desc[UR10][R100.64+-0x1400] ;  /* 0xffec000a64367981 */ /* 0x000ee2000c1e9b00 */
[----:B-----5:R-:W-:-:S08]  /*bd10*/  DADD R116, R56, R56 ;  /* 0x0000000038747229 */ /* 0x020fd00000000038 */
[----:B--2---:R-:W-:Y:S01]  /*bd20*/  DADD R116, R114, -R116 ;  /* 0x0000000072747229 */ /* 0x004fe20000000874 */
[----:B------:R-:W2:Y:S01]  /*bd30*/  LDG.E.64.CONSTANT R114, desc[UR10][R100.64+0x190000] ;  /* 0x1900000a64727981 */ /* 0x000ea2000c1e9b00 */
[----:B------:R-:W-:Y:S02]  /*bd40*/  DADD R56, -R104, R56 ;  /* 0x0000000068387229 */ /* 0x000fe40000000138 */
[----:B----4-:R-:W-:-:S04]  /*bd50*/  DADD R104, R90, R90 ;  /* 0x000000005a687229 */ /* 0x010fc8000000005a */
[----:B------:R-:W-:Y:S02]  /*bd60*/  DADD R116, R96, R116 ;  /* 0x0000000060747229 */ /* 0x000fe40000000074 */
[----:B------:R-:W-:Y:S01]  /*bd70*/  DADD R108, R108, R108 ;  /* 0x000000006c6c7229 */ /* 0x000fe2000000006c */
[C---:B------:R-:W-:Y:S01]  /*bd80*/  IMAD.WIDE R122, R3.reuse, 0x8, R62 ;  /* 0x00000008037a7825 */ /* 0x040fe200078e023e */
[----:B------:R-:W4:Y:S01]  /*bd90*/  LDG.E.64.CONSTANT R100, desc[UR10][R100.64+-0x190000] ;  /* 0xe700000a64647981 */ /* 0x000f22000c1e9b00 */
[----:B------:R-:W-:Y:S02]  /*bda0*/  DADD R104, R96, -R104 ;  /* 0x0000000060687229 */ /* 0x000fe40000000868 */
[----:B------:R-:W-:Y:S01]  /*bdb0*/  DADD R96, R56, R90 ;  /* 0x0000000038607229 */ /* 0x000fe2000000005a */
[----:B------:R-:W-:-:S05]  /*bdc0*/  IMAD.WIDE.U32 R90, R3, 0x8, R38 ;  /* 0x00000008035a7825 */ /* 0x000fca00078e0026 */
[----:B------:R-:W5:Y:S02]  /*bdd0*/  LDG.E.64 R56, desc[UR10][R90.64] ;  /* 0x0000000a5a387981 */ /* 0x000f64000c1e1b00 */
[----:B------:R-:W-:Y:S02]  /*bde0*/  DMUL R96, R82, R96 ;  /* 0x0000006052607228 */ /* 0x000fe40000000000 */
[----:B------:R-:W-:-:S06]  /*bdf0*/  DADD R108, R106, -R108 ;  /* 0x000000006a6c7229 */ /* 0x000fcc000000086c */
[----:B------:R-:W-:Y:S01]  /*be00*/  DFMA R96, R84, R116, -R96 ;  /* 0x000000745460722b */ /* 0x000fe20000000860 */
[----:B------:R-:W4:Y:S01]  /*be10*/  LDG.E.64.CONSTANT R116, desc[UR10][R122.64+-0x8] ;  /* 0xfffff80a7a747981 */ /* 0x000f22000c1e9b00 */
[----:B------:R-:W-:Y:S02]  /*be20*/  DADD R92, R104, R92 ;  /* 0x00000000685c7229 */ /* 0x000fe4000000005c */
[----:B------:R-:W-:Y:S02]  /*be30*/  DADD R104, R112, R112 ;  /* 0x0000000070687229 */ /* 0x000fe40000000070 */
[----:B---3--:R-:W-:Y:S01]  /*be40*/  DADD R54, R108, R54 ;  /* 0x000000006c367229 */ /* 0x008fe20000000036 */
[----:B------:R-:W-:-:S06]  /*be50*/  IMAD.WIDE.U32 R108, R3, 0x8, R42 ;  /* 0x00000008036c7825 */ /* 0x000fcc00078e002a */
[----:B------:R-:W3:Y:S01]  /*be60*/  LDG.E.64.CONSTANT R108, desc[UR10][R108.64] ;  /* 0x0000000a6c6c7981 */ /* 0x000ee2000c1e9b00 */
[----:B--2---:R-:W-:-:S03]  /*be70*/  DADD R114, R114, -R104 ;  /* 0x0000000072727229 */ /* 0x004fc60000000868 */
[----:B------:R-:W2:Y:S01]  /*be80*/  LDG.E.64.CONSTANT R104, desc[UR10][R122.64+-0x10] ;  /* 0xfffff00a7a687981 */ /* 0x000ea2000c1e9b00 */
[----:B-----5:R-:W-:Y:S01]  /*be90*/  DFMA R120, R94, -R86, R56 ;  /* 0x800000565e78722b */ /* 0x020fe20000000038 */
[----:B------:R-:W-:-:S06]  /*bea0*/  IMAD.WIDE.U32 R56, R3, 0x8, R44 ;  /* 0x0000000803387825 */ /* 0x000fcc00078e002c */
[----:B------:R0:W-:Y:S04]  /*beb0*/  STG.E.64 desc[UR10][R90.64], R120 ;  /* 0x000000785a007986 */ /* 0x0001e8000c101b0a */
[----:B------:R-:W5:Y:S01]  /*bec0*/  LDG.E.64 R94, desc[UR10][R56.64] ;  /* 0x0000000a385e7981 */ /* 0x000f62000c1e1b00 */
[----:B------:R-:W-:-:S08]  /*bed0*/  DADD R102, R102, -R98 ;  /* 0x0000000066667229 */ /* 0x000fd00000000862 */
[--C-:B----4-:R-:W-:Y:S02]  /*bee0*/  DADD R102, R102, R116.reuse ;  /* 0x0000000066667229 */ /* 0x110fe40000000074 */
[----:B------:R-:W-:Y:S02]  /*bef0*/  DADD R116, R116, R116 ;  /* 0x0000000074747229 */ /* 0x000fe40000000074 */
[----:B------:R-:W-:Y:S02]  /*bf00*/  DFMA R92, R78, R92, R96 ;  /* 0x0000005c4e5c722b */ /* 0x000fe40000000060 */
[----:B------:R-:W-:Y:S02]  /*bf10*/  DADD R98, -R98, R112 ;  /* 0x0000000062627229 */ /* 0x000fe40000000170 */
[C---:B------:R-:W-:Y:S02]  /*bf20*/  DADD R114, R106.reuse, R114 ;  /* 0x000000006a727229 */ /* 0x040fe40000000072 */
[----:B------:R-:W-:-:S02]  /*bf30*/  DADD R116, R106, -R116 ;  /* 0x000000006a747229 */ /* 0x000fc40000000874 */
[----:B------:R-:W-:Y:S02]  /*bf40*/  DFMA R102, R8, R102, R110 ;  /* 0x000000660866722b */ /* 0x000fe4000000006e */
[----:B------:R-:W-:Y:S02]  /*bf50*/  DFMA R54, -R6, R54, R118 ;  /* 0x000000360636722b */ /* 0x000fe40000000176 */
[----:B------:R-:W-:-:S06]  /*bf60*/  DFMA R92, -R84, R114, R92 ;  /* 0x00000072545c722b */ /* 0x000fcc000000015c */
[----:B------:R-:W-:Y:S02]  /*bf70*/  DMUL R54, R80, R54 ;  /* 0x0000003650367228 */ /* 0x000fe40000000000 */
[--C-:B---3--:R-:W-:Y:S02]  /*bf80*/  DADD R96, R108, R108.reuse ;  /* 0x000000006c607229 */ /* 0x108fe4000000006c */
[----:B------:R-:W-:Y:S02]  /*bf90*/  DADD R98, R98, R108 ;  /* 0x0000000062627229 */ /* 0x000fe4000000006c */
[----:B--2---:R-:W-:-:S04]  /*bfa0*/  DADD R104, R116, R104 ;  /* 0x0000000074687229 */ /* 0x004fc80000000068 */
[----:B------:R-:W-:Y:S02]  /*bfb0*/  DADD R96, R106, -R96 ;  /* 0x000000006a607229 */ /* 0x000fe40000000860 */
[----:B------:R-:W-:Y:S02]  /*bfc0*/  DFMA R92, R82, R98, R92 ;  /* 0x00000062525c722b */ /* 0x000fe4000000005c */
[----:B------:R-:W-:-:S04]  /*bfd0*/  DFMA R102, -R4, R104, R102 ;  /* 0x000000680466722b */ /* 0x000fc80000000166 */
[----:B------:R-:W-:-:S04]  /*bfe0*/  DADD R96, R96, R100 ;  /* 0x0000000060607229 */ /* 0x000fc80000000064 */
[----:B------:R-:W-:-:S04]  /*bff0*/  DFMA R54, R124, R102, R54 ;  /* 0x000000667c36722b */ /* 0x000fc80000000036 */
[----:B------:R-:W-:-:S08]  /*c000*/  DFMA R92, -R78, R96, R92 ;  /* 0x000000604e5c722b */ /* 0x000fd0000000015c */
[----:B------:R-:W-:-:S08]  /*c010*/  DFMA R54, R88, R92, R54 ;  /* 0x0000005c5836722b */ /* 0x000fd00000000036 */
[----:B-----5:R-:W-:-:S07]  /*c020*/  DFMA R54, R54, -R86, R94 ;  /* 0x800000563636722b */ /* 0x020fce000000005e */
[----:B------:R0:W-:Y:S04]  /*c030*/  STG.E.64 desc[UR10][R56.64], R54 ;  /* 0x0000003638007986 */ /* 0x0001e8000c101b0a */
.L_x_25:
[----:B------:R-:W-:Y:S05]  /*c040*/  BSYNC.RECONVERGENT B1 ;  /* 0x0000000000017941 */ /* 0x000fea0003800200 */
.L_x_24:
[----:B------:R-:W-:-:S04]  /*c050*/  ISETP.LT.OR P0, PT, R2, UR5, P0 ;  /* 0x0000000502007c0c */ /* 0x000fc80008701670 */
[----:B------:R-:W-:-:S13]  /*c060*/  ISETP.GT.U32.OR P0, PT, R2, UR9, P0 ;  /* 0x0000000902007c0c */ /* 0x000fda0008704470 */
[----:B------:R-:W-:Y:S05]  /*c070*/  @P0 EXIT ;  /* 0x000000000000094d */ /* 0x000fea0003800000 */
[----:B------:R-:W-:-:S05]  /*c080*/  IMAD.WIDE.U32 R78, R2, 0x8, R46 ;  /* 0x00000008024e7825 */ /* 0x000fca00078e002e */
[----:B------:R-:W2:Y:S01]  /*c090*/  LDG.E.64.CONSTANT R80, desc[UR10][R78.64] ;  /* 0x0000000a4e507981 */ /* 0x000ea2000c1e9b00 */
[----:B------:R-:W-:Y:S01]  /*c0a0*/  MOV R4, 0x1 ;  /* 0x0000000100047802 */ /* 0x000fe20000000f00 */
[----:B------:R-:W-:Y:S01]  /*c0b0*/  BSSY.RECONVERGENT B1, `(.L_x_28) ;  /* 0x0000011000017945 */ /* 0x000fe20003800200 */
[----:B--2---:R-:W1:Y:S04]  /*c0c0*/  MUFU.RCP64H R5, R81 ;  /* 0x0000005100057308 */ /* 0x004e680000001800 */
[----:B-1----:R-:W-:-:S08]  /*c0d0*/  DFMA R6, -R80, R4, 1 ;  /* 0x3ff000005006742b */ /* 0x002fd00000000104 */
        /* <DEDUP_REMOVED lines=13> */
[----:B0-----:R-:W-:Y:S05]  /*c1b0*/  CALL.REL.NOINC `($__internal_0_$__cuda_sm20_div_rn_f64_full) ;  /* 0x0000001400e07944 */ /* 0x001fea0003c00000 */
.L_x_29:
[----:B------:R-:W-:Y:S05]  /*c1c0*/  BSYNC.RECONVERGENT B1 ;  /* 0x0000000000017941 */ /* 0x000fea0003800200 */
.L_x_28:
[C---:B------:R-:W-:Y:S01]  /*c1d0*/  IMAD.WIDE.U32 R4, R2.reuse, 0x8, R64 ;  /* 0x0000000802047825 */ /* 0x040fe200078e0040 */
[----:B------:R-:W2:Y:S01]  /*c1e0*/  LDG.E.64.CONSTANT R20, desc[UR10][R20.64] ;  /* 0x0000000a14147981 */ /* 0x000ea2000c1e9b00 */
[----:B------:R-:W1:Y:S03]  /*c1f0*/  LDC.64 R8, c[0x0][0x400] ;  /* 0x00010000ff087b82 */ /* 0x000e660000000a00 */
[----:B------:R-:W3:Y:S04]  /*c200*/  LDG.E.64.CONSTANT R18, desc[UR10][R18.64] ;  /* 0x0000000a12127981 */ /* 0x000ee8000c1e9b00 */
[----:B------:R-:W2:Y:S01]  /*c210*/  LDG.E.64.CONSTANT R4, desc[UR10][R4.64] ;  /* 0x0000000a04047981 */ /* 0x000ea2000c1e9b00 */
[----:B------:R-:W4:Y:S03]  /*c220*/  LDC.64 R6, c[0x0][0x3d0] ;  /* 0x0000f400ff067b82 */ /* 0x000f260000000a00 */
[----:B------:R-:W5:Y:S04]  /*c230*/  LDG.E.64.CONSTANT R16, desc[UR10][R16.64] ;  /* 0x0000000a10107981 */ /* 0x000f68000c1e9b00 */
[----:B------:R-:W3:Y:S01]  /*c240*/  LDG.E.64.CONSTANT R10, desc[UR10][R10.64] ;  /* 0x0000000a0a0a7981 */ /* 0x000ee2000c1e9b00 */
[----:B0-----:R-:W0:Y:S03]  /*c250*/  LDC.64 R56, c[0x0][0x3e8] ;  /* 0x0000fa00ff387b82 */ /* 0x001e260000000a00 */
[----:B------:R-:W3:Y:S01]  /*c260*/  LDG.E.64.CONSTANT R12, desc[UR10][R12.64] ;  /* 0x0000000a0c0c7981 */ /* 0x000ee2000c1e9b00 */
[----:B------:R-:W-:-:S03]  /*c270*/  IMAD.WIDE R54, R2, 0x8, R46 ;  /* 0x0000000802367825 */ /* 0x000fc600078e022e */
[----:B------:R-:W3:Y:S01]  /*c280*/  LDG.E.64.CONSTANT R46, desc[UR10][R78.64+0x8] ;  /* 0x0000080a4e2e7981 */ /* 0x000ee2000c1e9b00 */
[----:B-1----:R-:W-:-:S03]  /*c290*/  IMAD.WIDE.U32 R64, R2, 0x8, R8 ;  /* 0x0000000802407825 */ /* 0x002fc600078e0008 */
[----:B------:R-:W3:Y:S01]  /*c2a0*/  LDG.E.64.CONSTANT R54, desc[UR10][R54.64+-0x8] ;  /* 0xfffff80a36367981 */ /* 0x000ee2000c1e9b00 */
[----:B------:R-:W-:-:S03]  /*c2b0*/  IMAD.WIDE.U32 R84, R2, 0x8, R48 ;  /* 0x0000000802547825 */ /* 0x000fc600078e0030 */
[----:B------:R-:W3:Y:S01]  /*c2c0*/  LDG.E.64.CONSTANT R88, desc[UR10][R78.64+0xc8000] ;  /* 0x0c80000a4e587981 */ /* 0x000ee2000c1e9b00 */
[----:B----4-:R-:W-:-:S03]  /*c2d0*/  IMAD.WIDE.U32 R8, R2, 0x8, R6 ;  /* 0x0000000802087825 */ /* 0x010fc600078e0006 */
[----:B------:R-:W5:Y:S04]  /*c2e0*/  LDG.E.64.CONSTANT R6, desc[UR10][R64.64] ;  /* 0x0000000a40067981 */ /* 0x000f68000c1e9b00 */
[----:B------:R-:W4:Y:S01]  /*c2f0*/  LDG.E.64.CONSTANT R8, desc[UR10][R8.64] ;  /* 0x0000000a08087981 */ /* 0x000f22000c1e9b00 */
[----:B0-----:R-:W-:-:S03]  /*c300*/  IMAD.WIDE R82, R2, 0x8, R56 ;  /* 0x0000000802527825 */ /* 0x001fc600078e0238 */
[----:B------:R-:W4:Y:S04]  /*c310*/  LDG.E.64.CONSTANT R102, desc[UR10][R84.64] ;  /* 0x0000000a54667981 */ /* 0x000f28000c1e9b00 */
[----:B------:R-:W4:Y:S01]  /*c320*/  LDG.E.64.CONSTANT R82, desc[UR10][R82.64+-0x8] ;  /* 0xfffff80a52527981 */ /* 0x000f22000c1e9b00 */
[----:B------:R-:W-:-:S03]  /*c330*/  IMAD.WIDE.U32 R112, R2, 0x8, R56 ;  /* 0x0000000802707825 */ /* 0x000fc600078e0038 */
[----:B------:R-:W4:Y:S04]  /*c340*/  LDG.E.64.CONSTANT R64, desc[UR10][R78.64+0xa00] ;  /* 0x000a000a4e407981 */ /* 0x000f28000c1e9b00 */
[----:B------:R-:W4:Y:S01]  /*c350*/  LDG.E.64.CONSTANT R56, desc[UR10][R112.64+0x8] ;  /* 0x0000080a70387981 */ /* 0x000f22000c1e9b00 */
[----:B------:R-:W-:-:S03]  /*c360*/  IMAD.WIDE R110, R2, 0x8, R48 ;  /* 0x00000008026e7825 */ /* 0x000fc600078e0230 */
[----:B------:R-:W4:Y:S04]  /*c370*/  LDG.E.64.CONSTANT R48, desc[UR10][R14.64+0x8] ;  /* 0x0000080a0e307981 */ /* 0x000f28000c1e9b00 */
[----:B------:R-:W4:Y:S04]  /*c380*/  LDG.E.64.CONSTANT R90, desc[UR10][R22.64+0x8] ;  /* 0x0000080a165a7981 */ /* 0x000f28000c1e9b00 */
[----:B------:R-:W4:Y:S04]  /*c390*/  LDG.E.64.CONSTANT R96, desc[UR10][R84.64+0x8] ;  /* 0x0000080a54607981 */ /* 0x000f28000c1e9b00 */
[----:B------:R-:W4:Y:S04]  /*c3a0*/  LDG.E.64.CONSTANT R104, desc[UR10][R84.64+0x10] ;  /* 0x0000100a54687981 */ /* 0x000f28000c1e9b00 */
[----:B------:R0:W4:Y:S04]  /*c3b0*/  LDG.E.64.CONSTANT R94, desc[UR10][R112.64] ;  /* 0x0000000a705e7981 */ /* 0x000128000c1e9b00 */
[----:B------:R-:W4:Y:S04]  /*c3c0*/  LDG.E.64.CONSTANT R106, desc[UR10][R110.64+-0x8] ;  /* 0xfffff80a6e6a7981 */ /* 0x000f28000c1e9b00 */
[----:B------:R-:W4:Y:S01]  /*c3d0*/  LDG.E.64.CONSTANT R100, desc[UR10][R84.64+0xa00] ;  /* 0x000a000a54647981 */ /* 0x000f22000c1e9b00 */
[----:B------:R-:W-:-:S03]  /*c3e0*/  IMAD.WIDE.U32 R114, R2, 0x8, R66 ;  /* 0x0000000802727825 */ /* 0x000fc600078e0042 */
[----:B------:R-:W4:Y:S04]  /*c3f0*/  LDG.E.64.CONSTANT R92, desc[UR10][R14.64] ;  /* 0x0000000a0e5c7981 */ /* 0x000f28000c1e9b00 */
[----:B------:R-:W4:Y:S01]  /*c400*/  LDG.E.64.CONSTANT R78, desc[UR10][R84.64+0x1400] ;  /* 0x0014000a544e7981 */ /* 0x000f22000c1e9b00 */
[----:B------:R-:W-:-:S03]  /*c410*/  IMAD.WIDE.U32 R120, R2, 0x8, R28 ;  /* 0x0000000802787825 */ /* 0x000fc600078e001c */
[----:B------:R-:W4:Y:S04]  /*c420*/  LDG.E.64.CONSTANT R98, desc[UR10][R22.64] ;  /* 0x0000000a16627981 */ /* 0x000f28000c1e9b00 */
[----:B------:R-:W4:Y:S01]  /*c430*/  LDG.E.64.CONSTANT R14, desc[UR10][R114.64] ;  /* 0x0000000a720e7981 */ /* 0x000f22000c1e9b00 */
[----:B0-----:R-:W-:-:S03]  /*c440*/  IMAD.WIDE.U32 R112, R2, 0x8, R26 ;  /* 0x0000000802707825 */ /* 0x001fc600078e001a */
[----:B------:R-:W4:Y:S04]  /*c450*/  LDG.E.64.CONSTANT R28, desc[UR10][R84.64+0xc8000] ;  /* 0x0c80000a541c7981 */ /* 0x000f28000c1e9b00 */
[----:B------:R-:W4:Y:S04]  /*c460*/  LDG.E.64.CONSTANT R24, desc[UR10][R24.64] ;  /* 0x0000000a18187981 */ /* 0x000f28000c1e9b00 */
[----:B------:R-:W4:Y:S04]  /*c470*/  LDG.E.64.CONSTANT R22, desc[UR10][R120.64] ;  /* 0x0000000a78167981 */ /* 0x000f28000c1e9b00 */
[----:B------:R0:W4:Y:S04]  /*c480*/  LDG.E.64.CONSTANT R108, desc[UR10][R110.64+-0x10] ;  /* 0xfffff00a6e6c7981 */ /* 0x000128000c1e9b00 */
[----:B------:R-:W4:Y:S04]  /*c490*/  LDG.E.64.CONSTANT R116, desc[UR10][R84.64+0x190000] ;  /* 0x1900000a54747981 */ /* 0x000f28000c1e9b00 */
[----:B------:R-:W4:Y:S01]  /*c4a0*/  LDG.E.64.CONSTANT R112, desc[UR10][R112.64] ;  /* 0x0000000a70707981 */ /* 0x000f22000c1e9b00 */
[----:B0-----:R-:W-:-:S03]  /*c4b0*/  IMAD.WIDE.U32 R110, R2, 0x8, R50 ;  /* 0x00000008026e7825 */ /* 0x001fc600078e0032 */
[----:B------:R-:W4:Y:S04]  /*c4c0*/  LDG.E.64.CONSTANT R118, desc[UR10][R84.64+-0x1400] ;  /* 0xffec000a54767981 */ /* 0x000f28000c1e9b00 */
[----:B------:R-:W4:Y:S04]  /*c4d0*/  LDG.E.64.CONSTANT R66, desc[UR10][R110.64+0x8] ;  /* 0x0000080a6e427981 */ /* 0x000f28000c1e9b00 */
[----:B------:R-:W4:Y:S04]  /*c4e0*/  LDG.E.64.CONSTANT R114, desc[UR10][R110.64+0x10] ;  /* 0x0000100a6e727981 */ /* 0x000f28000c1e9b00 */
[----:B------:R-:W4:Y:S01]  /*c4f0*/  LDG.E.64.CONSTANT R26, desc[UR10][R110.64] ;  /* 0x0000000a6e1a7981 */ /* 0x000f22000c1e9b00 */
[----:B------:R-:W-:-:S03]  /*c500*/  IMAD.WIDE R124, R2, 0x8, R50 ;  /* 0x00000008027c7825 */ /* 0x000fc600078e0232 */
[----:B------:R-:W4:Y:S04]  /*c510*/  LDG.E.64.CONSTANT R50, desc[UR10][R110.64+0x1400] ;  /* 0x0014000a6e327981 */ /* 0x000f28000c1e9b00 */
        /* <DEDUP_REMOVED lines=8> */
[----:B------:R-:W-:Y:S01]  /*c5a0*/  IMAD.WIDE.U32 R32, R2, 0x8, R32 ;  /* 0x0000000802207825 */ /* 0x000fe200078e0020 */
[----:B--2---:R-:W-:Y:S02]  /*c5b0*/  DMUL R4, R20, R4 ;  /* 0x0000000414047228 */ /* 0x004fe40000000000 */
[----:B------:R-:W2:Y:S01]  /*c5c0*/  LDG.E.64.CONSTANT R20, desc[UR10][R110.64+0xa00] ;  /* 0x000a000a6e147981 */ /* 0x000ea2000c1e9b00 */
[C---:B-----5:R-:W-:Y:S02]  /*c5d0*/  DMUL R16, R6.reuse, R16 ;  /* 0x0000001006107228 */ /* 0x060fe40000000000 */
[----:B---3--:R-:W-:-:S02]  /*c5e0*/  DMUL R10, R6, R10 ;  /* 0x0000000a060a7228 */ /* 0x008fc40000000000 */
[----:B----4-:R-:W-:Y:S01]  /*c5f0*/  DMUL R8, R8, R18 ;  /* 0x0000001208087228 */ /* 0x010fe20000000000 */
[----:B------:R-:W3:Y:S03]  /*c600*/  LDG.E.64.CONSTANT R6, desc[UR10][R110.64+0xc8000] ;  /* 0x0c80000a6e067981 */ /* 0x000ee6000c1e9b00 */
[----:B------:R-:W-:-:S04]  /*c610*/  DMUL R16, R16, R12 ;  /* 0x0000000c10107228 */ /* 0x000fc80000000000 */
[----:B------:R-:W-:Y:S01]  /*c620*/  DMUL R8, R8, R12 ;  /* 0x0000000c08087228 */ /* 0x000fe20000000000 */
[----:B------:R-:W4:Y:S01]  /*c630*/  LDG.E.64.CONSTANT R12, desc[UR10][R110.64+0x190000] ;  /* 0x1900000a6e0c7981 */ /* 0x000f22000c1e9b00 */
[----:B------:R-:W-:-:S03]  /*c640*/  DMUL R54, R82, R54 ;  /* 0x0000003652367228 */ /* 0x000fc60000000000 */
[----:B------:R2:W5:Y:S01]  /*c650*/  LDG.E.64.CONSTANT R82, desc[UR10][R110.64+-0x1400] ;  /* 0xffec000a6e527981 */ /* 0x000562000c1e9b00 */
[----:B------:R-:W-:-:S03]  /*c660*/  DMUL R46, R56, R46 ;  /* 0x0000002e382e7228 */ /* 0x000fc60000000000 */
[----:B------:R-:W5:Y:S01]  /*c670*/  LDG.E.64 R56, desc[UR10][R32.64] ;  /* 0x0000000a20387981 */ /* 0x000f62000c1e1b00 */
[----:B------:R-:W-:Y:S02]  /*c680*/  DMUL R48, R48, R64 ;  /* 0x0000004030307228 */ /* 0x000fe40000000000 */
[----:B------:R-:W-:Y:S02]  /*c690*/  DADD R64, R102, R102 ;  /* 0x0000000066407229 */ /* 0x000fe40000000066 */
[----:B------:R-:W-:Y:S02]  /*c6a0*/  DMUL R88, R90, R88 ;  /* 0x000000585a587228 */ /* 0x000fe40000000000 */
[----:B------:R-:W-:Y:S02]  /*c6b0*/  DADD R80, R80, R80 ;  /* 0x0000000050507229 */ /* 0x000fe40000000050 */
[C---:B------:R-:W-:Y:S02]  /*c6c0*/  DADD R90, R96.reuse, R96 ;  /* 0x00000000605a7229 */ /* 0x040fe40000000060 */
[----:B------:R-:W-:-:S06]  /*c6d0*/  DADD R96, R96, -R64 ;  /* 0x0000000060607229 */ /* 0x000fcc0000000840 */
[----:B------:R-:W-:Y:S02]  /*c6e0*/  DADD R104, R104, -R90 ;  /* 0x0000000068687229 */ /* 0x000fe4000000085a */
[----:B------:R-:W-:Y:S02]  /*c6f0*/  DMUL R94, R94, R80 ;  /* 0x000000505e5e7228 */ /* 0x000fe40000000000 */
[----:B------:R-:W-:Y:S02]  /*c700*/  DADD R96, R96, R106 ;  /* 0x0000000060607229 */ /* 0x000fe4000000006a */
[--C-:B------:R-:W-:Y:S02]  /*c710*/  DADD R90, R100, R100.reuse ;  /* 0x00000000645a7229 */ /* 0x100fe40000000064 */
[----:B------:R-:W-:Y:S02]  /*c720*/  DADD R100, -R64, R100 ;  /* 0x0000000040647229 */ /* 0x000fe40000000164 */
[----:B------:R-:W-:-:S02]  /*c730*/  DADD R104, R104, R102 ;  /* 0x0000000068687229 */ /* 0x000fc40000000066 */
[----:B------:R-:W-:Y:S02]  /*c740*/  DMUL R96, R94, R96 ;  /* 0x000000605e607228 */ /* 0x000fe40000000000 */
[----:B------:R-:W-:Y:S02]  /*c750*/  DMUL R92, R92, R80 ;  /* 0x000000505c5c7228 */ /* 0x000fe40000000000 */
[----:B------:R-:W-:Y:S02]  /*c760*/  DADD R78, R78, -R90 ;  /* 0x000000004e4e7229 */ /* 0x000fe4000000085a */
[----:B------:R-:W-:Y:S02]  /*c770*/  DADD R100, R100, R14 ;  /* 0x0000000064647229 */ /* 0x000fe4000000000e */
[----:B------:R-:W-:-:S04]  /*c780*/  DFMA R90, R46, R104, -R96 ;  /* 0x000000682e5a722b */ /* 0x000fc80000000860 */
[----:B------:R-:W-:Y:S02]  /*c790*/  DADD R78, R102, R78 ;  /* 0x00000000664e7229 */ /* 0x000fe4000000004e */
[----:B------:R-:W-:Y:S02]  /*c7a0*/  DMUL R96, R92, R100 ;  /* 0x000000645c607228 */ /* 0x000fe40000000000 */
[----:B------:R-:W-:Y:S02]  /*c7b0*/  DMUL R98, R98, R80 ;  /* 0x0000005062627228 */ /* 0x000fe40000000000 */
[----:B------:R-:W-:Y:S02]  /*c7c0*/  DADD R80, R106, R106 ;  /* 0x000000006a507229 */ /* 0x000fe4000000006a */
[----:B------:R-:W-:Y:S02]  /*c7d0*/  DADD R100, R28, R28 ;  /* 0x000000001c647229 */ /* 0x000fe4000000001c */
[----:B------:R-:W-:-:S02]  /*c7e0*/  DFMA R96, R48, R78, -R96 ;  /* 0x0000004e3060722b */ /* 0x000fc40000000860 */
[----:B------:R-:W-:Y:S02]  /*c7f0*/  DADD R78, -R64, R28 ;  /* 0x00000000404e7229 */ /* 0x000fe4000000011c */
[----:B------:R-:W-:Y:S01]  /*c800*/  DMUL R22, R24, R22 ;  /* 0x0000001618167228 */ /* 0x000fe20000000000 */
[----:B------:R-:W-:Y:S01]  /*c810*/  IMAD.WIDE.U32 R24, R2, 0x8, R52 ;  /* 0x0000000802187825 */ /* 0x000fe200078e0034 */
[----:B------:R-:W-:Y:S02]  /*c820*/  DADD R14, R14, R14 ;  /* 0x000000000e0e7229 */ /* 0x000fe4000000000e */
[----:B------:R-:W-:Y:S02]  /*c830*/  DADD R80, R102, -R80 ;  /* 0x0000000066507229 */ /* 0x000fe40000000850 */
[----:B------:R-:W-:Y:S01]  /*c840*/  DADD R116, R116, -R100 ;  /* 0x0000000074747229 */ /* 0x000fe20000000864 */
[----:B------:R-:W5:Y:S01]  /*c850*/  LDG.E.64.CONSTANT R28, desc[UR10][R24.64] ;  /* 0x0000000a181c7981 */ /* 0x000f62000c1e9b00 */
[----:B------:R-:W-:-:S02]  /*c860*/  DADD R100, R112, R112 ;  /* 0x0000000070647229 */ /* 0x000fc40000000070 */
[----:B------:R-:W-:Y:S02]  /*c870*/  DADD R112, R78, R112 ;  /* 0x000000004e707229 */ /* 0x000fe40000000070 */
[----:B------:R-:W-:Y:S02]  /*c880*/  DADD R78, R66, R66 ;  /* 0x00000000424e7229 */ /* 0x000fe40000000042 */
[----:B------:R-:W-:Y:S02]  /*c890*/  DADD R80, R80, R108 ;  /* 0x0000000050507229 */ /* 0x000fe4000000006c */
[----:B------:R-:W-:Y:S01]  /*c8a0*/  DADD R64, R102, -R14 ;  /* 0x0000000066407229 */ /* 0x000fe2000000080e */
[----:B------:R-:W5:Y:S01]  /*c8b0*/  LDG.E.64.CONSTANT R14, desc[UR10][R24.64+0x8] ;  /* 0x0000080a180e7981 */ /* 0x000f62000c1e9b00 */
[----:B------:R-:W-:Y:S02]  /*c8c0*/  IMAD.WIDE R106, R2, 0x8, R52 ;  /* 0x00000008026a7825 */ /* 0x000fe400078e0234 */
[----:B------:R-:W-:-:S02]  /*c8d0*/  DADD R78, R114, -R78 ;  /* 0x00000000724e7229 */ /* 0x000fc4000000084e */
[----:B------:R-:W-:Y:S02]  /*c8e0*/  DFMA R90, R54, R80, R90 ;  /* 0x00000050365a722b */ /* 0x000fe4000000005a */
[----:B------:R-:W-:Y:S01]  /*c8f0*/  DADD R118, R64, R118 ;  /* 0x0000000040767229 */ /* 0x000fe20000000076 */
[----:B------:R-:W5:Y:S01]  /*c900*/  LDG.E.64.CONSTANT R52, desc[UR10][R106.64+-0x8] ;  /* 0xfffff80a6a347981 */ /* 0x000f62000c1e9b00 */
[----:B------:R-:W-:-:S03]  /*c910*/  DADD R80, R26, R26 ;  /* 0x000000001a507229 */ /* 0x000fc6000000001a */
[----:B------:R-:W5:Y:S01]  /*c920*/  LDG.E.64.CONSTANT R64, desc[UR10][R24.64+0x10] ;  /* 0x0000100a18407981 */ /* 0x000f62000c1e9b00 */
[C---:B------:R-:W-:Y:S02]  /*c930*/  DADD R100, R102.reuse, -R100 ;  /* 0x0000000066647229 */ /* 0x040fe40000000864 */
[----:B------:R-:W-:Y:S02]  /*c940*/  DADD R104, R102, R116 ;  /* 0x0000000066687229 */ /* 0x000fe40000000074 */
[----:B------:R-:W-:Y:S02]  /*c950*/  DMUL R112, R98, R112 ;  /* 0x0000007062707228 */ /* 0x000fe40000000000 */
[----:B------:R-:W-:Y:S01]  /*c960*/  DADD R102, R78, R26 ;  /* 0x000000004e667229 */ /* 0x000fe2000000001a */
[----:B------:R-:W5:Y:S01]  /*c970*/  LDG.E.64.CONSTANT R78, desc[UR10][R24.64+0xa00] ;  /* 0x000a000a184e7981 */ /* 0x000f62000c1e9b00 */
[----:B------:R-:W-:-:S04]  /*c980*/  DADD R108, R66, -R80 ;  /* 0x00000000426c7229 */ /* 0x000fc80000000850 */
[----:B------:R-:W-:Y:S01]  /*c990*/  DFMA R104, R88, R104, -R112 ;  /* 0x000000685868722b */ /* 0x000fe20000000870 */
[C---:B------:R-:W-:Y:S01]  /*c9a0*/  IMAD.WIDE.U32 R34, R2.reuse, 0x8, R34 ;  /* 0x0000000802227825 */ /* 0x040fe200078e0022 */
[----:B------:R-:W-:Y:S01]  /*c9b0*/  DFMA R102, -R46, R102, R90 ;  /* 0x000000662e66722b */ /* 0x000fe2000000015a */
[----:B------:R-:W5:Y:S02]  /*c9c0*/  LDG.E.64.CONSTANT R66, desc[UR10][R106.64+-0x10] ;  /* 0xfffff00a6a427981 */ /* 0x000f64000c1e9b00 */
[----:B------:R-:W-:Y:S02]  /*c9d0*/  IMAD.WIDE.U32 R112, R2, 0x8, R70 ;  /* 0x0000000802707825 */ /* 0x000fe400078e0046 */
[----:B------:R-:W5:Y:S01]  /*c9e0*/  LDG.E.64.CONSTANT R70, desc[UR10][R24.64+0x1400] ;  /* 0x0014000a18467981 */ /* 0x000f62000c1e9b00 */
[----:B------:R-:W-:-:S03]  /*c9f0*/  DADD R108, R108, R120 ;  /* 0x000000006c6c7229 */ /* 0x000fc60000000078 */
[----:B------:R0:W5:Y:S01]  /*ca00*/  LDG.E.64.CONSTANT R90, desc[UR10][R112.64] ;  /* 0x0000000a705a7981 */ /* 0x000162000c1e9b00 */
[----:B------:R-:W-:Y:S02]  /*ca10*/  DADD R122, R100, R122 ;  /* 0x00000000647a7229 */ /* 0x000fe4000000007a */
[----:B------:R-:W-:Y:S01]  /*ca20*/  DADD R120, R120, R120 ;  /* 0x0000000078787229 */ /* 0x000fe20000000078 */
[----:B------:R-:W5:Y:S01]  /*ca30*/  LDG.E.64.CONSTANT R34, desc[UR10][R34.64] ;  /* 0x0000000a22227981 */ /* 0x000f62000c1e9b00 */
[----:B------:R-:W-:Y:S01]  /*ca40*/  DFMA R108, R94, R108, R102 ;  /* 0x0000006c5e6c722b */ /* 0x000fe20000000066 */
[----:B------:R-:W-:Y:S01]  /*ca50*/  IMAD.WIDE.U32 R102, R2, 0x8, R58 ;  /* 0x0000000802667825 */ /* 0x000fe200078e003a */
[----:B------:R-:W-:Y:S01]  /*ca60*/  DFMA R96, R4, R118, R96 ;  /* 0x000000760460722b */ /* 0x000fe20000000060 */
[----:B------:R-:W5:Y:S03]  /*ca70*/  LDG.E.64.CONSTANT R100, desc[UR10][R24.64+0x190000] ;  /* 0x1900000a18647981 */ /* 0x000f66000c1e9b00 */
[----:B------:R-:W-:Y:S01]  /*ca80*/  DADD R120, R26, -R120 ;  /* 0x000000001a787229 */ /* 0x000fe20000000878 */
[----:B------:R-:W5:Y:S01]  /*ca90*/  LDG.E.64.CONSTANT R106, desc[UR10][R24.64+-0x1400] ;  /* 0xffec000a186a7981 */ /* 0x000f62000c1e9b00 */
[----:B------:R-:W-:-:S03]  /*caa0*/  DADD R118, R68, R68 ;  /* 0x0000000044767229 */ /* 0x000fc60000000044 */
[----:B------:R-:W5:Y:S03]  /*cab0*/  LDG.E.64.CONSTANT R116, desc[UR10][R102.64+0x1400] ;  /* 0x0014000a66747981 */ /* 0x000f66000c1e9b00 */
[----:B------:R-:W-:-:S08]  /*cac0*/  DADD R120, R120, R124 ;  /* 0x0000000078787229 */ /* 0x000fd0000000007c */
[----:B------:R-:W-:Y:S02]  /*cad0*/  DFMA R108, -R54, R120, R108 ;  /* 0x00000078366c722b */ /* 0x000fe4000000016c */
[----:B------:R-:W-:Y:S01]  /*cae0*/  DADD R120, R26, -R118 ;  /* 0x000000001a787229 */ /* 0x000fe20000000876 */
[----:B------:R-:W-:Y:S01]  /*caf0*/  IMAD.WIDE R58, R2, 0x8, R58 ;  /* 0x00000008023a7825 */ /* 0x000fe200078e023a */
[----:B------:R-:W-:Y:S01]  /*cb00*/  DMUL R10, R18, R10 ;  /* 0x0000000a120a7228 */ /* 0x000fe20000000000 */
[----:B------:R-:W5:Y:S01]  /*cb10*/  LDG.E.64.CONSTANT R18, desc[UR10][R102.64+-0x190000] ;  /* 0xe700000a66127981 */ /* 0x000f62000c1e9b00 */
[----:B--2---:R-:W-:-:S08]  /*cb20*/  DADD R110, R20, R20 ;  /* 0x00000000146e7229 */ /* 0x004fd00000000014 */
[----:B------:R-:W-:Y:S01]  /*cb30*/  DADD R110, R50, -R110 ;  /* 0x00000000326e7229 */ /* 0x000fe2000000086e */
[----:B------:R-:W2:Y:S01]  /*cb40*/  LDG.E.64.CONSTANT R50, desc[UR10][R24.64+0xc8000] ;  /* 0x0c80000a18327981 */ /* 0x000ea2000c1e9b00 */
[----:B------:R-:W-:Y:S02]  /*cb50*/  DADD R114, -R80, R20 ;  /* 0x0000000050727229 */ /* 0x000fe40000000114 */
[----:B------:R-:W-:Y:S01]  /*cb60*/  DFMA R20, R22, R122, R104 ;  /* 0x0000007a1614722b */ /* 0x000fe20000000068 */
[----:B------:R-:W2:Y:S03]  /*cb70*/  LDG.E.64.CONSTANT R104, desc[UR10][R102.64+0x8] ;  /* 0x0000080a66687981 */ /* 0x000ea6000c1e9b00 */
[----:B------:R-:W-:Y:S02]  /*cb80*/  DADD R110, R26, R110 ;  /* 0x000000001a6e7229 */ /* 0x000fe4000000006e */
[----:B------:R-:W-:-:S06]  /*cb90*/  DADD R114, R114, R68 ;  /* 0x0000000072727229 */ /* 0x000fcc0000000044 */
[----:B0-----:R-:W-:Y:S02]  /*cba0*/  DFMA R112, -R48, R110, R96 ;  /* 0x0000006e3070722b */ /* 0x001fe40000000160 */
[----:B------:R-:W2:Y:S04]  /*cbb0*/  LDG.E.64.CONSTANT R110, desc[UR10][R102.64+0xa00] ;  /* 0x000a000a666e7981 */ /* 0x000ea8000c1e9b00 */
[----:B------:R-:W2:Y:S02]  /*cbc0*/  LDG.E.64.CONSTANT R96, desc[UR10][R102.64+0x10] ;  /* 0x0000100a66607981 */ /* 0x000ea4000c1e9b00 */
[----:B------:R-:W-:Y:S02]  /*cbd0*/  DFMA R68, R92, R114, R112 ;  /* 0x000000725c44722b */ /* 0x000fe40000000070 */
[----:B------:R-:W2:Y:S01]  /*cbe0*/  LDG.E.64.CONSTANT R114, desc[UR10][R102.64] ;  /* 0x0000000a66727981 */ /* 0x000ea2000c1e9b00 */
[----:B---3--:R-:W-:-:S03]  /*cbf0*/  DADD R118, R6, R6 ;  /* 0x0000000006767229 */ /* 0x008fc60000000006 */
[----:B------:R-:W3:Y:S05]  /*cc00*/  LDG.E.64.CONSTANT R112, desc[UR10][R24.64+-0x190000] ;  /* 0xe700000a18707981 */ /* 0x000eea000c1e9b00 */
[----:B----4-:R-:W-:Y:S01]  /*cc10*/  DADD R118, R12, -R118 ;  /* 0x000000000c767229 */ /* 0x010fe20000000876 */
[----:B------:R-:W-:Y:S01]  /*cc20*/  IMAD.WIDE.U32 R12, R2, 0x8, R72 ;  /* 0x00000008020c7825 */ /* 0x000fe200078e0048 */
[----:B------:R-:W-:Y:S01]  /*cc30*/  DADD R80, -R80, R6 ;  /* 0x0000000050507229 */ /* 0x000fe20000000106 */
[----:B------:R-:W4:Y:S05]  /*cc40*/  LDG.E.64.CONSTANT R6, desc[UR10][R58.64+-0x8] ;  /* 0xfffff80a3a067981 */ /* 0x000f2a000c1e9b00 */
[----:B------:R-:W-:Y:S01]  /*cc50*/  DADD R118, R26, R118 ;  /* 0x000000001a767229 */ /* 0x000fe20000000076 */
[----:B------:R-:W4:Y:S04]  /*cc60*/  LDG.E.64.CONSTANT R12, desc[UR10][R12.64] ;  /* 0x0000000a0c0c7981 */ /* 0x000f28000c1e9b00 */
[----:B------:R-:W4:Y:S01]  /*cc70*/  LDG.E.64.CONSTANT R24, desc[UR10][R102.64+0xc8000] ;  /* 0x0c80000a66187981 */ /* 0x000f22000c1e9b00 */
[----:B------:R-:W-:-:S02]  /*cc80*/  DADD R72, R30, R30 ;  /* 0x000000001e487229 */ /* 0x000fc4000000001e */
[----:B------:R-:W-:Y:S02]  /*cc90*/  DFMA R118, -R88, R118, R20 ;  /* 0x000000765876722b */ /* 0x000fe40000000114 */
[----:B-----5:R-:W-:Y:S01]  /*cca0*/  DADD R82, R120, R82 ;  /* 0x0000000078527229 */ /* 0x020fe20000000052 */
[----:B------:R-:W5:Y:S01]  /*ccb0*/  LDG.E.64.CONSTANT R20, desc[UR10][R102.64+0x190000] ;  /* 0x1900000a66147981 */ /* 0x000f62000c1e9b00 */
[----:B------:R-:W-:Y:S01]  /*ccc0*/  DADD R80, R80, R30 ;  /* 0x0000000050507229 */ /* 0x000fe2000000001e */
[----:B------:R-:W-:Y:S01]  /*ccd0*/  IMAD.WIDE.U32 R30, R2, 0x8, R36 ;  /* 0x00000008021e7825 */ /* 0x000fe200078e0024 */
[----:B------:R-:W-:Y:S01]  /*cce0*/  DADD R72, R26, -R72 ;  /* 0x000000001a487229 */ /* 0x000fe20000000848 */
[----:B------:R0:W5:Y:S03]  /*ccf0*/  LDG.E.64.CONSTANT R36, desc[UR10][R58.64+-0x10] ;  /* 0xfffff00a3a247981 */ /* 0x000166000c1e9b00 */
[----:B------:R-:W-:Y:S01]  /*cd00*/  DFMA R68, -R4, R82, R68 ;  /* 0x000000520444722b */ /* 0x000fe20000000144 */
[----:B------:R1:W5:Y:S04]  /*cd10*/  LDG.E.64.CONSTANT R26, desc[UR10][R102.64+-0x1400] ;  /* 0xffec000a661a7981 */ /* 0x000368000c1e9b00 */
[----:B------:R-:W5:Y:S01]  /*cd20*/  LDG.E.64.CONSTANT R30, desc[UR10][R30.64] ;  /* 0x0000000a1e1e7981 */ /* 0x000f62000c1e9b00 */
[----:B------:R-:W-:-:S02]  /*cd30*/  DFMA R80, R98, R80, R118 ;  /* 0x000000506250722b */ /* 0x000fc40000000076 */
[----:B------:R-:W-:Y:S02]  /*cd40*/  DMUL R68, R16, R68 ;  /* 0x0000004410447228 */ /* 0x000fe40000000000 */
[----:B------:R-:W-:-:S06]  /*cd50*/  DADD R72, R72, R84 ;  /* 0x0000000048487229 */ /* 0x000fcc0000000054 */
[----:B------:R-:W-:Y:S02]  /*cd60*/  DFMA R68, R8, R108, R68 ;  /* 0x0000006c0844722b */ /* 0x000fe40000000044 */
[----:B------:R-:W-:-:S08]  /*cd70*/  DFMA R72, -R22, R72, R80 ;  /* 0x000000481648722b */ /* 0x000fd00000000150 */
[----:B------:R-:W-:Y:S01]  /*cd80*/  DFMA R68, R10, R72, R68 ;  /* 0x000000480a44722b */ /* 0x000fe20000000044 */
[----:B------:R-:W-:-:S07]  /*cd90*/  IMAD.WIDE.U32 R38, R2, 0x8, R38 ;  /* 0x0000000802267825 */ /* 0x000fce00078e0026 */
[----:B------:R-:W-:-:S07]  /*cda0*/  DFMA R68, R68, -R86, R56 ;  /* 0x800000564444722b */ /* 0x000fce0000000038 */
[----:B------:R1:W-:Y:S04]  /*cdb0*/  STG.E.64 desc[UR10][R32.64], R68 ;  /* 0x0000004420007986 */ /* 0x0003e8000c101b0a */
[----:B------:R-:W5:Y:S01]  /*cdc0*/  LDG.E.64 R56, desc[UR10][R38.64] ;  /* 0x0000000a26387981 */ /* 0x000f62000c1e1b00 */
[----:B0-----:R-:W-:Y:S02]  /*cdd0*/  DADD R58, R28, R28 ;  /* 0x000000001c3a7229 */ /* 0x001fe4000000001c */
[----:B------:R-:W-:-:S06]  /*cde0*/  DADD R72, R14, R14 ;  /* 0x000000000e487229 */ /* 0x000fcc000000000e */
[----:B------:R-:W-:-:S08]  /*cdf0*/  DADD R14, R14, -R58 ;  /* 0x000000000e0e7229 */ /* 0x000fd0000000083a */
[----:B------:R-:W-:Y:S02]  /*ce00*/  DADD R14, R14, R52 ;  /* 0x000000000e0e7229 */ /* 0x000fe40000000034 */
[----:B------:R-:W-:Y:S02]  /*ce10*/  DADD R64, R64, -R72 ;  /* 0x0000000040407229 */ /* 0x000fe40000000848 */
[----:B------:R-:W-:Y:S02]  /*ce20*/  DADD R72, R52, R52 ;  /* 0x0000000034487229 */ /* 0x000fe40000000034 */
[----:B-1----:R-:W-:-:S04]  /*ce30*/  DADD R32, R78, R78 ;  /* 0x000000004e207229 */ /* 0x002fc8000000004e */
[----:B------:R-:W-:Y:S02]  /*ce40*/  DADD R64, R64, R28 ;  /* 0x0000000040407229 */ /* 0x000fe4000000001c */
[----:B------:R-:W-:Y:S02]  /*ce50*/  DMUL R52, R94, R14 ;  /* 0x0000000e5e347228 */ /* 0x000fe40000000000 */
[----:B------:R-:W-:Y:S01]  /*ce60*/  DADD R68, -R58, R78 ;  /* 0x000000003a447229 */ /* 0x000fe2000000014e */
[----:B------:R-:W-:Y:S01]  /*ce70*/  IMAD.WIDE.U32 R14, R2, 0x8, R60 ;  /* 0x00000008020e7825 */ /* 0x000fe200078e003c */
[----:B------:R-:W-:Y:S02]  /*ce80*/  DADD R72, R28, -R72 ;  /* 0x000000001c487229 */ /* 0x000fe40000000848 */
[----:B------:R-:W-:Y:S02]  /*ce90*/  DADD R70, R70, -R32 ;  /* 0x0000000046467229 */ /* 0x000fe40000000820 */
[----:B------:R-:W5:Y:S01]  /*cea0*/  LDG.E.64.CONSTANT R32, desc[UR10][R14.64] ;  /* 0x0000000a0e207981 */ /* 0x000f62000c1e9b00 */
[----:B------:R-:W-:-:S02]  /*ceb0*/  DFMA R78, R46, R64, -R52 ;  /* 0x000000402e4e722b */ /* 0x000fc40000000834 */
[--C-:B------:R-:W-:Y:S01]  /*cec0*/  DADD R64, R68, R90.reuse ;  /* 0x0000000044407229 */ /* 0x100fe2000000005a */
[----:B------:R-:W5:Y:S01]  /*ced0*/  LDG.E.64.CONSTANT R52, desc[UR10][R14.64+0x8] ;  /* 0x0000080a0e347981 */ /* 0x000f62000c1e9b00 */
[----:B------:R-:W-:Y:S02]  /*cee0*/  DADD R90, R90, R90 ;  /* 0x000000005a5a7229 */ /* 0x000fe4000000005a */
[----:B------:R-:W-:Y:S01]  /*cef0*/  DADD R72, R72, R66 ;  /* 0x0000000048487229 */ /* 0x000fe20000000042 */
[----:B------:R-:W-:-:S05]  /*cf00*/  IMAD.WIDE R66, R2, 0x8, R60 ;  /* 0x0000000802427825 */ /* 0x000fca00078e023c */
[----:B------:R-:W-:Y:S01]  /*cf10*/  DADD R90, R28, -R90 ;  /* 0x000000001c5a7229 */ /* 0x000fe2000000085a */
[----:B------:R-:W5:Y:S01]  /*cf20*/  LDG.E.64.CONSTANT R60, desc[UR10][R66.64+-0x8] ;  /* 0xfffff80a423c7981 */ /* 0x000f62000c1e9b00 */
[----:B------:R-:W-:Y:S02]  /*cf30*/  DADD R84, R34, R34 ;  /* 0x0000000022547229 */ /* 0x000fe40000000022 */
[----:B------:R-:W-:-:S04]  /*cf40*/  DADD R70, R28, R70 ;  /* 0x000000001c467229 */ /* 0x000fc80000000046 */
[----:B------:R-:W-:Y:S02]  /*cf50*/  DADD R106, R90, R106 ;  /* 0x000000005a6a7229 */ /* 0x000fe4000000006a */
[----:B------:R-:W-:Y:S01]  /*cf60*/  DMUL R64, R92, R64 ;  /* 0x000000405c407228 */ /* 0x000fe20000000000 */
[C---:B------:R-:W-:Y:S01]  /*cf70*/  IMAD.WIDE.U32 R102, R2.reuse, 0x8, R74 ;  /* 0x0000000802667825 */ /* 0x040fe200078e004a */
[----:B------:R-:W-:Y:S01]  /*cf80*/  DADD R74, R28, -R84 ;  /* 0x000000001c4a7229 */ /* 0x000fe20000000854 */
[----:B------:R-:W5:Y:S01]  /*cf90*/  LDG.E.64.CONSTANT R66, desc[UR10][R66.64+-0x10] ;  /* 0xfffff00a42427981 */ /* 0x000f62000c1e9b00 */
[----:B------:R-:W-:Y:S01]  /*cfa0*/  DFMA R84, R54, R72, R78 ;  /* 0x000000483654722b */ /* 0x000fe2000000004e */
[----:B------:R-:W-:Y:S02]  /*cfb0*/  IMAD.WIDE.U32 R40, R2, 0x8, R40 ;  /* 0x0000000802287825 */ /* 0x000fe400078e0028 */
[----:B------:R-:W5:Y:S01]  /*cfc0*/  LDG.E.64.CONSTANT R78, desc[UR10][R14.64+-0x1400] ;  /* 0xffec000a0e4e7981 */ /* 0x000f62000c1e9b00 */
[----:B------:R-:W-:-:S03]  /*cfd0*/  DFMA R70, R48, R70, -R64 ;  /* 0x000000463046722b */ /* 0x000fc60000000840 */
[----:B------:R-:W5:Y:S01]  /*cfe0*/  LDG.E.64.CONSTANT R64, desc[UR10][R14.64+0x1400] ;  /* 0x0014000a0e407981 */ /* 0x000f62000c1e9b00 */
[----:B------:R-:W-:-:S03]  /*cff0*/  IMAD.WIDE.U32 R108, R2, 0x8, R76 ;  /* 0x00000008026c7825 */ /* 0x000fc600078e004c */
[----:B------:R-:W5:Y:S04]  /*d000*/  LDG.E.64.CONSTANT R40, desc[UR10][R40.64] ;  /* 0x0000000a28287981 */ /* 0x000f68000c1e9b00 */
[----:B------:R-:W5:Y:S01]  /*d010*/  LDG.E.64.CONSTANT R76, desc[UR10][R14.64+0x190000] ;  /* 0x1900000a0e4c7981 */ /* 0x000f62000c1e9b00 */
[--C-:B--2---:R-:W-:Y:S02]  /*d020*/  DADD R68, -R58, R50.reuse ;  /* 0x000000003a447229 */ /* 0x104fe40000000132 */
[----:B------:R-:W-:Y:S01]  /*d030*/  DADD R80, R50, R50 ;  /* 0x0000000032507229 */ /* 0x000fe20000000032 */
[----:B------:R-:W2:Y:S04]  /*d040*/  LDG.E.64.CONSTANT R58, desc[UR10][R14.64+0x10] ;  /* 0x0000100a0e3a7981 */ /* 0x000ea8000c1e9b00 */
[----:B------:R-:W2:Y:S01]  /*d050*/  LDG.E.64.CONSTANT R50, desc[UR10][R14.64+0xa00] ;  /* 0x000a000a0e327981 */ /* 0x000ea2000c1e9b00 */
[----:B------:R-:W-:-:S02]  /*d060*/  DADD R82, R68, R34 ;  /* 0x0000000044527229 */ /* 0x000fc40000000022 */
[----:B------:R-:W-:Y:S02]  /*d070*/  DADD R80, R100, -R80 ;  /* 0x0000000064507229 */ /* 0x000fe40000000850 */
[----:B------:R-:W-:-:S04]  /*d080*/  DADD R68, R104, R104 ;  /* 0x0000000068447229 */ /* 0x000fc80000000068 */
[----:B------:R-:W-:Y:S02]  /*d090*/  DMUL R90, R98, R82 ;  /* 0x00000052625a7228 */ /* 0x000fe40000000000 */
[----:B------:R-:W-:Y:S02]  /*d0a0*/  DADD R100, R28, R80 ;  /* 0x000000001c647229 */ /* 0x000fe40000000050 */
[----:B------:R-:W-:Y:S01]  /*d0b0*/  DADD R82, R110, R110 ;  /* 0x000000006e527229 */ /* 0x000fe2000000006e */
[----:B------:R-:W-:Y:S01]  /*d0c0*/  IMAD.WIDE.U32 R34, R2, 0x8, R62 ;  /* 0x0000000802227825 */ /* 0x000fe200078e003e */
[----:B------:R-:W-:Y:S01]  /*d0d0*/  DADD R80, R96, -R68 ;  /* 0x0000000060507229 */ /* 0x000fe20000000844 */
[----:B------:R0:W2:Y:S03]  /*d0e0*/  LDG.E.64.CONSTANT R28, desc[UR10][R102.64] ;  /* 0x0000000a661c7981 */ /* 0x0000a6000c1e9b00 */
[----:B------:R-:W-:Y:S01]  /*d0f0*/  DFMA R90, R88, R100, -R90 ;  /* 0x00000064585a722b */ /* 0x000fe2000000085a */
[----:B------:R-:W2:Y:S01]  /*d100*/  LDG.E.64.CONSTANT R68, desc[UR10][R34.64+0x8] ;  /* 0x0000080a22447981 */ /* 0x000ea2000c1e9b00 */
[----:B------:R-:W-:-:S02]  /*d110*/  DADD R116, R116, -R82 ;  /* 0x0000000074747229 */ /* 0x000fc40000000852 */
[--C-:B------:R-:W-:Y:S01]  /*d120*/  DADD R100, R80, R114.reuse ;  /* 0x0000000050647229 */ /* 0x100fe20000000072 */
[----:B------:R-:W2:Y:S01]  /*d130*/  LDG.E.64.CONSTANT R72, desc[UR10][R34.64+0x10] ;  /* 0x0000100a22487981 */ /* 0x000ea2000c1e9b00 */
[----:B------:R-:W-:Y:S02]  /*d140*/  DADD R82, R114, R114 ;  /* 0x0000000072527229 */ /* 0x000fe40000000072 */
[----:B---3--:R-:W-:Y:S01]  /*d150*/  DADD R112, R74, R112 ;  /* 0x000000004a707229 */ /* 0x008fe20000000070 */
[----:B------:R-:W3:Y:S01]  /*d160*/  LDG.E.64.CONSTANT R80, desc[UR10][R34.64+0x1400] ;  /* 0x0014000a22507981 */ /* 0x000ee2000c1e9b00 */
[----:B------:R-:W-:Y:S02]  /*d170*/  DFMA R96, R4, R106, R70 ;  /* 0x0000006a0460722b */ /* 0x000fe40000000046 */
[----:B------:R-:W-:Y:S01]  /*d180*/  DFMA R100, -R46, R100, R84 ;  /* 0x000000642e64722b */ /* 0x000fe20000000154 */
[----:B------:R-:W3:Y:S01]  /*d190*/  LDG.E.64.CONSTANT R74, desc[UR10][R34.64] ;  /* 0x0000000a224a7981 */ /* 0x000ee2000c1e9b00 */
[----:B------:R-:W-:-:S03]  /*d1a0*/  DADD R104, R104, -R82 ;  /* 0x0000000068687229 */ /* 0x000fc60000000852 */
[----:B------:R-:W3:Y:S04]  /*d1b0*/  LDG.E.64.CONSTANT R84, desc[UR10][R14.64+0xc8000] ;  /* 0x0c80000a0e547981 */ /* 0x000ee8000c1e9b00 */
[----:B------:R-:W3:Y:S01]  /*d1c0*/  LDG.E.64.CONSTANT R70, desc[UR10][R34.64+0xa00] ;  /* 0x000a000a22467981 */ /* 0x000ee2000c1e9b00 */
[----:B----4-:R-:W-:Y:S02]  /*d1d0*/  DADD R104, R104, R6 ;  /* 0x0000000068687229 */ /* 0x010fe40000000006 */
[----:B------:R-:W-:Y:S02]  /*d1e0*/  DADD R110, -R82, R110 ;  /* 0x00000000526e7229 */ /* 0x000fe4000000016e */
[----:B0-----:R-:W-:Y:S01]  /*d1f0*/  DADD R102, R12, R12 ;  /* 0x000000000c667229 */ /* 0x001fe2000000000c */
[----:B------:R-:W-:Y:S01]  /*d200*/  IMAD.WIDE R62, R2, 0x8, R62 ;  /* 0x00000008023e7825 */ /* 0x000fe200078e023e */
[----:B------:R-:W-:Y:S01]  /*d210*/  DADD R116, R114, R116 ;  /* 0x0000000072747229 */ /* 0x000fe20000000074 */
[----:B------:R-:W4:Y:S01]  /*d220*/  LDG.E.64.CONSTANT R14, desc[UR10][R14.64+-0x190000] ;  /* 0xe700000a0e0e7981 */ /* 0x000f22000c1e9b00 */
[----:B------:R-:W-:-:S02]  /*d230*/  DADD R106, R24, R24 ;  /* 0x00000000186a7229 */ /* 0x000fc40000000018 */
[----:B------:R-:W-:Y:S02]  /*d240*/  DFMA R100, R94, R104, R100 ;  /* 0x000000685e64722b */ /* 0x000fe40000000064 */
[----:B------:R-:W-:Y:S02]  /*d250*/  DADD R110, R110, R12 ;  /* 0x000000006e6e7229 */ /* 0x000fe4000000000c */
[----:B------:R-:W-:Y:S01]  /*d260*/  DADD R104, R114, -R102 ;  /* 0x0000000072687229 */ /* 0x000fe20000000866 */
[----:B------:R-:W4:Y:S01]  /*d270*/  LDG.E.64.CONSTANT R12, desc[UR10][R108.64] ;  /* 0x0000000a6c0c7981 */ /* 0x000f22000c1e9b00 */
[----:B------:R-:W-:Y:S02]  /*d280*/  DFMA R96, -R48, R116, R96 ;  /* 0x000000743060722b */ /* 0x000fe40000000160 */
[----:B------:R-:W-:Y:S02]  /*d290*/  DADD R102, R6, R6 ;  /* 0x0000000006667229 */ /* 0x000fe40000000006 */
[----:B-----5:R-:W-:Y:S01]  /*d2a0*/  DADD R106, R20, -R106 ;  /* 0x00000000146a7229 */ /* 0x020fe2000000086a */
[----:B------:R-:W5:Y:S01]  /*d2b0*/  LDG.E.64.CONSTANT R6, desc[UR10][R34.64+0xc8000] ;  /* 0x0c80000a22067981 */ /* 0x000f62000c1e9b00 */
[----:B------:R-:W-:-:S02]  /*d2c0*/  DADD R26, R104, R26 ;  /* 0x00000000681a7229 */ /* 0x000fc4000000001a */
[----:B------:R-:W-:Y:S01]  /*d2d0*/  DFMA R96, R92, R110, R96 ;  /* 0x0000006e5c60722b */ /* 0x000fe20000000060 */
[----:B------:R-:W5:Y:S01]  /*d2e0*/  LDG.E.64.CONSTANT R20, desc[UR10][R62.64+-0x8] ;  /* 0xfffff80a3e147981 */ /* 0x000f62000c1e9b00 */
[----:B------:R-:W-:Y:S01]  /*d2f0*/  DADD R82, -R82, R24 ;  /* 0x0000000052527229 */ /* 0x000fe20000000118 */
[----:B------:R-:W-:Y:S01]  /*d300*/  IMAD.WIDE.U32 R104, R2, 0x8, R42 ;  /* 0x0000000802687825 */ /* 0x000fe200078e002a */
[----:B------:R-:W-:Y:S01]  /*d310*/  DFMA R90, R22, R112, R90 ;  /* 0x00000070165a722b */ /* 0x000fe2000000005a */
[----:B------:R-:W5:Y:S01]  /*d320*/  LDG.E.64.CONSTANT R24, desc[UR10][R34.64+0x190000] ;  /* 0x1900000a22187981 */ /* 0x000f62000c1e9b00 */
[C---:B------:R-:W-:Y:S02]  /*d330*/  DADD R102, R114.reuse, -R102 ;  /* 0x0000000072667229 */ /* 0x040fe40000000866 */
[----:B------:R-:W-:Y:S02]  /*d340*/  DADD R106, R114, R106 ;  /* 0x00000000726a7229 */ /* 0x000fe4000000006a */
[----:B------:R-:W-:Y:S01]  /*d350*/  DADD R42, R30, R30 ;  /* 0x000000001e2a7229 */ /* 0x000fe2000000001e */
[----:B------:R-:W5:Y:S01]  /*d360*/  LDG.E.64.CONSTANT R62, desc[UR10][R62.64+-0x10] ;  /* 0xfffff00a3e3e7981 */ /* 0x000f62000c1e9b00 */
[----:B------:R-:W-:-:S02]  /*d370*/  DFMA R96, -R4, R26, R96 ;  /* 0x0000001a0460722b */ /* 0x000fc40000000160 */
[----:B------:R-:W-:Y:S01]  /*d380*/  DADD R82, R82, R30 ;  /* 0x0000000052527229 */ /* 0x000fe2000000001e */
[----:B------:R-:W5:Y:S01]  /*d390*/  LDG.E.64.CONSTANT R26, desc[UR10][R104.64] ;  /* 0x0000000a681a7981 */ /* 0x000f62000c1e9b00 */
[----:B------:R-:W-:Y:S02]  /*d3a0*/  DADD R36, R102, R36 ;  /* 0x0000000066247229 */ /* 0x000fe40000000024 */
[----:B------:R-:W-:Y:S01]  /*d3b0*/  DFMA R90, -R88, R106, R90 ;  /* 0x0000006a585a722b */ /* 0x000fe2000000015a */
[----:B------:R-:W5:Y:S01]  /*d3c0*/  LDG.E.64.CONSTANT R30, desc[UR10][R34.64+-0x1400] ;  /* 0xffec000a221e7981 */ /* 0x000f62000c1e9b00 */
[----:B------:R-:W-:Y:S02]  /*d3d0*/  DADD R42, R114, -R42 ;  /* 0x00000000722a7229 */ /* 0x000fe4000000082a */
[----:B------:R-:W-:Y:S02]  /*d3e0*/  DMUL R96, R16, R96 ;  /* 0x0000006010607228 */ /* 0x000fe40000000000 */
[----:B------:R-:W-:-:S02]  /*d3f0*/  DFMA R36, -R54, R36, R100 ;  /* 0x000000243624722b */ /* 0x000fc40000000164 */
[----:B------:R-:W-:Y:S02]  /*d400*/  DFMA R82, R98, R82, R90 ;  /* 0x000000526252722b */ /* 0x000fe4000000005a */
[----:B------:R-:W-:Y:S01]  /*d410*/  DADD R42, R42, R18 ;  /* 0x000000002a2a7229 */ /* 0x000fe20000000012 */
[----:B------:R0:W5:Y:S03]  /*d420*/  LDG.E.64.CONSTANT R18, desc[UR10][R34.64+-0x190000] ;  /* 0xe700000a22127981 */ /* 0x000166000c1e9b00 */
[----:B------:R-:W-:-:S04]  /*d430*/  DFMA R36, R8, R36, R96 ;  /* 0x000000240824722b */ /* 0x000fc80000000060 */
[----:B------:R-:W-:-:S08]  /*d440*/  DFMA R42, -R22, R42, R82 ;  /* 0x0000002a162a722b */ /* 0x000fd00000000152 */
[----:B------:R-:W-:Y:S01]  /*d450*/  DFMA R36, R10, R42, R36 ;  /* 0x0000002a0a24722b */ /* 0x000fe20000000024 */
[----:B------:R-:W-:-:S07]  /*d460*/  IMAD.WIDE.U32 R2, R2, 0x8, R44 ;  /* 0x0000000802027825 */ /* 0x000fce00078e002c */
[----:B------:R-:W-:-:S07]  /*d470*/  DFMA R56, R36, -R86, R56 ;  /* 0x800000562438722b */ /* 0x000fce0000000038 */
[----:B------:R1:W-:Y:S04]  /*d480*/  STG.E.64 desc[UR10][R38.64], R56 ;  /* 0x0000003826007986 */ /* 0x0003e8000c101b0a */
[----:B------:R-:W5:Y:S01]  /*d490*/  LDG.E.64 R36, desc[UR10][R2.64] ;  /* 0x0000000a02247981 */ /* 0x000f62000c1e1b00 */
[----:B------:R-:W-:Y:S02]  /*d4a0*/  DADD R42, R32, R32 ;  /* 0x00000000202a7229 */ /* 0x000fe40000000020 */
[----:B------:R-:W-:-:S06]  /*d4b0*/  DADD R44, R52, R52 ;  /* 0x00000000342c7229 */ /* 0x000fcc0000000034 */
[----:B------:R-:W-:Y:S02]  /*d4c0*/  DADD R52, R52, -R42 ;  /* 0x0000000034347229 */ /* 0x000fe4000000082a */
[----:B0-----:R-:W-:-:S06]  /*d4d0*/  DADD R34, R60, R60 ;  /* 0x000000003c227229 */ /* 0x001fcc000000003c */
[----:B------:R-:W-:Y:S02]  /*d4e0*/  DADD R52, R52, R60 ;  /* 0x0000000034347229 */ /* 0x000fe4000000003c */
[----:B------:R-:W-:-:S06]  /*d4f0*/  DADD R34, R32, -R34 ;  /* 0x0000000020227229 */ /* 0x000fcc0000000822 */
[----:B------:R-:W-:Y:S02]  /*d500*/  DMUL R52, R94, R52 ;  /* 0x000000345e347228 */ /* 0x000fe40000000000 */
[----:B------:R-:W-:Y:S02]  /*d510*/  DADD R34, R34, R66 ;  /* 0x0000000022227229 */ /* 0x000fe40000000042 */
[----:B--2---:R-:W-:Y:S02]  /*d520*/  DADD R44, R58, -R44 ;  /* 0x000000003a2c7229 */ /* 0x004fe4000000082c */
[--C-:B------:R-:W-:Y:S02]  /*d530*/  DADD R82, R50, R50.reuse ;  /* 0x0000000032527229 */ /* 0x100fe40000000032 */
[----:B------:R-:W-:-:S04]  /*d540*/  DADD R50, -R42, R50 ;  /* 0x000000002a327229 */ /* 0x000fc80000000132 */
[----:B------:R-:W-:Y:S02]  /*d550*/  DADD R44, R44, R32 ;  /* 0x000000002c2c7229 */ /* 0x000fe40000000020 */
[----:B------:R-:W-:-:S06]  /*d560*/  DADD R64, R64, -R82 ;  /* 0x0000000040407229 */ /* 0x000fcc0000000852 */
[----:B------:R-:W-:Y:S02]  /*d570*/  DFMA R44, R46, R44, -R52 ;  /* 0x0000002c2e2c722b */ /* 0x000fe40000000834 */
[--C-:B-1----:R-:W-:Y:S02]  /*d580*/  DADD R38, R28, R28.reuse ;  /* 0x000000001c267229 */ /* 0x102fe4000000001c */
[----:B------:R-:W-:Y:S02]  /*d590*/  DADD R50, R50, R28 ;  /* 0x0000000032327229 */ /* 0x000fe4000000001c */
[----:B------:R-:W-:Y:S02]  /*d5a0*/  DADD R28, R68, R68 ;  /* 0x00000000441c7229 */ /* 0x000fe40000000044 */
[----:B------:R-:W-:Y:S02]  /*d5b0*/  DFMA R34, R54, R34, R44 ;  /* 0x000000223622722b */ /* 0x000fe4000000002c */
[----:B------:R-:W-:-:S02]  /*d5c0*/  DADD R38, R32, -R38 ;  /* 0x0000000020267229 */ /* 0x000fc40000000826 */
[----:B------:R-:W-:Y:S02]  /*d5d0*/  DADD R64, R32, R64 ;  /* 0x0000000020407229 */ /* 0x000fe40000000040 */
[----:B------:R-:W-:Y:S02]  /*d5e0*/  DADD R72, R72, -R28 ;  /* 0x0000000048487229 */ /* 0x000fe4000000081c */
[----:B------:R-:W-:Y:S02]  /*d5f0*/  DMUL R50, R92, R50 ;  /* 0x000000325c327228 */ /* 0x000fe40000000000 */
[----:B---3--:R-:W-:Y:S02]  /*d600*/  DADD R28, R74, R74 ;  /* 0x000000004a1c7229 */ /* 0x008fe4000000004a */
[--C-:B------:R-:W-:Y:S02]  /*d610*/  DADD R42, -R42, R84.reuse ;  /* 0x000000002a2a7229 */ /* 0x100fe40000000154 */
[----:B------:R-:W-:-:S02]  /*d620*/  DADD R44, R84, R84 ;  /* 0x00000000542c7229 */ /* 0x000fc40000000054 */
[--C-:B------:R-:W-:Y:S02]  /*d630*/  DADD R52, R70, R70.reuse ;  /* 0x0000000046347229 */ /* 0x100fe40000000046 */
[----:B------:R-:W-:Y:S02]  /*d640*/  DADD R70, -R28, R70 ;  /* 0x000000001c467229 */ /* 0x000fe40000000146 */
[----:B------:R-:W-:Y:S02]  /*d650*/  DADD R42, R42, R40 ;  /* 0x000000002a2a7229 */ /* 0x000fe40000000028 */
[----:B------:R-:W-:Y:S02]  /*d660*/  DADD R44, R76, -R44 ;  /* 0x000000004c2c7229 */ /* 0x000fe4000000082c */
[----:B------:R-:W-:Y:S02]  /*d670*/  DADD R40, R40, R40 ;  /* 0x0000000028287229 */ /* 0x000fe40000000028 */
[----:B------:R-:W-:-:S02]  /*d680*/  DFMA R50, R48, R64, -R50 ;  /* 0x000000403032722b */ /* 0x000fc40000000832 */
[----:B------:R-:W-:Y:S02]  /*d690*/  DADD R38, R38, R78 ;  /* 0x0000000026267229 */ /* 0x000fe4000000004e */
[----:B------:R-:W-:Y:S02]  /*d6a0*/  DADD R52, R80, -R52 ;  /* 0x0000000050347229 */ /* 0x000fe40000000834 */
[----:B----4-:R-:W-:Y:S02]  /*d6b0*/  DADD R70, R70, R12 ;  /* 0x0000000046467229 */ /* 0x010fe4000000000c */
[C---:B------:R-:W-:Y:S02]  /*d6c0*/  DADD R44, R32.reuse, R44 ;  /* 0x00000000202c7229 */ /* 0x040fe4000000002c */
[----:B------:R-:W-:Y:S02]  /*d6d0*/  DADD R40, R32, -R40 ;  /* 0x0000000020287229 */ /* 0x000fe40000000828 */
[----:B------:R-:W-:-:S02]  /*d6e0*/  DADD R68, R68, -R28 ;  /* 0x0000000044447229 */ /* 0x000fc4000000081c */
[----:B------:R-:W-:Y:S02]  /*d6f0*/  DFMA R38, R4, R38, R50 ;  /* 0x000000260426722b */ /* 0x000fe40000000032 */
[----:B------:R-:W-:Y:S02]  /*d700*/  DADD R52, R74, R52 ;  /* 0x000000004a347229 */ /* 0x000fe40000000034 */
[----:B------:R-:W-:Y:S02]  /*d710*/  DMUL R42, R98, R42 ;  /* 0x0000002a622a7228 */ /* 0x000fe40000000000 */
[----:B-----5:R-:W-:Y:S02]  /*d720*/  DADD R32, R6, R6 ;  /* 0x0000000006207229 */ /* 0x020fe40000000006 */
[----:B------:R-:W-:Y:S02]  /*d730*/  DADD R12, R12, R12 ;  /* 0x000000000c0c7229 */ /* 0x000fe4000000000c */
[----:B------:R-:W-:-:S02]  /*d740*/  DADD R68, R68, R20 ;  /* 0x0000000044447229 */ /* 0x000fc40000000014 */
[----:B------:R-:W-:Y:S02]  /*d750*/  DFMA R38, -R48, R52, R38 ;  /* 0x000000343026722b */ /* 0x000fe40000000126 */
[----:B------:R-:W-:Y:S02]  /*d760*/  DADD R72, R72, R74 ;  /* 0x0000000048487229 */ /* 0x000fe4000000004a */
[----:B------:R-:W-:Y:S02]  /*d770*/  DFMA R42, R88, R44, -R42 ;  /* 0x0000002c582a722b */ /* 0x000fe4000000082a */
[----:B------:R-:W-:Y:S02]  /*d780*/  DADD R14, R40, R14 ;  /* 0x00000000280e7229 */ /* 0x000fe4000000000e */
[----:B------:R-:W-:Y:S02]  /*d790*/  DADD R20, R20, R20 ;  /* 0x0000000014147229 */ /* 0x000fe40000000014 */
[----:B------:R-:W-:-:S02]  /*d7a0*/  DADD R24, R24, -R32 ;  /* 0x0000000018187229 */ /* 0x000fc40000000820 */
[----:B------:R-:W-:Y:S02]  /*d7b0*/  DADD R12, R74, -R12 ;  /* 0x000000004a0c7229 */ /* 0x000fe4000000080c */
[----:B------:R-:W-:Y:S02]  /*d7c0*/  DADD R6, -R28, R6 ;  /* 0x000000001c067229 */ /* 0x000fe40000000106 */
[----:B------:R-:W-:Y:S02]  /*d7d0*/  DFMA R34, -R46, R72, R34 ;  /* 0x000000482e22722b */ /* 0x000fe40000000122 */
[----:B------:R-:W-:Y:S02]  /*d7e0*/  DFMA R38, R92, R70, R38 ;  /* 0x000000465c26722b */ /* 0x000fe40000000026 */
[----:B------:R-:W-:Y:S02]  /*d7f0*/  DFMA R14, R22, R14, R42 ;  /* 0x0000000e160e722b */ /* 0x000fe4000000002a */
[----:B------:R-:W-:-:S02]  /*d800*/  DADD R20, R74, -R20 ;  /* 0x000000004a147229 */ /* 0x000fc40000000814 */
[----:B------:R-:W-:Y:S02]  /*d810*/  DADD R28, R26, R26 ;  /* 0x000000001a1c7229 */ /* 0x000fe4000000001a */
[----:B------:R-:W-:Y:S02]  /*d820*/  DADD R24, R74, R24 ;  /* 0x000000004a187229 */ /* 0x000fe40000000018 */
[----:B------:R-:W-:Y:S02]  /*d830*/  DADD R12, R12, R30 ;  /* 0x000000000c0c7229 */ /* 0x000fe4000000001e */
[----:B------:R-:W-:Y:S02]  /*d840*/  DFMA R34, R94, R68, R34 ;  /* 0x000000445e22722b */ /* 0x000fe40000000022 */
[----:B------:R-:W-:Y:S02]  /*d850*/  DADD R20, R20, R62 ;  /* 0x0000000014147229 */ /* 0x000fe4000000003e */
[----:B------:R-:W-:-:S02]  /*d860*/  DADD R28, R74, -R28 ;  /* 0x000000004a1c7229 */ /* 0x000fc4000000081c */
[----:B------:R-:W-:Y:S02]  /*d870*/  DADD R6, R6, R26 ;  /* 0x0000000006067229 */ /* 0x000fe4000000001a */
[----:B------:R-:W-:Y:S02]  /*d880*/  DFMA R14, -R88, R24, R14 ;  /* 0x00000018580e722b */ /* 0x000fe4000000010e */
        /* <DEDUP_REMOVED lines=9> */
[----:B------:R-:W-:Y:S01]  /*d920*/  STG.E.64 desc[UR10][R2.64], R6 ;  /* 0x0000000602007986 */ /* 0x000fe2000c101b0a */
[----:B------:R-:W-:Y:S05]  /*d930*/  EXIT ;  /* 0x000000000000794d */ /* 0x000fea0003800000 */
        .weak           $__internal_0_$__cuda_sm20_div_rn_f64_full
        .type           $__internal_0_$__cuda_sm20_div_rn_f64_full,@function
        .size           $__internal_0_$__cuda_sm20_div_rn_f64_full,(.L_x_37 - $__internal_0_$__cuda_sm20_div_rn_f64_full)
$__internal_0_$__cuda_sm20_div_rn_f64_full:
[C---:B------:R-:W-:Y:S02]  /*d940*/  FSETP.GEU.AND P2, PT, |R5|.reuse, 1.469367938527859385e-39, PT ;  /* 0x001000000500780b */ /* 0x040fe40003f4e200 */
[----:B------:R-:W-:Y:S02]  /*d950*/  LOP3.LUT R54, R5, 0x800fffff, RZ, 0xc0, !PT ;  /* 0x800fffff05367812 */ /* 0x000fe400078ec0ff */
[-C--:B------:R-:W-:Y:S02]  /*d960*/  MOV R56, R4.reuse ;  /* 0x0000000400387202 */ /* 0x080fe40000000f00 */
[----:B------:R-:W-:Y:S02]  /*d970*/  MOV R57, R5 ;  /* 0x0000000500397202 */ /* 0x000fe40000000f00 */
[----:B------:R-:W-:Y:S02]  /*d980*/  LOP3.LUT R55, R54, 0x3ff00000, RZ, 0xfc, !PT ;  /* 0x3ff0000036377812 */ /* 0x000fe400078efcff */
[----:B------:R-:W-:-:S02]  /*d990*/  MOV R54, R4 ;  /* 0x0000000400367202 */ /* 0x000fc40000000f00 */
[----:B------:R-:W-:Y:S01]  /*d9a0*/  MOV R6, 0x1 ;  /* 0x0000000100067802 */ /* 0x000fe20000000f00 */
[----:B------:R-:W-:Y:S01]  /*d9b0*/  @!P2 DMUL R54, R56, 8.98846567431157953865e+307 ;  /* 0x7fe000003836a828 */ /* 0x000fe20000000000 */
[----:B------:R-:W-:Y:S02]  /*d9c0*/  MOV R87, UR6 ;  /* 0x0000000600577c02 */ /* 0x000fe40008000f00 */
[----:B------:R-:W-:Y:S02]  /*d9d0*/  MOV R86, UR4 ;  /* 0x0000000400567c02 */ /* 0x000fe40008000f00 */
[----:B------:R-:W-:Y:S01]  /*d9e0*/  LOP3.LUT R4, R87, 0x7ff00000, RZ, 0xc0, !PT ;  /* 0x7ff0000057047812 */ /* 0x000fe200078ec0ff */
[----:B------:R-:W0:Y:S01]  /*d9f0*/  MUFU.RCP64H R7, R55 ;  /* 0x0000003700077308 */ /* 0x000e220000001800 */
[----:B------:R-:W-:Y:S01]  /*da00*/  MOV R82, R86 ;  /* 0x0000005600527202 */ /* 0x000fe20000000f00 */
[----:B0-----:R-:W-:-:S08]  /*da10*/  DFMA R84, R6, -R54, 1 ;  /* 0x3ff000000654742b */ /* 0x001fd00000000836 */
[----:B------:R-:W-:-:S08]  /*da20*/  DFMA R84, R84, R84, R84 ;  /* 0x000000545454722b */ /* 0x000fd00000000054 */
[----:B------:R-:W-:Y:S01]  /*da30*/  DFMA R84, R6, R84, R6 ;  /* 0x000000540654722b */ /* 0x000fe20000000006 */
[----:B------:R-:W-:Y:S02]  /*da40*/  LOP3.LUT R6, R5, 0x7ff00000, RZ, 0xc0, !PT ;  /* 0x7ff0000005067812 */ /* 0x000fe400078ec0ff */
[----:B------:R-:W-:Y:S02]  /*da50*/  MOV R7, 0x1ca00000 ;  /* 0x1ca0000000077802 */ /* 0x000fe40000000f00 */
[----:B------:R-:W-:-:S03]  /*da60*/  ISETP.GE.U32.AND P3, PT, R4, R6, PT ;  /* 0x000000060400720c */ /* 0x000fc60003f66070 */
[----:B------:R-:W-:Y:S01]  /*da70*/  DFMA R88, R84, -R54, 1 ;  /* 0x3ff000005458742b */ /* 0x000fe20000000836 */
[----:B------:R-:W-:Y:S02]  /*da80*/  SEL R5, R7, 0x63400000, !P3 ;  /* 0x6340000007057807 */ /* 0x000fe40005800000 */
[----:B------:R-:W-:Y:S02]  /*da90*/  FSETP.GEU.AND P3, PT, |R87|, 1.469367938527859385e-39, PT ;  /* 0x001000005700780b */ /* 0x000fe40003f6e200 */
[----:B------:R-:W-:-:S03]  /*daa0*/  LOP3.LUT R83, R5, 0x800fffff, R87, 0xf8, !PT ;  /* 0x800fffff05537812 */ /* 0x000fc600078ef857 */
[----:B------:R-:W-:Y:S01]  /*dab0*/  DFMA R84, R84, R88, R84 ;  /* 0x000000585454722b */ /* 0x000fe20000000054 */
[----:B------:R-:W-:-:S07]  /*dac0*/  MOV R5, R4 ;  /* 0x0000000400057202 */ /* 0x000fce0000000f00 */
[----:B------:R-:W-:Y:S05]  /*dad0*/  @P3 BRA `(.L_x_30) ;  /* 0x0000000000203947 */ /* 0x000fea0003800000 */
[----:B------:R-:W-:Y:S02]  /*dae0*/  LOP3.LUT R5, R57, 0x7ff00000, RZ, 0xc0, !PT ;  /* 0x7ff0000039057812 */ /* 0x000fe400078ec0ff */
[----:B------:R-:W-:Y:S02]  /*daf0*/  MOV R86, RZ ;  /* 0x000000ff00567202 */ /* 0x000fe40000000f00 */
[----:B------:R-:W-:-:S04]  /*db00*/  ISETP.GE.U32.AND P3, PT, R4, R5, PT ;  /* 0x000000050400720c */ /* 0x000fc80003f66070 */
[----:B------:R-:W-:-:S04]  /*db10*/  SEL R7, R7, 0x63400000, !P3 ;  /* 0x6340000007077807 */ /* 0x000fc80005800000 */
[----:B------:R-:W-:-:S04]  /*db20*/  LOP3.LUT R7, R7, 0x80000000, R87, 0xf8, !PT ;  /* 0x8000000007077812 */ /* 0x000fc800078ef857 */
[----:B------:R-:W-:-:S06]  /*db30*/  LOP3.LUT R87, R7, 0x100000, RZ, 0xfc, !PT ;  /* 0x0010000007577812 */ /* 0x000fcc00078efcff */
[----:B------:R-:W-:-:S10]  /*db40*/  DFMA R82, R82, 2, -R86 ;  /* 0x400000005252782b */ /* 0x000fd40000000856 */
[----:B------:R-:W-:-:S07]  /*db50*/  LOP3.LUT R5, R83, 0x7ff00000, RZ, 0xc0, !PT ;  /* 0x7ff0000053057812 */ /* 0x000fce00078ec0ff */
.L_x_30:
[----:B------:R-:W-:Y:S01]  /*db60*/  @!P2 LOP3.LUT R6, R55, 0x7ff00000, RZ, 0xc0, !PT ;  /* 0x7ff000003706a812 */ /* 0x000fe200078ec0ff */
[----:B------:R-:W-:Y:S01]  /*db70*/  DMUL R86, R84, R82 ;  /* 0x0000005254567228 */ /* 0x000fe20000000000 */
[----:B------:R-:W-:Y:S01]  /*db80*/  IADD3 R7, PT, PT, R5, -0x1, RZ ;  /* 0xffffffff05077810 */ /* 0x000fe20007ffe0ff */
[----:B------:R-:W-:Y:S01]  /*db90*/  BSSY.RECONVERGENT B0, `(.L_x_31) ;  /* 0x000003a000007945 */ /* 0x000fe20003800200 */
[----:B------:R-:W-:Y:S02]  /*dba0*/  IADD3 R8, PT, PT, R6, -0x1, RZ ;  /* 0xffffffff06087810 */ /* 0x000fe40007ffe0ff */
[----:B------:R-:W-:-:S03]  /*dbb0*/  ISETP.GT.U32.AND P2, PT, R7, 0x7feffffe, PT ;  /* 0x7feffffe0700780c */ /* 0x000fc60003f44070 */
[----:B------:R-:W-:Y:S01]  /*dbc0*/  DFMA R88, R86, -R54, R82 ;  /* 0x800000365658722b */ /* 0x000fe20000000052 */
[----:B------:R-:W-:-:S07]  /*dbd0*/  ISETP.GT.U32.OR P2, PT, R8, 0x7feffffe, P2 ;  /* 0x7feffffe0800780c */ /* 0x000fce0001744470 */
[----:B------:R-:W-:-:S06]  /*dbe0*/  DFMA R84, R84, R88, R86 ;  /* 0x000000585454722b */ /* 0x000fcc0000000056 */
[----:B------:R-:W-:Y:S05]  /*dbf0*/  @P2 BRA `(.L_x_32) ;  /* 0x0000000000702947 */ /* 0x000fea0003800000 */
[----:B------:R-:W-:Y:S02]  /*dc00*/  LOP3.LUT R5, R57, 0x7ff00000, RZ, 0xc0, !PT ;  /* 0x7ff0000039057812 */ /* 0x000fe400078ec0ff */
[----:B------:R-:W-:Y:S02]  /*dc10*/  MOV R6, 0x1ca00000 ;  /* 0x1ca0000000067802 */ /* 0x000fe40000000f00 */
[CC--:B------:R-:W-:Y:S02]  /*dc20*/  VIADDMNMX R7, R4.reuse, -R5.reuse, 0xb9600000, !PT ;  /* 0xb960000004077446 */ /* 0x0c0fe40007800905 */
[----:B------:R-:W-:Y:S02]  /*dc30*/  ISETP.GE.U32.AND P2, PT, R4, R5, PT ;  /* 0x000000050400720c */ /* 0x000fe40003f46070 */
[----:B------:R-:W-:Y:S02]  /*dc40*/  VIMNMX R7, PT, PT, R7, 0x46a00000, PT ;  /* 0x46a0000007077848 */ /* 0x000fe40003fe0100 */
[----:B------:R-:W-:-:S02]  /*dc50*/  SEL R6, R6, 0x63400000, !P2 ;  /* 0x6340000006067807 */ /* 0x000fc40005000000 */
[----:B------:R-:W-:Y:S02]  /*dc60*/  MOV R4, RZ ;  /* 0x000000ff00047202 */ /* 0x000fe40000000f00 */
[----:B------:R-:W-:-:S04]  /*dc70*/  IADD3 R6, PT, PT, -R6, R7, RZ ;  /* 0x0000000706067210 */ /* 0x000fc80007ffe1ff */
[----:B------:R-:W-:-:S06]  /*dc80*/  IADD3 R5, PT, PT, R6, 0x7fe00000, RZ ;  /* 0x7fe0000006057810 */ /* 0x000fcc0007ffe0ff */
[----:B------:R-:W-:-:S10]  /*dc90*/  DMUL R86, R84, R4 ;  /* 0x0000000454567228 */ /* 0x000fd40000000000 */
[----:B------:R-:W-:-:S13]  /*dca0*/  FSETP.GTU.AND P2, PT, |R87|, 1.469367938527859385e-39, PT ;  /* 0x001000005700780b */ /* 0x000fda0003f4c200 */
[----:B------:R-:W-:Y:S05]  /*dcb0*/  @P2 BRA `(.L_x_33) ;  /* 0x00000000009c2947 */ /* 0x000fea0003800000 */
[----:B------:R-:W-:-:S06]  /*dcc0*/  DFMA R54, R84, -R54, R82 ;  /* 0x800000365436722b */ /* 0x000fcc0000000052 */
[----:B------:R-:W-:-:S04]  /*dcd0*/  MOV R54, RZ ;  /* 0x000000ff00367202 */ /* 0x000fc80000000f00 */
[C---:B------:R-:W-:Y:S02]  /*dce0*/  FSETP.NEU.AND P2, PT, R55.reuse, RZ, PT ;  /* 0x000000ff3700720b */ /* 0x040fe40003f4d000 */
[----:B------:R-:W-:-:S04]  /*dcf0*/  LOP3.LUT R56, R55, 0x80000000, R57, 0x48, !PT ;  /* 0x8000000037387812 */ /* 0x000fc800078e4839 */
[----:B------:R-:W-:-:S07]  /*dd00*/  LOP3.LUT R55, R56, R5, RZ, 0xfc, !PT ;  /* 0x0000000538377212 */ /* 0x000fce00078efcff */
[----:B------:R-:W-:Y:S05]  /*dd10*/  @!P2 BRA `(.L_x_33) ;  /* 0x000000000084a947 */ /* 0x000fea0003800000 */
[C---:B------:R-:W-:Y:S02]  /*dd20*/  IADD3 R5, PT, PT, -R6.reuse, RZ, RZ ;  /* 0x000000ff06057210 */ /* 0x040fe40007ffe1ff */
[----:B------:R-:W-:Y:S02]  /*dd30*/  MOV R4, RZ ;  /* 0x000000ff00047202 */ /* 0x000fe40000000f00 */
[----:B------:R-:W-:-:S04]  /*dd40*/  IADD3 R6, PT, PT, -R6, -0x43300000, RZ ;  /* 0xbcd0000006067810 */ /* 0x000fc80007ffe1ff */
[----:B------:R-:W-:Y:S02]  /*dd50*/  DFMA R4, R86, -R4, R84 ;  /* 0x800000045604722b */ /* 0x000fe40000000054 */
[----:B------:R-:W-:-:S08]  /*dd60*/  DMUL.RP R84, R84, R54 ;  /* 0x0000003654547228 */ /* 0x000fd00000008000 */
[----:B------:R-:W-:Y:S02]  /*dd70*/  FSETP.NEU.AND P2, PT, |R5|, R6, PT ;  /* 0x000000060500720b */ /* 0x000fe40003f4d200 */
[----:B------:R-:W-:Y:S02]  /*dd80*/  LOP3.LUT R5, R85, R56, RZ, 0x3c, !PT ;  /* 0x0000003855057212 */ /* 0x000fe400078e3cff */
[----:B------:R-:W-:Y:S02]  /*dd90*/  FSEL R86, R84, R86, !P2 ;  /* 0x0000005654567208 */ /* 0x000fe40005000000 */
[----:B------:R-:W-:Y:S01]  /*dda0*/  FSEL R87, R5, R87, !P2 ;  /* 0x0000005705577208 */ /* 0x000fe20005000000 */
[----:B------:R-:W-:Y:S06]  /*ddb0*/  BRA `(.L_x_33) ;  /* 0x00000000005c7947 */ /* 0x000fec0003800000 */
.L_x_32:
[----:B------:R-:W-:Y:S02]  /*ddc0*/  MOV R54, UR4 ;  /* 0x0000000400367c02 */ /* 0x000fe40008000f00 */
[----:B------:R-:W-:-:S06]  /*ddd0*/  MOV R55, UR6 ;  /* 0x0000000600377c02 */ /* 0x000fcc0008000f00 */
[----:B------:R-:W-:-:S14]  /*dde0*/  DSETP.NAN.AND P2, PT, R54, R54, PT ;  /* 0x000000363600722a */ /* 0x000fdc0003f48000 */
[----:B------:R-:W-:Y:S05]  /*ddf0*/  @P2 BRA `(.L_x_34) ;  /* 0x0000000000442947 */ /* 0x000fea0003800000 */
[----:B------:R-:W-:-:S14]  /*de00*/  DSETP.NAN.AND P2, PT, R56, R56, PT ;  /* 0x000000383800722a */ /* 0x000fdc0003f48000 */
[----:B------:R-:W-:Y:S05]  /*de10*/  @P2 BRA `(.L_x_35) ;  /* 0x0000000000302947 */ /* 0x000fea0003800000 */
[----:B------:R-:W-:Y:S02]  /*de20*/  ISETP.NE.AND P2, PT, R5, R6, PT ;  /* 0x000000060500720c */ /* 0x000fe40003f45270 */
[----:B------:R-:W-:Y:S02]  /*de30*/  MOV R86, 0x0 ;  /* 0x0000000000567802 */ /* 0x000fe40000000f00 */
[----:B------:R-:W-:-:S09]  /*de40*/  MOV R87, 0xfff80000 ;  /* 0xfff8000000577802 */ /* 0x000fd20000000f00 */
[----:B------:R-:W-:Y:S05]  /*de50*/  @!P2 BRA `(.L_x_33) ;  /* 0x000000000034a947 */ /* 0x000fea0003800000 */
[----:B------:R-:W-:Y:S02]  /*de60*/  ISETP.NE.AND P2, PT, R5, 0x7ff00000, PT ;  /* 0x7ff000000500780c */ /* 0x000fe40003f45270 */
[----:B------:R-:W-:Y:S02]  /*de70*/  LOP3.LUT R87, R55, 0x80000000, R57, 0x48, !PT ;  /* 0x8000000037577812 */ /* 0x000fe400078e4839 */
[----:B------:R-:W-:-:S13]  /*de80*/  ISETP.EQ.OR P2, PT, R6, RZ, !P2 ;  /* 0x000000ff0600720c */ /* 0x000fda0005742670 */
[----:B------:R-:W-:Y:S02]  /*de90*/  @P2 LOP3.LUT R4, R87, 0x7ff00000, RZ, 0xfc, !PT ;  /* 0x7ff0000057042812 */ /* 0x000fe400078efcff */
[----:B------:R-:W-:Y:S02]  /*dea0*/  @!P2 MOV R86, RZ ;  /* 0x000000ff0056a202 */ /* 0x000fe40000000f00 */
[----:B------:R-:W-:Y:S02]  /*deb0*/  @P2 MOV R86, RZ ;  /* 0x000000ff00562202 */ /* 0x000fe40000000f00 */
[----:B------:R-:W-:Y:S01]  /*dec0*/  @P2 MOV R87, R4 ;  /* 0x0000000400572202 */ /* 0x000fe20000000f00 */
[----:B------:R-:W-:Y:S06]  /*ded0*/  BRA `(.L_x_33) ;  /* 0x0000000000147947 */ /* 0x000fec0003800000 */
.L_x_35:
[----:B------:R-:W-:Y:S02]  /*dee0*/  LOP3.LUT R87, R57, 0x80000, RZ, 0xfc, !PT ;  /* 0x0008000039577812 */ /* 0x000fe400078efcff */
[----:B------:R-:W-:Y:S01]  /*def0*/  MOV R86, R56 ;  /* 0x0000003800567202 */ /* 0x000fe20000000f00 */
[----:B------:R-:W-:Y:S06]  /*df00*/  BRA `(.L_x_33) ;  /* 0x0000000000087947 */ /* 0x000fec0003800000 */
.L_x_34:
[----:B------:R-:W-:Y:S02]  /*df10*/  LOP3.LUT R87, R55, 0x80000, RZ, 0xfc, !PT ;  /* 0x0008000037577812 */ /* 0x000fe400078efcff */
[----:B------:R-:W-:-:S07]  /*df20*/  MOV R86, R54 ;  /* 0x0000003600567202 */ /* 0x000fce0000000f00 */
.L_x_33:
[----:B------:R-:W-:Y:S05]  /*df30*/  BSYNC.RECONVERGENT B0 ;  /* 0x0000000000007941 */ /* 0x000fea0003800200 */
.L_x_31:
[----:B------:R-:W-:Y:S01]  /*df40*/  HFMA2 R5, -RZ, RZ, 0, 0 ;  /* 0x00000000ff057431 */ /* 0x000fe200000001ff */
[----:B------:R-:W-:-:S04]  /*df50*/  MOV R4, R0 ;  /* 0x0000000000047202 */ /* 0x000fc80000000f00 */
[----:B------:R-:W-:Y:S05]  /*df60*/  RET.REL.NODEC R4 `(_Z5addsgPdS_S_S_S_S_S_S_S_S_S_S_S_S_S_S_S_S_S_iii) ;  /* 0xffffff2004247950 */ /* 0x000fea0003c3ffff */
.L_x_36:
[----:B------:R-:W-:-:S00]  /*df70*/  BRA `(.L_x_36) ;  /* 0xfffffffc00fc7947 */ /* 0x000fc0000383ffff */
[----:B------:R-:W-:-:S00]  /*df80*/  NOP ;  /* 0x0000000000007918 */ /* 0x000fc00000000000 */
[----:B------:R-:W-:-:S00]  /*df90*/  NOP ;  /* 0x0000000000007918 */ /* 0x000fc00000000000 */
[----:B------:R-:W-:-:S00]  /*dfa0*/  NOP ;  /* 0x0000000000007918 */ /* 0x000fc00000000000 */
[----:B------:R-:W-:-:S00]  /*dfb0*/  NOP ;  /* 0x0000000000007918 */ /* 0x000fc00000000000 */
[----:B------:R-:W-:-:S00]  /*dfc0*/  NOP ;  /* 0x0000000000007918 */ /* 0x000fc00000000000 */
[----:B------:R-:W-:-:S00]  /*dfd0*/  NOP ;  /* 0x0000000000007918 */ /* 0x000fc00000000000 */
[----:B------:R-:W-:-:S00]  /*dfe0*/  NOP ;  /* 0x0000000000007918 */ /* 0x000fc00000000000 */
[----:B------:R-:W-:-:S00]  /*dff0*/  NOP ;  /* 0x0000000000007918 */ /* 0x000fc00000000000 */
.L_x_37:


//--------------------- .nv.shared.reserved.0     --------------------------
	.section	.nv.shared.reserved.0,"aw",@nobits
	.weak		__nv_reservedSMEM_offset_0_alias
	.size		__nv_reservedSMEM_offset_0_alias, 0, 64
	.other		__nv_reservedSMEM_offset_0_alias,@"STO_CUDA_RESERVED_SHARED STV_DEFAULT"
__nv_reservedSMEM_offset_0_alias:
	.zero		0
	.zero		64


//--------------------- .nv.constant0._Z5addsgPdS_S_S_S_S_S_S_S_S_S_S_S_S_S_S_S_S_S_iii --------------------------
	.section	.nv.constant0._Z5addsgPdS_S_S_S_S_S_S_S_S_S_S_S_S_S_S_S_S_S_iii,"a",@progbits
	.sectionflags	@""
	.align	4
.nv.constant0._Z5addsgPdS_S_S_S_S_S_S_S_S_S_S_S_S_S_S_S_S_S_iii:
	.zero		1060


//--------------------- SYMBOLS --------------------------

	.type		.nv.reservedSmem.offset0,@object
	.size		.nv.reservedSmem.offset0,0x4
